	.target	sm_90a

	.elftype	@"ET_EXEC"


//--------------------- .note.nv.tkinfo           --------------------------
	.section	.note.nv.tkinfo,"",@"SHT_NOTE"
	.sectionflags	@"SHF_NOTE_NV_TKINFO"
	.tkinfo
        /*0018*/ 	.word	0x00000002
        /*0030*/ 	.string	""
        /*0030*/ 	.string	"ptxas"
        /*0030*/ 	.string	"Cuda compilation tools, release 13.0, V13.0.88"
        /*0030*/ 	.string	"Build cuda_13.0.r13.0/compiler.36424714_0"
        /*0030*/ 	.string	"-arch sm_90a -m 64 "



//--------------------- .note.nv.cuinfo           --------------------------
	.section	.note.nv.cuinfo,"",@"SHT_NOTE"
	.sectionflags	@"SHF_NOTE_NV_CUINFO"
        /*0018*/ 	.short	0x0002
        /*001a*/ 	.short	0x005a
        /*001c*/ 	.short	0x0082
	.zero		2


//--------------------- .nv.info                  --------------------------
	.section	.nv.info,"",@"SHT_CUDA_INFO"
	.align	4


	//----- nvinfo : EIATTR_REGCOUNT
	.align		4
        /*0000*/ 	.byte	0x04, 0x2f
        /*0002*/ 	.short	(.L_35 - .L_34)
	.align		4
.L_34:
        /*0004*/ 	.word	index@(_ZN2at6native29vectorized_elementwise_kernelILi8EZZZNS0_53_GLOBAL__N__52d73765_15_RenormKernel_cu_9e10b42f_309824renorm_scale_factor_implERNS_18TensorIteratorBaseEdENKUlvE_clEvENKUlvE_clEvEUldE_St5arrayIPcLm2EEEEviT0_T1_)
        /*0008*/ 	.word	0x0000002e


	//----- nvinfo : EIATTR_FRAME_SIZE
	.align		4
.L_35:
        /*000c*/ 	.byte	0x04, 0x11
        /*000e*/ 	.short	(.L_37 - .L_36)
	.align		4
.L_36:
        /*0010*/ 	.word	index@($__internal_6_$__cuda_sm20_div_rn_f64_full)
        /*0014*/ 	.word	0x00000000


	//----- nvinfo : EIATTR_FRAME_SIZE
	.align		4
.L_37:
        /*0018*/ 	.byte	0x04, 0x11
        /*001a*/ 	.short	(.L_39 - .L_38)
	.align		4
.L_38:
        /*001c*/ 	.word	index@(_ZN2at6native29vectorized_elementwise_kernelILi8EZZZNS0_53_GLOBAL__N__52d73765_15_RenormKernel_cu_9e10b42f_309824renorm_scale_factor_implERNS_18TensorIteratorBaseEdENKUlvE_clEvENKUlvE_clEvEUldE_St5arrayIPcLm2EEEEviT0_T1_)
        /*0020*/ 	.word	0x00000000


	//----- nvinfo : EIATTR_REGCOUNT
	.align		4
.L_39:
        /*0024*/ 	.byte	0x04, 0x2f
        /*0026*/ 	.short	(.L_41 - .L_40)
	.align		4
.L_40:
        /*0028*/ 	.word	index@(_ZN2at6native29vectorized_elementwise_kernelILi4EZZZNS0_53_GLOBAL__N__52d73765_15_RenormKernel_cu_9e10b42f_309824renorm_scale_factor_implERNS_18TensorIteratorBaseEdENKUlvE_clEvENKUlvE_clEvEUldE_St5arrayIPcLm2EEEEviT0_T1_)
        /*002c*/ 	.word	0x0000002e


	//----- nvinfo : EIATTR_FRAME_SIZE
	.align		4
.L_41:
        /*0030*/ 	.byte	0x04, 0x11
        /*0032*/ 	.short	(.L_43 - .L_42)
	.align		4
.L_42:
        /*0034*/ 	.word	index@($__internal_5_$__cuda_sm20_div_rn_f64_full)
        /*0038*/ 	.word	0x00000000


	//----- nvinfo : EIATTR_FRAME_SIZE
	.align		4
.L_43:
        /*003c*/ 	.byte	0x04, 0x11
        /*003e*/ 	.short	(.L_45 - .L_44)
	.align		4
.L_44:
        /*0040*/ 	.word	index@(_ZN2at6native29vectorized_elementwise_kernelILi4EZZZNS0_53_GLOBAL__N__52d73765_15_RenormKernel_cu_9e10b42f_309824renorm_scale_factor_implERNS_18TensorIteratorBaseEdENKUlvE_clEvENKUlvE_clEvEUldE_St5arrayIPcLm2EEEEviT0_T1_)
        /*0044*/ 	.word	0x00000000


	//----- nvinfo : EIATTR_REGCOUNT
	.align		4
.L_45:
        /*0048*/ 	.byte	0x04, 0x2f
        /*004a*/ 	.short	(.L_47 - .L_46)
	.align		4
.L_46:
        /*004c*/ 	.word	index@(_ZN2at6native29vectorized_elementwise_kernelILi2EZZZNS0_53_GLOBAL__N__52d73765_15_RenormKernel_cu_9e10b42f_309824renorm_scale_factor_implERNS_18TensorIteratorBaseEdENKUlvE_clEvENKUlvE_clEvEUldE_St5arrayIPcLm2EEEEviT0_T1_)
        /*0050*/ 	.word	0x0000002e


	//----- nvinfo : EIATTR_FRAME_SIZE
	.align		4
.L_47:
        /*0054*/ 	.byte	0x04, 0x11
        /*0056*/ 	.short	(.L_49 - .L_48)
	.align		4
.L_48:
        /*0058*/ 	.word	index@($__internal_4_$__cuda_sm20_div_rn_f64_full)
        /*005c*/ 	.word	0x00000000


	//----- nvinfo : EIATTR_FRAME_SIZE
	.align		4
.L_49:
        /*0060*/ 	.byte	0x04, 0x11
        /*0062*/ 	.short	(.L_51 - .L_50)
	.align		4
.L_50:
        /*0064*/ 	.word	index@(_ZN2at6native29vectorized_elementwise_kernelILi2EZZZNS0_53_GLOBAL__N__52d73765_15_RenormKernel_cu_9e10b42f_309824renorm_scale_factor_implERNS_18TensorIteratorBaseEdENKUlvE_clEvENKUlvE_clEvEUldE_St5arrayIPcLm2EEEEviT0_T1_)
        /*0068*/ 	.word	0x00000000


	//----- nvinfo : EIATTR_REGCOUNT
	.align		4
.L_51:
        /*006c*/ 	.byte	0x04, 0x2f
        /*006e*/ 	.short	(.L_53 - .L_52)
	.align		4
.L_52:
        /*0070*/ 	.word	index@(_ZN2at6native27unrolled_elementwise_kernelIZZZNS0_53_GLOBAL__N__52d73765_15_RenormKernel_cu_9e10b42f_309824renorm_scale_factor_implERNS_18TensorIteratorBaseEdENKUlvE_clEvENKUlvE_clEvEUldE_St5arrayIPcLm2EELi4E23TrivialOffsetCalculatorILi1EjESC_NS0_6memory15LoadWithoutCastENSD_16StoreWithoutCastEEEviT_T0_T2_T3_T4_T5_)
        /*0074*/ 	.word	0x00000021


	//----- nvinfo : EIATTR_FRAME_SIZE
	.align		4
.L_53:
        /*0078*/ 	.byte	0x04, 0x11
        /*007a*/ 	.short	(.L_55 - .L_54)
	.align		4
.L_54:
        /*007c*/ 	.word	index@($__internal_3_$__cuda_sm20_div_rn_f64_full)
        /*0080*/ 	.word	0x00000000


	//----- nvinfo : EIATTR_FRAME_SIZE
	.align		4
.L_55:
        /*0084*/ 	.byte	0x04, 0x11
        /*0086*/ 	.short	(.L_57 - .L_56)
	.align		4
.L_56:
        /*0088*/ 	.word	index@(_ZN2at6native27unrolled_elementwise_kernelIZZZNS0_53_GLOBAL__N__52d73765_15_RenormKernel_cu_9e10b42f_309824renorm_scale_factor_implERNS_18TensorIteratorBaseEdENKUlvE_clEvENKUlvE_clEvEUldE_St5arrayIPcLm2EELi4E23TrivialOffsetCalculatorILi1EjESC_NS0_6memory15LoadWithoutCastENSD_16StoreWithoutCastEEEviT_T0_T2_T3_T4_T5_)
        /*008c*/ 	.word	0x00000000


	//----- nvinfo : EIATTR_REGCOUNT
	.align		4
.L_57:
        /*0090*/ 	.byte	0x04, 0x2f
        /*0092*/ 	.short	(.L_59 - .L_58)
	.align		4
.L_58:
        /*0094*/ 	.word	index@(_ZN2at6native18elementwise_kernelILi128ELi2EZNS0_22gpu_kernel_impl_nocastIZZZNS0_53_GLOBAL__N__52d73765_15_RenormKernel_cu_9e10b42f_309824renorm_scale_factor_implERNS_18TensorIteratorBaseEdENKUlvE_clEvENKUlvE_clEvEUldE_EEvS5_RKT_EUliE_EEviT1_)
        /*0098*/ 	.word	0x0000001c


	//----- nvinfo : EIATTR_FRAME_SIZE
	.align		4
.L_59:
        /*009c*/ 	.byte	0x04, 0x11
        /*009e*/ 	.short	(.L_61 - .L_60)
	.align		4
.L_60:
        /*00a0*/ 	.word	index@($__internal_2_$__cuda_sm20_div_rn_f64_full)
        /*00a4*/ 	.word	0x00000000


	//----- nvinfo : EIATTR_FRAME_SIZE
	.align		4
.L_61:
        /*00a8*/ 	.byte	0x04, 0x11
        /*00aa*/ 	.short	(.L_63 - .L_62)
	.align		4
.L_62:
        /*00ac*/ 	.word	index@(_ZN2at6native18elementwise_kernelILi128ELi2EZNS0_22gpu_kernel_impl_nocastIZZZNS0_53_GLOBAL__N__52d73765_15_RenormKernel_cu_9e10b42f_309824renorm_scale_factor_implERNS_18TensorIteratorBaseEdENKUlvE_clEvENKUlvE_clEvEUldE_EEvS5_RKT_EUliE_EEviT1_)
        /*00b0*/ 	.word	0x00000000


	//----- nvinfo : EIATTR_REGCOUNT
	.align		4
.L_63:
        /*00b4*/ 	.byte	0x04, 0x2f
        /*00b6*/ 	.short	(.L_65 - .L_64)
	.align		4
.L_64:
        /*00b8*/ 	.word	index@(_ZN2at6native27unrolled_elementwise_kernelIZZZNS0_53_GLOBAL__N__52d73765_15_RenormKernel_cu_9e10b42f_309824renorm_scale_factor_implERNS_18TensorIteratorBaseEdENKUlvE_clEvENKUlvE_clEvEUldE_St5arrayIPcLm2EELi4E23TrivialOffsetCalculatorILi1EjESC_NS0_6memory12LoadWithCastILi1EEENSD_13StoreWithCastILi1EEEEEviT_T0_T2_T3_T4_T5_)
        /*00bc*/ 	.word	0x00000028


	//----- nvinfo : EIATTR_FRAME_SIZE
	.align		4
.L_65:
        /*00c0*/ 	.byte	0x04, 0x11
        /*00c2*/ 	.short	(.L_67 - .L_66)
	.align		4
.L_66:
        /*00c4*/ 	.word	index@($__internal_1_$__cuda_sm20_div_rn_f64_full)
        /*00c8*/ 	.word	0x00000000


	//----- nvinfo : EIATTR_FRAME_SIZE
	.align		4
.L_67:
        /*00cc*/ 	.byte	0x04, 0x11
        /*00ce*/ 	.short	(.L_69 - .L_68)
	.align		4
.L_68:
        /*00d0*/ 	.word	index@(_ZN2at6native27unrolled_elementwise_kernelIZZZNS0_53_GLOBAL__N__52d73765_15_RenormKernel_cu_9e10b42f_309824renorm_scale_factor_implERNS_18TensorIteratorBaseEdENKUlvE_clEvENKUlvE_clEvEUldE_St5arrayIPcLm2EELi4E23TrivialOffsetCalculatorILi1EjESC_NS0_6memory12LoadWithCastILi1EEENSD_13StoreWithCastILi1EEEEEviT_T0_T2_T3_T4_T5_)
        /*00d4*/ 	.word	0x00000000


	//----- nvinfo : EIATTR_REGCOUNT
	.align		4
.L_69:
        /*00d8*/ 	.byte	0x04, 0x2f
        /*00da*/ 	.short	(.L_71 - .L_70)
	.align		4
.L_70:
        /*00dc*/ 	.word	index@(_ZN2at6native18elementwise_kernelILi128ELi4EZNS0_15gpu_kernel_implIZZZNS0_53_GLOBAL__N__52d73765_15_RenormKernel_cu_9e10b42f_309824renorm_scale_factor_implERNS_18TensorIteratorBaseEdENKUlvE_clEvENKUlvE_clEvEUldE_EEvS5_RKT_EUliE_EEviT1_)
        /*00e0*/ 	.word	0x0000001e


	//----- nvinfo : EIATTR_FRAME_SIZE
	.align		4
.L_71:
        /*00e4*/ 	.byte	0x04, 0x11
        /*00e6*/ 	.short	(.L_73 - .L_72)
	.align		4
.L_72:
        /*00e8*/ 	.word	index@($__internal_0_$__cuda_sm20_div_rn_f64_full)
        /*00ec*/ 	.word	0x00000000


	//----- nvinfo : EIATTR_FRAME_SIZE
	.align		4
.L_73:
        /*00f0*/ 	.byte	0x04, 0x11
        /*00f2*/ 	.short	(.L_75 - .L_74)
	.align		4
.L_74:
        /*00f4*/ 	.word	index@(_ZN2at6native18elementwise_kernelILi128ELi4EZNS0_15gpu_kernel_implIZZZNS0_53_GLOBAL__N__52d73765_15_RenormKernel_cu_9e10b42f_309824renorm_scale_factor_implERNS_18TensorIteratorBaseEdENKUlvE_clEvENKUlvE_clEvEUldE_EEvS5_RKT_EUliE_EEviT1_)
        /*00f8*/ 	.word	0x00000000


	//----- nvinfo : EIATTR_REGCOUNT
	.align		4
.L_75:
        /*00fc*/ 	.byte	0x04, 0x2f
        /*00fe*/ 	.short	(.L_77 - .L_76)
	.align		4
.L_76:
        /*0100*/ 	.word	index@(_ZN2at6native29vectorized_elementwise_kernelILi8EZZZNS0_53_GLOBAL__N__52d73765_15_RenormKernel_cu_9e10b42f_309824renorm_scale_factor_implERNS_18TensorIteratorBaseEdENKUlvE_clEvENKUlvE0_clEvEUlfE_St5arrayIPcLm2EEEEviT0_T1_)
        /*0104*/ 	.word	0x0000001c


	//----- nvinfo : EIATTR_FRAME_SIZE
	.align		4
.L_77:
        /*0108*/ 	.byte	0x04, 0x11
        /*010a*/ 	.short	(.L_79 - .L_78)
	.align		4
.L_78:
        /*010c*/ 	.word	index@(_ZN2at6native29vectorized_elementwise_kernelILi8EZZZNS0_53_GLOBAL__N__52d73765_15_RenormKernel_cu_9e10b42f_309824renorm_scale_factor_implERNS_18TensorIteratorBaseEdENKUlvE_clEvENKUlvE0_clEvEUlfE_St5arrayIPcLm2EEEEviT0_T1_)
        /*0110*/ 	.word	0x00000000


	//----- nvinfo : EIATTR_REGCOUNT
	.align		4
.L_79:
        /*0114*/ 	.byte	0x04, 0x2f
        /*0116*/ 	.short	(.L_81 - .L_80)
	.align		4
.L_80:
        /*0118*/ 	.word	index@(_ZN2at6native29vectorized_elementwise_kernelILi4EZZZNS0_53_GLOBAL__N__52d73765_15_RenormKernel_cu_9e10b42f_309824renorm_scale_factor_implERNS_18TensorIteratorBaseEdENKUlvE_clEvENKUlvE0_clEvEUlfE_St5arrayIPcLm2EEEEviT0_T1_)
        /*011c*/ 	.word	0x0000001c


	//----- nvinfo : EIATTR_FRAME_SIZE
	.align		4
.L_81:
        /*0120*/ 	.byte	0x04, 0x11
        /*0122*/ 	.short	(.L_83 - .L_82)
	.align		4
.L_82:
        /*0124*/ 	.word	index@(_ZN2at6native29vectorized_elementwise_kernelILi4EZZZNS0_53_GLOBAL__N__52d73765_15_RenormKernel_cu_9e10b42f_309824renorm_scale_factor_implERNS_18TensorIteratorBaseEdENKUlvE_clEvENKUlvE0_clEvEUlfE_St5arrayIPcLm2EEEEviT0_T1_)
        /*0128*/ 	.word	0x00000000


	//----- nvinfo : EIATTR_REGCOUNT
	.align		4
.L_83:
        /*012c*/ 	.byte	0x04, 0x2f
        /*012e*/ 	.short	(.L_85 - .L_84)
	.align		4
.L_84:
        /*0130*/ 	.word	index@(_ZN2at6native29vectorized_elementwise_kernelILi2EZZZNS0_53_GLOBAL__N__52d73765_15_RenormKernel_cu_9e10b42f_309824renorm_scale_factor_implERNS_18TensorIteratorBaseEdENKUlvE_clEvENKUlvE0_clEvEUlfE_St5arrayIPcLm2EEEEviT0_T1_)
        /*0134*/ 	.word	0x0000001c


	//----- nvinfo : EIATTR_FRAME_SIZE
	.align		4
.L_85:
        /*0138*/ 	.byte	0x04, 0x11
        /*013a*/ 	.short	(.L_87 - .L_86)
	.align		4
.L_86:
        /*013c*/ 	.word	index@(_ZN2at6native29vectorized_elementwise_kernelILi2EZZZNS0_53_GLOBAL__N__52d73765_15_RenormKernel_cu_9e10b42f_309824renorm_scale_factor_implERNS_18TensorIteratorBaseEdENKUlvE_clEvENKUlvE0_clEvEUlfE_St5arrayIPcLm2EEEEviT0_T1_)
        /*0140*/ 	.word	0x00000000


	//----- nvinfo : EIATTR_REGCOUNT
	.align		4
.L_87:
        /*0144*/ 	.byte	0x04, 0x2f
        /*0146*/ 	.short	(.L_89 - .L_88)
	.align		4
.L_88:
        /*0148*/ 	.word	index@(_ZN2at6native27unrolled_elementwise_kernelIZZZNS0_53_GLOBAL__N__52d73765_15_RenormKernel_cu_9e10b42f_309824renorm_scale_factor_implERNS_18TensorIteratorBaseEdENKUlvE_clEvENKUlvE0_clEvEUlfE_St5arrayIPcLm2EELi4E23TrivialOffsetCalculatorILi1EjESC_NS0_6memory15LoadWithoutCastENSD_16StoreWithoutCastEEEviT_T0_T2_T3_T4_T5_)
        /*014c*/ 	.word	0x00000018


	//----- nvinfo : EIATTR_FRAME_SIZE
	.align		4
.L_89:
        /*0150*/ 	.byte	0x04, 0x11
        /*0152*/ 	.short	(.L_91 - .L_90)
	.align		4
.L_90:
        /*0154*/ 	.word	index@(_ZN2at6native27unrolled_elementwise_kernelIZZZNS0_53_GLOBAL__N__52d73765_15_RenormKernel_cu_9e10b42f_309824renorm_scale_factor_implERNS_18TensorIteratorBaseEdENKUlvE_clEvENKUlvE0_clEvEUlfE_St5arrayIPcLm2EELi4E23TrivialOffsetCalculatorILi1EjESC_NS0_6memory15LoadWithoutCastENSD_16StoreWithoutCastEEEviT_T0_T2_T3_T4_T5_)
        /*0158*/ 	.word	0x00000000


	//----- nvinfo : EIATTR_REGCOUNT
	.align		4
.L_91:
        /*015c*/ 	.byte	0x04, 0x2f
        /*015e*/ 	.short	(.L_93 - .L_92)
	.align		4
.L_92:
        /*0160*/ 	.word	index@(_ZN2at6native18elementwise_kernelILi128ELi2EZNS0_22gpu_kernel_impl_nocastIZZZNS0_53_GLOBAL__N__52d73765_15_RenormKernel_cu_9e10b42f_309824renorm_scale_factor_implERNS_18TensorIteratorBaseEdENKUlvE_clEvENKUlvE0_clEvEUlfE_EEvS5_RKT_EUliE_EEviT1_)
        /*0164*/ 	.word	0x00000012


	//----- nvinfo : EIATTR_FRAME_SIZE
	.align		4
.L_93:
        /*0168*/ 	.byte	0x04, 0x11
        /*016a*/ 	.short	(.L_95 - .L_94)
	.align		4
.L_94:
        /*016c*/ 	.word	index@(_ZN2at6native18elementwise_kernelILi128ELi2EZNS0_22gpu_kernel_impl_nocastIZZZNS0_53_GLOBAL__N__52d73765_15_RenormKernel_cu_9e10b42f_309824renorm_scale_factor_implERNS_18TensorIteratorBaseEdENKUlvE_clEvENKUlvE0_clEvEUlfE_EEvS5_RKT_EUliE_EEviT1_)
        /*0170*/ 	.word	0x00000000


	//----- nvinfo : EIATTR_REGCOUNT
	.align		4
.L_95:
        /*0174*/ 	.byte	0x04, 0x2f
        /*0176*/ 	.short	(.L_97 - .L_96)
	.align		4
.L_96:
        /*0178*/ 	.word	index@(_ZN2at6native27unrolled_elementwise_kernelIZZZNS0_53_GLOBAL__N__52d73765_15_RenormKernel_cu_9e10b42f_309824renorm_scale_factor_implERNS_18TensorIteratorBaseEdENKUlvE_clEvENKUlvE0_clEvEUlfE_St5arrayIPcLm2EELi4E23TrivialOffsetCalculatorILi1EjESC_NS0_6memory12LoadWithCastILi1EEENSD_13StoreWithCastILi1EEEEEviT_T0_T2_T3_T4_T5_)
        /*017c*/ 	.word	0x0000001d


	//----- nvinfo : EIATTR_FRAME_SIZE
	.align		4
.L_97:
        /*0180*/ 	.byte	0x04, 0x11
        /*0182*/ 	.short	(.L_99 - .L_98)
	.align		4
.L_98:
        /*0184*/ 	.word	index@(_ZN2at6native27unrolled_elementwise_kernelIZZZNS0_53_GLOBAL__N__52d73765_15_RenormKernel_cu_9e10b42f_309824renorm_scale_factor_implERNS_18TensorIteratorBaseEdENKUlvE_clEvENKUlvE0_clEvEUlfE_St5arrayIPcLm2EELi4E23TrivialOffsetCalculatorILi1EjESC_NS0_6memory12LoadWithCastILi1EEENSD_13StoreWithCastILi1EEEEEviT_T0_T2_T3_T4_T5_)
        /*0188*/ 	.word	0x00000000


	//----- nvinfo : EIATTR_REGCOUNT
	.align		4
.L_99:
        /*018c*/ 	.byte	0x04, 0x2f
        /*018e*/ 	.short	(.L_101 - .L_100)
	.align		4
.L_100:
        /*0190*/ 	.word	index@(_ZN2at6native18elementwise_kernelILi128ELi4EZNS0_15gpu_kernel_implIZZZNS0_53_GLOBAL__N__52d73765_15_RenormKernel_cu_9e10b42f_309824renorm_scale_factor_implERNS_18TensorIteratorBaseEdENKUlvE_clEvENKUlvE0_clEvEUlfE_EEvS5_RKT_EUliE_EEviT1_)
        /*0194*/ 	.word	0x0000001a


	//----- nvinfo : EIATTR_FRAME_SIZE
	.align		4
.L_101:
        /*0198*/ 	.byte	0x04, 0x11
        /*019a*/ 	.short	(.L_103 - .L_102)
	.align		4
.L_102:
        /*019c*/ 	.word	index@(_ZN2at6native18elementwise_kernelILi128ELi4EZNS0_15gpu_kernel_implIZZZNS0_53_GLOBAL__N__52d73765_15_RenormKernel_cu_9e10b42f_309824renorm_scale_factor_implERNS_18TensorIteratorBaseEdENKUlvE_clEvENKUlvE0_clEvEUlfE_EEvS5_RKT_EUliE_EEviT1_)
        /*01a0*/ 	.word	0x00000000


	//----- nvinfo : EIATTR_MIN_STACK_SIZE
	.align		4
.L_103:
        /*01a4*/ 	.byte	0x04, 0x12
        /*01a6*/ 	.short	(.L_105 - .L_104)
	.align		4
.L_104:
        /*01a8*/ 	.word	index@(_ZN2at6native18elementwise_kernelILi128ELi4EZNS0_15gpu_kernel_implIZZZNS0_53_GLOBAL__N__52d73765_15_RenormKernel_cu_9e10b42f_309824renorm_scale_factor_implERNS_18TensorIteratorBaseEdENKUlvE_clEvENKUlvE0_clEvEUlfE_EEvS5_RKT_EUliE_EEviT1_)
        /*01ac*/ 	.word	0x00000000


	//----- nvinfo : EIATTR_MIN_STACK_SIZE
	.align		4
.L_105:
        /*01b0*/ 	.byte	0x04, 0x12
        /*01b2*/ 	.short	(.L_107 - .L_106)
	.align		4
.L_106:
        /*01b4*/ 	.word	index@(_ZN2at6native27unrolled_elementwise_kernelIZZZNS0_53_GLOBAL__N__52d73765_15_RenormKernel_cu_9e10b42f_309824renorm_scale_factor_implERNS_18TensorIteratorBaseEdENKUlvE_clEvENKUlvE0_clEvEUlfE_St5arrayIPcLm2EELi4E23TrivialOffsetCalculatorILi1EjESC_NS0_6memory12LoadWithCastILi1EEENSD_13StoreWithCastILi1EEEEEviT_T0_T2_T3_T4_T5_)
        /*01b8*/ 	.word	0x00000000


	//----- nvinfo : EIATTR_MIN_STACK_SIZE
	.align		4
.L_107:
        /*01bc*/ 	.byte	0x04, 0x12
        /*01be*/ 	.short	(.L_109 - .L_108)
	.align		4
.L_108:
        /*01c0*/ 	.word	index@(_ZN2at6native18elementwise_kernelILi128ELi2EZNS0_22gpu_kernel_impl_nocastIZZZNS0_53_GLOBAL__N__52d73765_15_RenormKernel_cu_9e10b42f_309824renorm_scale_factor_implERNS_18TensorIteratorBaseEdENKUlvE_clEvENKUlvE0_clEvEUlfE_EEvS5_RKT_EUliE_EEviT1_)
        /*01c4*/ 	.word	0x00000000


	//----- nvinfo : EIATTR_MIN_STACK_SIZE
	.align		4
.L_109:
        /*01c8*/ 	.byte	0x04, 0x12
        /*01ca*/ 	.short	(.L_111 - .L_110)
	.align		4
.L_110:
        /*01cc*/ 	.word	index@(_ZN2at6native27unrolled_elementwise_kernelIZZZNS0_53_GLOBAL__N__52d73765_15_RenormKernel_cu_9e10b42f_309824renorm_scale_factor_implERNS_18TensorIteratorBaseEdENKUlvE_clEvENKUlvE0_clEvEUlfE_St5arrayIPcLm2EELi4E23TrivialOffsetCalculatorILi1EjESC_NS0_6memory15LoadWithoutCastENSD_16StoreWithoutCastEEEviT_T0_T2_T3_T4_T5_)
        /*01d0*/ 	.word	0x00000000


	//----- nvinfo : EIATTR_MIN_STACK_SIZE
	.align		4
.L_111:
        /*01d4*/ 	.byte	0x04, 0x12
        /*01d6*/ 	.short	(.L_113 - .L_112)
	.align		4
.L_112:
        /*01d8*/ 	.word	index@(_ZN2at6native29vectorized_elementwise_kernelILi2EZZZNS0_53_GLOBAL__N__52d73765_15_RenormKernel_cu_9e10b42f_309824renorm_scale_factor_implERNS_18TensorIteratorBaseEdENKUlvE_clEvENKUlvE0_clEvEUlfE_St5arrayIPcLm2EEEEviT0_T1_)
        /*01dc*/ 	.word	0x00000000


	//----- nvinfo : EIATTR_MIN_STACK_SIZE
	.align		4
.L_113:
        /*01e0*/ 	.byte	0x04, 0x12
        /*01e2*/ 	.short	(.L_115 - .L_114)
	.align		4
.L_114:
        /*01e4*/ 	.word	index@(_ZN2at6native29vectorized_elementwise_kernelILi4EZZZNS0_53_GLOBAL__N__52d73765_15_RenormKernel_cu_9e10b42f_309824renorm_scale_factor_implERNS_18TensorIteratorBaseEdENKUlvE_clEvENKUlvE0_clEvEUlfE_St5arrayIPcLm2EEEEviT0_T1_)
        /*01e8*/ 	.word	0x00000000


	//----- nvinfo : EIATTR_MIN_STACK_SIZE
	.align		4
.L_115:
        /*01ec*/ 	.byte	0x04, 0x12
        /*01ee*/ 	.short	(.L_117 - .L_116)
	.align		4
.L_116:
        /*01f0*/ 	.word	index@(_ZN2at6native29vectorized_elementwise_kernelILi8EZZZNS0_53_GLOBAL__N__52d73765_15_RenormKernel_cu_9e10b42f_309824renorm_scale_factor_implERNS_18TensorIteratorBaseEdENKUlvE_clEvENKUlvE0_clEvEUlfE_St5arrayIPcLm2EEEEviT0_T1_)
        /*01f4*/ 	.word	0x00000000


	//----- nvinfo : EIATTR_MIN_STACK_SIZE
	.align		4
.L_117:
        /*01f8*/ 	.byte	0x04, 0x12
        /*01fa*/ 	.short	(.L_119 - .L_118)
	.align		4
.L_118:
        /*01fc*/ 	.word	index@(_ZN2at6native18elementwise_kernelILi128ELi4EZNS0_15gpu_kernel_implIZZZNS0_53_GLOBAL__N__52d73765_15_RenormKernel_cu_9e10b42f_309824renorm_scale_factor_implERNS_18TensorIteratorBaseEdENKUlvE_clEvENKUlvE_clEvEUldE_EEvS5_RKT_EUliE_EEviT1_)
        /*0200*/ 	.word	0x00000000


	//----- nvinfo : EIATTR_MIN_STACK_SIZE
	.align		4
.L_119:
        /*0204*/ 	.byte	0x04, 0x12
        /*0206*/ 	.short	(.L_121 - .L_120)
	.align		4
.L_120:
        /*0208*/ 	.word	index@(_ZN2at6native27unrolled_elementwise_kernelIZZZNS0_53_GLOBAL__N__52d73765_15_RenormKernel_cu_9e10b42f_309824renorm_scale_factor_implERNS_18TensorIteratorBaseEdENKUlvE_clEvENKUlvE_clEvEUldE_St5arrayIPcLm2EELi4E23TrivialOffsetCalculatorILi1EjESC_NS0_6memory12LoadWithCastILi1EEENSD_13StoreWithCastILi1EEEEEviT_T0_T2_T3_T4_T5_)
        /*020c*/ 	.word	0x00000000


	//----- nvinfo : EIATTR_MIN_STACK_SIZE
	.align		4
.L_121:
        /*0210*/ 	.byte	0x04, 0x12
        /*0212*/ 	.short	(.L_123 - .L_122)
	.align		4
.L_122:
        /*0214*/ 	.word	index@(_ZN2at6native18elementwise_kernelILi128ELi2EZNS0_22gpu_kernel_impl_nocastIZZZNS0_53_GLOBAL__N__52d73765_15_RenormKernel_cu_9e10b42f_309824renorm_scale_factor_implERNS_18TensorIteratorBaseEdENKUlvE_clEvENKUlvE_clEvEUldE_EEvS5_RKT_EUliE_EEviT1_)
        /*0218*/ 	.word	0x00000000


	//----- nvinfo : EIATTR_MIN_STACK_SIZE
	.align		4
.L_123:
        /*021c*/ 	.byte	0x04, 0x12
        /*021e*/ 	.short	(.L_125 - .L_124)
	.align		4
.L_124:
        /*0220*/ 	.word	index@(_ZN2at6native27unrolled_elementwise_kernelIZZZNS0_53_GLOBAL__N__52d73765_15_RenormKernel_cu_9e10b42f_309824renorm_scale_factor_implERNS_18TensorIteratorBaseEdENKUlvE_clEvENKUlvE_clEvEUldE_St5arrayIPcLm2EELi4E23TrivialOffsetCalculatorILi1EjESC_NS0_6memory15LoadWithoutCastENSD_16StoreWithoutCastEEEviT_T0_T2_T3_T4_T5_)
        /*0224*/ 	.word	0x00000000


	//----- nvinfo : EIATTR_MIN_STACK_SIZE
	.align		4
.L_125:
        /*0228*/ 	.byte	0x04, 0x12
        /*022a*/ 	.short	(.L_127 - .L_126)
	.align		4
.L_126:
        /*022c*/ 	.word	index@(_ZN2at6native29vectorized_elementwise_kernelILi2EZZZNS0_53_GLOBAL__N__52d73765_15_RenormKernel_cu_9e10b42f_309824renorm_scale_factor_implERNS_18TensorIteratorBaseEdENKUlvE_clEvENKUlvE_clEvEUldE_St5arrayIPcLm2EEEEviT0_T1_)
        /*0230*/ 	.word	0x00000000


	//----- nvinfo : EIATTR_MIN_STACK_SIZE
	.align		4
.L_127:
        /*0234*/ 	.byte	0x04, 0x12
        /*0236*/ 	.short	(.L_129 - .L_128)
	.align		4
.L_128:
        /*0238*/ 	.word	index@(_ZN2at6native29vectorized_elementwise_kernelILi4EZZZNS0_53_GLOBAL__N__52d73765_15_RenormKernel_cu_9e10b42f_309824renorm_scale_factor_implERNS_18TensorIteratorBaseEdENKUlvE_clEvENKUlvE_clEvEUldE_St5arrayIPcLm2EEEEviT0_T1_)
        /*023c*/ 	.word	0x00000000


	//----- nvinfo : EIATTR_MIN_STACK_SIZE
	.align		4
.L_129:
        /*0240*/ 	.byte	0x04, 0x12
        /*0242*/ 	.short	(.L_131 - .L_130)
	.align		4
.L_130:
        /*0244*/ 	.word	index@(_ZN2at6native29vectorized_elementwise_kernelILi8EZZZNS0_53_GLOBAL__N__52d73765_15_RenormKernel_cu_9e10b42f_309824renorm_scale_factor_implERNS_18TensorIteratorBaseEdENKUlvE_clEvENKUlvE_clEvEUldE_St5arrayIPcLm2EEEEviT0_T1_)
        /*0248*/ 	.word	0x00000000
.L_131:


//--------------------- .nv.compat                --------------------------
	.section	.nv.compat,"",@"SHT_CUDA_COMPAT_INFO"
	.align	4
        /*0000*/ 	.byte	0x02, 0x09, 0x01, 0x00, 0x02, 0x02, 0x01, 0x00, 0x02, 0x05, 0x05, 0x00, 0x03, 0x07, 0x01, 0x01
        /*0010*/ 	.byte	0x02, 0x03, 0x00, 0x00, 0x02, 0x06, 0x01, 0x00, 0x04, 0x0b, 0x08, 0x00, 0x00, 0x00, 0x00, 0x00
        /*0020*/ 	.byte	0x00, 0x00, 0x00, 0x00


//--------------------- .nv.info._ZN2at6native18elementwise_kernelILi128ELi4EZNS0_15gpu_kernel_implIZZZNS0_53_GLOBAL__N__52d73765_15_RenormKernel_cu_9e10b42f_309824renorm_scale_factor_implERNS_18TensorIteratorBaseEdENKUlvE_clEvENKUlvE0_clEvEUlfE_EEvS5_RKT_EUliE_EEviT1_ --------------------------
	.section	.nv.info._ZN2at6native18elementwise_kernelILi128ELi4EZNS0_15gpu_kernel_implIZZZNS0_53_GLOBAL__N__52d73765_15_RenormKernel_cu_9e10b42f_309824renorm_scale_factor_implERNS_18TensorIteratorBaseEdENKUlvE_clEvENKUlvE0_clEvEUlfE_EEvS5_RKT_EUliE_EEviT1_,"",@"SHT_CUDA_INFO"
	.sectionflags	@""
	.align	4


	//----- nvinfo : EIATTR_CUDA_API_VERSION
	.align		4
        /*0000*/ 	.byte	0x04, 0x37
        /*0002*/ 	.short	(.L_133 - .L_132)
.L_132:
        /*0004*/ 	.word	0x00000082


	//----- nvinfo : EIATTR_KPARAM_INFO
	.align		4
.L_133:
        /*0008*/ 	.byte	0x04, 0x17
        /*000a*/ 	.short	(.L_135 - .L_134)
.L_134:
        /*000c*/ 	.word	0x00000000
        /*0010*/ 	.short	0x0001
        /*0012*/ 	.short	0x0008
        /*0014*/ 	.byte	0x00, 0xf0, 0xa1, 0x08


	//----- nvinfo : EIATTR_KPARAM_INFO
	.align		4
.L_135:
        /*0018*/ 	.byte	0x04, 0x17
        /*001a*/ 	.short	(.L_137 - .L_136)
.L_136:
        /*001c*/ 	.word	0x00000000
        /*0020*/ 	.short	0x0000
        /*0022*/ 	.short	0x0000
        /*0024*/ 	.byte	0x00, 0xf0, 0x11, 0x00


	//----- nvinfo : EIATTR_SPARSE_MMA_MASK
	.align		4
.L_137:
        /*0028*/ 	.byte	0x03, 0x50
        /*002a*/ 	.short	0x0000


	//----- nvinfo : EIATTR_MAXREG_COUNT
	.align		4
        /*002c*/ 	.byte	0x03, 0x1b
        /*002e*/ 	.short	0x0080


	//----- nvinfo : EIATTR_EXTERNS
	.align		4
        /*0030*/ 	.byte	0x04, 0x0f
        /*0032*/ 	.short	(.L_139 - .L_138)


	//   ....[0]....
	.align		4
.L_138:
        /*0034*/ 	.word	index@(__assertfail)


	//----- nvinfo : EIATTR_MERCURY_ISA_VERSION
	.align		4
.L_139:
        /*0038*/ 	.byte	0x03, 0x5f
        /*003a*/ 	.short	0x0101


	//----- nvinfo : EIATTR_SYSCALL_OFFSETS
	.align		4
        /*003c*/ 	.byte	0x04, 0x46
        /*003e*/ 	.short	(.L_141 - .L_140)


	//   ....[0]....
.L_140:
        /*0040*/ 	.word	0x00002150


	//   ....[1]....
        /*0044*/ 	.word	0x00003000


	//   ....[2]....
        /*0048*/ 	.word	0x00005190


	//   ....[3]....
        /*004c*/ 	.word	0x00006040


	//   ....[4]....
        /*0050*/ 	.word	0x000081c0


	//   ....[5]....
        /*0054*/ 	.word	0x00009070


	//   ....[6]....
        /*0058*/ 	.word	0x0000b1e0


	//   ....[7]....
        /*005c*/ 	.word	0x0000c090


	//----- nvinfo : EIATTR_EXIT_INSTR_OFFSETS
	.align		4
.L_141:
        /*0060*/ 	.byte	0x04, 0x1c
        /*0062*/ 	.short	(.L_143 - .L_142)


	//   ....[0]....
.L_142:
        /*0064*/ 	.word	0x00009120


	//   ....[1]....
        /*0068*/ 	.word	0x0000b3b0


	//   ....[2]....
        /*006c*/ 	.word	0x0000b3f0


	//   ....[3]....
        /*0070*/ 	.word	0x0000b480


	//   ....[4]....
        /*0074*/ 	.word	0x0000b4b0


	//   ....[5]....
        /*0078*/ 	.word	0x0000b4e0


	//   ....[6]....
        /*007c*/ 	.word	0x0000b560


	//   ....[7]....
        /*0080*/ 	.word	0x0000b590


	//   ....[8]....
        /*0084*/ 	.word	0x0000b620


	//   ....[9]....
        /*0088*/ 	.word	0x0000b660


	//   ....[10]....
        /*008c*/ 	.word	0x0000b6a0


	//   ....[11]....
        /*0090*/ 	.word	0x0000b760


	//   ....[12]....
        /*0094*/ 	.word	0x0000b7b0


	//   ....[13]....
        /*0098*/ 	.word	0x0000b930


	//   ....[14]....
        /*009c*/ 	.word	0x0000ba80


	//   ....[15]....
        /*00a0*/ 	.word	0x0000bab0


	//   ....[16]....
        /*00a4*/ 	.word	0x0000bb60


	//   ....[17]....
        /*00a8*/ 	.word	0x0000bcd0


	//   ....[18]....
        /*00ac*/ 	.word	0x0000be40


	//   ....[19]....
        /*00b0*/ 	.word	0x0000bf90


	//   ....[20]....
        /*00b4*/ 	.word	0x0000c0a0


	//   ....[21]....
        /*00b8*/ 	.word	0x0000c0d0


	//   ....[22]....
        /*00bc*/ 	.word	0x0000c100


	//----- nvinfo : EIATTR_MAX_THREADS
	.align		4
.L_143:
        /*00c0*/ 	.byte	0x04, 0x05
        /*00c2*/ 	.short	(.L_145 - .L_144)
.L_144:
        /*00c4*/ 	.word	0x00000080
        /*00c8*/ 	.word	0x00000001
        /*00cc*/ 	.word	0x00000001


	//----- nvinfo : EIATTR_CRS_STACK_SIZE
	.align		4
.L_145:
        /*00d0*/ 	.byte	0x04, 0x1e
        /*00d2*/ 	.short	(.L_147 - .L_146)
.L_146:
        /*00d4*/ 	.word	0x00000000


	//----- nvinfo : EIATTR_CBANK_PARAM_SIZE
	.align		4
.L_147:
        /*00d8*/ 	.byte	0x03, 0x19
        /*00da*/ 	.short	0x0230


	//----- nvinfo : EIATTR_PARAM_CBANK
	.align		4
        /*00dc*/ 	.byte	0x04, 0x0a
        /*00de*/ 	.short	(.L_149 - .L_148)
	.align		4
.L_148:
        /*00e0*/ 	.word	index@(.nv.constant0._ZN2at6native18elementwise_kernelILi128ELi4EZNS0_15gpu_kernel_implIZZZNS0_53_GLOBAL__N__52d73765_15_RenormKernel_cu_9e10b42f_309824renorm_scale_factor_implERNS_18TensorIteratorBaseEdENKUlvE_clEvENKUlvE0_clEvEUlfE_EEvS5_RKT_EUliE_EEviT1_)
        /*00e4*/ 	.short	0x0210
        /*00e6*/ 	.short	0x0230


	//----- nvinfo : EIATTR_SW_WAR
	.align		4
.L_149:
        /*00e8*/ 	.byte	0x04, 0x36
        /*00ea*/ 	.short	(.L_151 - .L_150)
.L_150:
        /*00ec*/ 	.word	0x00000008
.L_151:


//--------------------- .nv.info._ZN2at6native27unrolled_elementwise_kernelIZZZNS0_53_GLOBAL__N__52d73765_15_RenormKernel_cu_9e10b42f_309824renorm_scale_factor_implERNS_18TensorIteratorBaseEdENKUlvE_clEvENKUlvE0_clEvEUlfE_St5arrayIPcLm2EELi4E23TrivialOffsetCalculatorILi1EjESC_NS0_6memory12LoadWithCastILi1EEENSD_13StoreWithCastILi1EEEEEviT_T0_T2_T3_T4_T5_ --------------------------
	.section	.nv.info._ZN2at6native27unrolled_elementwise_kernelIZZZNS0_53_GLOBAL__N__52d73765_15_RenormKernel_cu_9e10b42f_309824renorm_scale_factor_implERNS_18TensorIteratorBaseEdENKUlvE_clEvENKUlvE0_clEvEUlfE_St5arrayIPcLm2EELi4E23TrivialOffsetCalculatorILi1EjESC_NS0_6memory12LoadWithCastILi1EEENSD_13StoreWithCastILi1EEEEEviT_T0_T2_T3_T4_T5_,"",@"SHT_CUDA_INFO"
	.sectionflags	@""
	.align	4


	//----- nvinfo : EIATTR_CUDA_API_VERSION
	.align		4
        /*0000*/ 	.byte	0x04, 0x37
        /*0002*/ 	.short	(.L_153 - .L_152)
.L_152:
        /*0004*/ 	.word	0x00000082


	//----- nvinfo : EIATTR_KPARAM_INFO
	.align		4
.L_153:
        /*0008*/ 	.byte	0x04, 0x17
        /*000a*/ 	.short	(.L_155 - .L_154)
.L_154:
        /*000c*/ 	.word	0x00000000
        /*0010*/ 	.short	0x0006
        /*0012*/ 	.short	0x0034
        /*0014*/ 	.byte	0x00, 0xf0, 0x21, 0x00


	//----- nvinfo : EIATTR_KPARAM_INFO
	.align		4
.L_155:
        /*0018*/ 	.byte	0x04, 0x17
        /*001a*/ 	.short	(.L_157 - .L_156)
.L_156:
        /*001c*/ 	.word	0x00000000
        /*0020*/ 	.short	0x0005
        /*0022*/ 	.short	0x002c
        /*0024*/ 	.byte	0x00, 0xf0, 0x21, 0x00


	//----- nvinfo : EIATTR_KPARAM_INFO
	.align		4
.L_157:
        /*0028*/ 	.byte	0x04, 0x17
        /*002a*/ 	.short	(.L_159 - .L_158)
.L_158:
        /*002c*/ 	.word	0x00000000
        /*0030*/ 	.short	0x0004
        /*0032*/ 	.short	0x0029
        /*0034*/ 	.byte	0x00, 0xf0, 0x05, 0x00


	//----- nvinfo : EIATTR_KPARAM_INFO
	.align		4
.L_159:
        /*0038*/ 	.byte	0x04, 0x17
        /*003a*/ 	.short	(.L_161 - .L_160)
.L_160:
        /*003c*/ 	.word	0x00000000
        /*0040*/ 	.short	0x0003
        /*0042*/ 	.short	0x0028
        /*0044*/ 	.byte	0x00, 0xf0, 0x05, 0x00


	//----- nvinfo : EIATTR_KPARAM_INFO
	.align		4
.L_161:
        /*0048*/ 	.byte	0x04, 0x17
        /*004a*/ 	.short	(.L_163 - .L_162)
.L_162:
        /*004c*/ 	.word	0x00000000
        /*0050*/ 	.short	0x0002
        /*0052*/ 	.short	0x0018
        /*0054*/ 	.byte	0x00, 0xf0, 0x41, 0x00


	//----- nvinfo : EIATTR_KPARAM_INFO
	.align		4
.L_163:
        /*0058*/ 	.byte	0x04, 0x17
        /*005a*/ 	.short	(.L_165 - .L_164)
.L_164:
        /*005c*/ 	.word	0x00000000
        /*0060*/ 	.short	0x0001
        /*0062*/ 	.short	0x0008
        /*0064*/ 	.byte	0x00, 0xf0, 0x41, 0x00


	//----- nvinfo : EIATTR_KPARAM_INFO
	.align		4
.L_165:
        /*0068*/ 	.byte	0x04, 0x17
        /*006a*/ 	.short	(.L_167 - .L_166)
.L_166:
        /*006c*/ 	.word	0x00000000
        /*0070*/ 	.short	0x0000
        /*0072*/ 	.short	0x0000
        /*0074*/ 	.byte	0x00, 0xf0, 0x11, 0x00


	//----- nvinfo : EIATTR_SPARSE_MMA_MASK
	.align		4
.L_167:
        /*0078*/ 	.byte	0x03, 0x50
        /*007a*/ 	.short	0x0000


	//----- nvinfo : EIATTR_MAXREG_COUNT
	.align		4
        /*007c*/ 	.byte	0x03, 0x1b
        /*007e*/ 	.short	0x00ff


	//----- nvinfo : EIATTR_EXTERNS
	.align		4
        /*0080*/ 	.byte	0x04, 0x0f
        /*0082*/ 	.short	(.L_169 - .L_168)


	//   ....[0]....
	.align		4
.L_168:
        /*0084*/ 	.word	index@(__assertfail)


	//----- nvinfo : EIATTR_MERCURY_ISA_VERSION
	.align		4
.L_169:
        /*0088*/ 	.byte	0x03, 0x5f
        /*008a*/ 	.short	0x0101


	//----- nvinfo : EIATTR_SYSCALL_OFFSETS
	.align		4
        /*008c*/ 	.byte	0x04, 0x46
        /*008e*/ 	.short	(.L_171 - .L_170)


	//   ....[0]....
.L_170:
        /*0090*/ 	.word	0x00000e80


	//   ....[1]....
        /*0094*/ 	.word	0x00001d30


	//   ....[2]....
        /*0098*/ 	.word	0x00002bf0


	//   ....[3]....
        /*009c*/ 	.word	0x00003a50


	//   ....[4]....
        /*00a0*/ 	.word	0x00004d10


	//   ....[5]....
        /*00a4*/ 	.word	0x00005c10


	//   ....[6]....
        /*00a8*/ 	.word	0x00006ad0


	//   ....[7]....
        /*00ac*/ 	.word	0x00007990


	//----- nvinfo : EIATTR_EXIT_INSTR_OFFSETS
	.align		4
.L_171:
        /*00b0*/ 	.byte	0x04, 0x1c
        /*00b2*/ 	.short	(.L_173 - .L_172)


	//   ....[0]....
.L_172:
        /*00b4*/ 	.word	0x00006b70


	//   ....[1]....
        /*00b8*/ 	.word	0x00006cb0


	//   ....[2]....
        /*00bc*/ 	.word	0x00006cf0


	//   ....[3]....
        /*00c0*/ 	.word	0x00006d80


	//   ....[4]....
        /*00c4*/ 	.word	0x00006db0


	//   ....[5]....
        /*00c8*/ 	.word	0x00006de0


	//   ....[6]....
        /*00cc*/ 	.word	0x00006e60


	//   ....[7]....
        /*00d0*/ 	.word	0x00006e90


	//   ....[8]....
        /*00d4*/ 	.word	0x00006f20


	//   ....[9]....
        /*00d8*/ 	.word	0x00006f60


	//   ....[10]....
        /*00dc*/ 	.word	0x00006fa0


	//   ....[11]....
        /*00e0*/ 	.word	0x00007060


	//   ....[12]....
        /*00e4*/ 	.word	0x000070b0


	//   ....[13]....
        /*00e8*/ 	.word	0x00007230


	//   ....[14]....
        /*00ec*/ 	.word	0x00007380


	//   ....[15]....
        /*00f0*/ 	.word	0x000073b0


	//   ....[16]....
        /*00f4*/ 	.word	0x00007460


	//   ....[17]....
        /*00f8*/ 	.word	0x000075d0


	//   ....[18]....
        /*00fc*/ 	.word	0x00007740


	//   ....[19]....
        /*0100*/ 	.word	0x00007890


	//   ....[20]....
        /*0104*/ 	.word	0x000079a0


	//   ....[21]....
        /*0108*/ 	.word	0x000079d0


	//   ....[22]....
        /*010c*/ 	.word	0x00007a00


	//----- nvinfo : EIATTR_MAX_THREADS
	.align		4
.L_173:
        /*0110*/ 	.byte	0x04, 0x05
        /*0112*/ 	.short	(.L_175 - .L_174)
.L_174:
        /*0114*/ 	.word	0x00000080
        /*0118*/ 	.word	0x00000001
        /*011c*/ 	.word	0x00000001


	//----- nvinfo : EIATTR_CRS_STACK_SIZE
	.align		4
.L_175:
        /*0120*/ 	.byte	0x04, 0x1e
        /*0122*/ 	.short	(.L_177 - .L_176)
.L_176:
        /*0124*/ 	.word	0x00000000


	//----- nvinfo : EIATTR_CBANK_PARAM_SIZE
	.align		4
.L_177:
        /*0128*/ 	.byte	0x03, 0x19
        /*012a*/ 	.short	0x003c


	//----- nvinfo : EIATTR_PARAM_CBANK
	.align		4
        /*012c*/ 	.byte	0x04, 0x0a
        /*012e*/ 	.short	(.L_179 - .L_178)
	.align		4
.L_178:
        /*0130*/ 	.word	index@(.nv.constant0._ZN2at6native27unrolled_elementwise_kernelIZZZNS0_53_GLOBAL__N__52d73765_15_RenormKernel_cu_9e10b42f_309824renorm_scale_factor_implERNS_18TensorIteratorBaseEdENKUlvE_clEvENKUlvE0_clEvEUlfE_St5arrayIPcLm2EELi4E23TrivialOffsetCalculatorILi1EjESC_NS0_6memory12LoadWithCastILi1EEENSD_13StoreWithCastILi1EEEEEviT_T0_T2_T3_T4_T5_)
        /*0134*/ 	.short	0x0210
        /*0136*/ 	.short	0x003c


	//----- nvinfo : EIATTR_SW_WAR
	.align		4
.L_179:
        /*0138*/ 	.byte	0x04, 0x36
        /*013a*/ 	.short	(.L_181 - .L_180)
.L_180:
        /*013c*/ 	.word	0x00000008
.L_181:


//--------------------- .nv.info._ZN2at6native18elementwise_kernelILi128ELi2EZNS0_22gpu_kernel_impl_nocastIZZZNS0_53_GLOBAL__N__52d73765_15_RenormKernel_cu_9e10b42f_309824renorm_scale_factor_implERNS_18TensorIteratorBaseEdENKUlvE_clEvENKUlvE0_clEvEUlfE_EEvS5_RKT_EUliE_EEviT1_ --------------------------
	.section	.nv.info._ZN2at6native18elementwise_kernelILi128ELi2EZNS0_22gpu_kernel_impl_nocastIZZZNS0_53_GLOBAL__N__52d73765_15_RenormKernel_cu_9e10b42f_309824renorm_scale_factor_implERNS_18TensorIteratorBaseEdENKUlvE_clEvENKUlvE0_clEvEUlfE_EEvS5_RKT_EUliE_EEviT1_,"",@"SHT_CUDA_INFO"
	.sectionflags	@""
	.align	4


	//----- nvinfo : EIATTR_CUDA_API_VERSION
	.align		4
        /*0000*/ 	.byte	0x04, 0x37
        /*0002*/ 	.short	(.L_183 - .L_182)
.L_182:
        /*0004*/ 	.word	0x00000082


	//----- nvinfo : EIATTR_KPARAM_INFO
	.align		4
.L_183:
        /*0008*/ 	.byte	0x04, 0x17
        /*000a*/ 	.short	(.L_185 - .L_184)
.L_184:
        /*000c*/ 	.word	0x00000000
        /*0010*/ 	.short	0x0001
        /*0012*/ 	.short	0x0008
        /*0014*/ 	.byte	0x00, 0xf0, 0x81, 0x08


	//----- nvinfo : EIATTR_KPARAM_INFO
	.align		4
.L_185:
        /*0018*/ 	.byte	0x04, 0x17
        /*001a*/ 	.short	(.L_187 - .L_186)
.L_186:
        /*001c*/ 	.word	0x00000000
        /*0020*/ 	.short	0x0000
        /*0022*/ 	.short	0x0000
        /*0024*/ 	.byte	0x00, 0xf0, 0x11, 0x00


	//----- nvinfo : EIATTR_SPARSE_MMA_MASK
	.align		4
.L_187:
        /*0028*/ 	.byte	0x03, 0x50
        /*002a*/ 	.short	0x0000


	//----- nvinfo : EIATTR_MAXREG_COUNT
	.align		4
        /*002c*/ 	.byte	0x03, 0x1b
        /*002e*/ 	.short	0x0080


	//----- nvinfo : EIATTR_MERCURY_ISA_VERSION
	.align		4
        /*0030*/ 	.byte	0x03, 0x5f
        /*0032*/ 	.short	0x0101


	//----- nvinfo : EIATTR_EXIT_INSTR_OFFSETS
	.align		4
        /*0034*/ 	.byte	0x04, 0x1c
        /*0036*/ 	.short	(.L_189 - .L_188)


	//   ....[0]....
.L_188:
        /*0038*/ 	.word	0x00001490


	//   ....[1]....
        /*003c*/ 	.word	0x00002870


	//----- nvinfo : EIATTR_MAX_THREADS
	.align		4
.L_189:
        /*0040*/ 	.byte	0x04, 0x05
        /*0042*/ 	.short	(.L_191 - .L_190)
.L_190:
        /*0044*/ 	.word	0x00000080
        /*0048*/ 	.word	0x00000001
        /*004c*/ 	.word	0x00000001


	//----- nvinfo : EIATTR_CRS_STACK_SIZE
	.align		4
.L_191:
        /*0050*/ 	.byte	0x04, 0x1e
        /*0052*/ 	.short	(.L_193 - .L_192)
.L_192:
        /*0054*/ 	.word	0x00000000


	//----- nvinfo : EIATTR_CBANK_PARAM_SIZE
	.align		4
.L_193:
        /*0058*/ 	.byte	0x03, 0x19
        /*005a*/ 	.short	0x0228


	//----- nvinfo : EIATTR_PARAM_CBANK
	.align		4
        /*005c*/ 	.byte	0x04, 0x0a
        /*005e*/ 	.short	(.L_195 - .L_194)
	.align		4
.L_194:
        /*0060*/ 	.word	index@(.nv.constant0._ZN2at6native18elementwise_kernelILi128ELi2EZNS0_22gpu_kernel_impl_nocastIZZZNS0_53_GLOBAL__N__52d73765_15_RenormKernel_cu_9e10b42f_309824renorm_scale_factor_implERNS_18TensorIteratorBaseEdENKUlvE_clEvENKUlvE0_clEvEUlfE_EEvS5_RKT_EUliE_EEviT1_)
        /*0064*/ 	.short	0x0210
        /*0066*/ 	.short	0x0228


	//----- nvinfo : EIATTR_SW_WAR
	.align		4
.L_195:
        /*0068*/ 	.byte	0x04, 0x36
        /*006a*/ 	.short	(.L_197 - .L_196)
.L_196:
        /*006c*/ 	.word	0x00000008
.L_197:


//--------------------- .nv.info._ZN2at6native27unrolled_elementwise_kernelIZZZNS0_53_GLOBAL__N__52d73765_15_RenormKernel_cu_9e10b42f_309824renorm_scale_factor_implERNS_18TensorIteratorBaseEdENKUlvE_clEvENKUlvE0_clEvEUlfE_St5arrayIPcLm2EELi4E23TrivialOffsetCalculatorILi1EjESC_NS0_6memory15LoadWithoutCastENSD_16StoreWithoutCastEEEviT_T0_T2_T3_T4_T5_ --------------------------
	.section	.nv.info._ZN2at6native27unrolled_elementwise_kernelIZZZNS0_53_GLOBAL__N__52d73765_15_RenormKernel_cu_9e10b42f_309824renorm_scale_factor_implERNS_18TensorIteratorBaseEdENKUlvE_clEvENKUlvE0_clEvEUlfE_St5arrayIPcLm2EELi4E23TrivialOffsetCalculatorILi1EjESC_NS0_6memory15LoadWithoutCastENSD_16StoreWithoutCastEEEviT_T0_T2_T3_T4_T5_,"",@"SHT_CUDA_INFO"
	.sectionflags	@""
	.align	4


	//----- nvinfo : EIATTR_CUDA_API_VERSION
	.align		4
        /*0000*/ 	.byte	0x04, 0x37
        /*0002*/ 	.short	(.L_199 - .L_198)
.L_198:
        /*0004*/ 	.word	0x00000082


	//----- nvinfo : EIATTR_KPARAM_INFO
	.align		4
.L_199:
        /*0008*/ 	.byte	0x04, 0x17
        /*000a*/ 	.short	(.L_201 - .L_200)
.L_200:
        /*000c*/ 	.word	0x00000000
        /*0010*/ 	.short	0x0006
        /*0012*/ 	.short	0x002b
        /*0014*/ 	.byte	0x00, 0xf0, 0x05, 0x00


	//----- nvinfo : EIATTR_KPARAM_INFO
	.align		4
.L_201:
        /*0018*/ 	.byte	0x04, 0x17
        /*001a*/ 	.short	(.L_203 - .L_202)
.L_202:
        /*001c*/ 	.word	0x00000000
        /*0020*/ 	.short	0x0005
        /*0022*/ 	.short	0x002a
        /*0024*/ 	.byte	0x00, 0xf0, 0x05, 0x00


	//----- nvinfo : EIATTR_KPARAM_INFO
	.align		4
.L_203:
        /*0028*/ 	.byte	0x04, 0x17
        /*002a*/ 	.short	(.L_205 - .L_204)
.L_204:
        /*002c*/ 	.word	0x00000000
        /*0030*/ 	.short	0x0004
        /*0032*/ 	.short	0x0029
        /*0034*/ 	.byte	0x00, 0xf0, 0x05, 0x00


	//----- nvinfo : EIATTR_KPARAM_INFO
	.align		4
.L_205:
        /*0038*/ 	.byte	0x04, 0x17
        /*003a*/ 	.short	(.L_207 - .L_206)
.L_206:
        /*003c*/ 	.word	0x00000000
        /*0040*/ 	.short	0x0003
        /*0042*/ 	.short	0x0028
        /*0044*/ 	.byte	0x00, 0xf0, 0x05, 0x00


	//----- nvinfo : EIATTR_KPARAM_INFO
	.align		4
.L_207:
        /*0048*/ 	.byte	0x04, 0x17
        /*004a*/ 	.short	(.L_209 - .L_208)
.L_208:
        /*004c*/ 	.word	0x00000000
        /*0050*/ 	.short	0x0002
        /*0052*/ 	.short	0x0018
        /*0054*/ 	.byte	0x00, 0xf0, 0x41, 0x00


	//----- nvinfo : EIATTR_KPARAM_INFO
	.align		4
.L_209:
        /*0058*/ 	.byte	0x04, 0x17
        /*005a*/ 	.short	(.L_211 - .L_210)
.L_210:
        /*005c*/ 	.word	0x00000000
        /*0060*/ 	.short	0x0001
        /*0062*/ 	.short	0x0008
        /*0064*/ 	.byte	0x00, 0xf0, 0x41, 0x00


	//----- nvinfo : EIATTR_KPARAM_INFO
	.align		4
.L_211:
        /*0068*/ 	.byte	0x04, 0x17
        /*006a*/ 	.short	(.L_213 - .L_212)
.L_212:
        /*006c*/ 	.word	0x00000000
        /*0070*/ 	.short	0x0000
        /*0072*/ 	.short	0x0000
        /*0074*/ 	.byte	0x00, 0xf0, 0x11, 0x00


	//----- nvinfo : EIATTR_SPARSE_MMA_MASK
	.align		4
.L_213:
        /*0078*/ 	.byte	0x03, 0x50
        /*007a*/ 	.short	0x0000


	//----- nvinfo : EIATTR_MAXREG_COUNT
	.align		4
        /*007c*/ 	.byte	0x03, 0x1b
        /*007e*/ 	.short	0x00ff


	//----- nvinfo : EIATTR_MERCURY_ISA_VERSION
	.align		4
        /*0080*/ 	.byte	0x03, 0x5f
        /*0082*/ 	.short	0x0101


	//----- nvinfo : EIATTR_EXIT_INSTR_OFFSETS
	.align		4
        /*0084*/ 	.byte	0x04, 0x1c
        /*0086*/ 	.short	(.L_215 - .L_214)


	//   ....[0]....
.L_214:
        /*0088*/ 	.word	0x00000600


	//   ....[1]....
        /*008c*/ 	.word	0x00000650


	//----- nvinfo : EIATTR_MAX_THREADS
	.align		4
.L_215:
        /*0090*/ 	.byte	0x04, 0x05
        /*0092*/ 	.short	(.L_217 - .L_216)
.L_216:
        /*0094*/ 	.word	0x00000080
        /*0098*/ 	.word	0x00000001
        /*009c*/ 	.word	0x00000001


	//----- nvinfo : EIATTR_CRS_STACK_SIZE
	.align		4
.L_217:
        /*00a0*/ 	.byte	0x04, 0x1e
        /*00a2*/ 	.short	(.L_219 - .L_218)
.L_218:
        /*00a4*/ 	.word	0x00000000


	//----- nvinfo : EIATTR_CBANK_PARAM_SIZE
	.align		4
.L_219:
        /*00a8*/ 	.byte	0x03, 0x19
        /*00aa*/ 	.short	0x002c


	//----- nvinfo : EIATTR_PARAM_CBANK
	.align		4
        /*00ac*/ 	.byte	0x04, 0x0a
        /*00ae*/ 	.short	(.L_221 - .L_220)
	.align		4
.L_220:
        /*00b0*/ 	.word	index@(.nv.constant0._ZN2at6native27unrolled_elementwise_kernelIZZZNS0_53_GLOBAL__N__52d73765_15_RenormKernel_cu_9e10b42f_309824renorm_scale_factor_implERNS_18TensorIteratorBaseEdENKUlvE_clEvENKUlvE0_clEvEUlfE_St5arrayIPcLm2EELi4E23TrivialOffsetCalculatorILi1EjESC_NS0_6memory15LoadWithoutCastENSD_16StoreWithoutCastEEEviT_T0_T2_T3_T4_T5_)
        /*00b4*/ 	.short	0x0210
        /*00b6*/ 	.short	0x002c


	//----- nvinfo : EIATTR_SW_WAR
	.align		4
.L_221:
        /*00b8*/ 	.byte	0x04, 0x36
        /*00ba*/ 	.short	(.L_223 - .L_222)
.L_222:
        /*00bc*/ 	.word	0x00000008
.L_223:


//--------------------- .nv.info._ZN2at6native29vectorized_elementwise_kernelILi2EZZZNS0_53_GLOBAL__N__52d73765_15_RenormKernel_cu_9e10b42f_309824renorm_scale_factor_implERNS_18TensorIteratorBaseEdENKUlvE_clEvENKUlvE0_clEvEUlfE_St5arrayIPcLm2EEEEviT0_T1_ --------------------------
	.section	.nv.info._ZN2at6native29vectorized_elementwise_kernelILi2EZZZNS0_53_GLOBAL__N__52d73765_15_RenormKernel_cu_9e10b42f_309824renorm_scale_factor_implERNS_18TensorIteratorBaseEdENKUlvE_clEvENKUlvE0_clEvEUlfE_St5arrayIPcLm2EEEEviT0_T1_,"",@"SHT_CUDA_INFO"
	.sectionflags	@""
	.align	4


	//----- nvinfo : EIATTR_CUDA_API_VERSION
	.align		4
        /*0000*/ 	.byte	0x04, 0x37
        /*0002*/ 	.short	(.L_225 - .L_224)
.L_224:
        /*0004*/ 	.word	0x00000082


	//----- nvinfo : EIATTR_KPARAM_INFO
	.align		4
.L_225:
        /*0008*/ 	.byte	0x04, 0x17
        /*000a*/ 	.short	(.L_227 - .L_226)
.L_226:
        /*000c*/ 	.word	0x00000000
        /*0010*/ 	.short	0x0002
        /*0012*/ 	.short	0x0018
        /*0014*/ 	.byte	0x00, 0xf0, 0x41, 0x00


	//----- nvinfo : EIATTR_KPARAM_INFO
	.align		4
.L_227:
        /*0018*/ 	.byte	0x04, 0x17
        /*001a*/ 	.short	(.L_229 - .L_228)
.L_228:
        /*001c*/ 	.word	0x00000000
        /*0020*/ 	.short	0x0001
        /*0022*/ 	.short	0x0008
        /*0024*/ 	.byte	0x00, 0xf0, 0x41, 0x00


	//----- nvinfo : EIATTR_KPARAM_INFO
	.align		4
.L_229:
        /*0028*/ 	.byte	0x04, 0x17
        /*002a*/ 	.short	(.L_231 - .L_230)
.L_230:
        /*002c*/ 	.word	0x00000000
        /*0030*/ 	.short	0x0000
        /*0032*/ 	.short	0x0000
        /*0034*/ 	.byte	0x00, 0xf0, 0x11, 0x00


	//----- nvinfo : EIATTR_SPARSE_MMA_MASK
	.align		4
.L_231:
        /*0038*/ 	.byte	0x03, 0x50
        /*003a*/ 	.short	0x0000


	//----- nvinfo : EIATTR_MAXREG_COUNT
	.align		4
        /*003c*/ 	.byte	0x03, 0x1b
        /*003e*/ 	.short	0x00ff


	//----- nvinfo : EIATTR_MERCURY_ISA_VERSION
	.align		4
        /*0040*/ 	.byte	0x03, 0x5f
        /*0042*/ 	.short	0x0101


	//----- nvinfo : EIATTR_EXIT_INSTR_OFFSETS
	.align		4
        /*0044*/ 	.byte	0x04, 0x1c
        /*0046*/ 	.short	(.L_233 - .L_232)


	//   ....[0]....
.L_232:
        /*0048*/ 	.word	0x00000400


	//   ....[1]....
        /*004c*/ 	.word	0x00001020


	//   ....[2]....
        /*0050*/ 	.word	0x00001070


	//----- nvinfo : EIATTR_MAX_THREADS
	.align		4
.L_233:
        /*0054*/ 	.byte	0x04, 0x05
        /*0056*/ 	.short	(.L_235 - .L_234)
.L_234:
        /*0058*/ 	.word	0x00000080
        /*005c*/ 	.word	0x00000001
        /*0060*/ 	.word	0x00000001


	//----- nvinfo : EIATTR_CRS_STACK_SIZE
	.align		4
.L_235:
        /*0064*/ 	.byte	0x04, 0x1e
        /*0066*/ 	.short	(.L_237 - .L_236)
.L_236:
        /*0068*/ 	.word	0x00000000


	//----- nvinfo : EIATTR_CBANK_PARAM_SIZE
	.align		4
.L_237:
        /*006c*/ 	.byte	0x03, 0x19
        /*006e*/ 	.short	0x0028


	//----- nvinfo : EIATTR_PARAM_CBANK
	.align		4
        /*0070*/ 	.byte	0x04, 0x0a
        /*0072*/ 	.short	(.L_239 - .L_238)
	.align		4
.L_238:
        /*0074*/ 	.word	index@(.nv.constant0._ZN2at6native29vectorized_elementwise_kernelILi2EZZZNS0_53_GLOBAL__N__52d73765_15_RenormKernel_cu_9e10b42f_309824renorm_scale_factor_implERNS_18TensorIteratorBaseEdENKUlvE_clEvENKUlvE0_clEvEUlfE_St5arrayIPcLm2EEEEviT0_T1_)
        /*0078*/ 	.short	0x0210
        /*007a*/ 	.short	0x0028


	//----- nvinfo : EIATTR_SW_WAR
	.align		4
.L_239:
        /*007c*/ 	.byte	0x04, 0x36
        /*007e*/ 	.short	(.L_241 - .L_240)
.L_240:
        /*0080*/ 	.word	0x00000008
.L_241:


//--------------------- .nv.info._ZN2at6native29vectorized_elementwise_kernelILi4EZZZNS0_53_GLOBAL__N__52d73765_15_RenormKernel_cu_9e10b42f_309824renorm_scale_factor_implERNS_18TensorIteratorBaseEdENKUlvE_clEvENKUlvE0_clEvEUlfE_St5arrayIPcLm2EEEEviT0_T1_ --------------------------
	.section	.nv.info._ZN2at6native29vectorized_elementwise_kernelILi4EZZZNS0_53_GLOBAL__N__52d73765_15_RenormKernel_cu_9e10b42f_309824renorm_scale_factor_implERNS_18TensorIteratorBaseEdENKUlvE_clEvENKUlvE0_clEvEUlfE_St5arrayIPcLm2EEEEviT0_T1_,"",@"SHT_CUDA_INFO"
	.sectionflags	@""
	.align	4


	//----- nvinfo : EIATTR_CUDA_API_VERSION
	.align		4
        /*0000*/ 	.byte	0x04, 0x37
        /*0002*/ 	.short	(.L_243 - .L_242)
.L_242:
        /*0004*/ 	.word	0x00000082


	//----- nvinfo : EIATTR_KPARAM_INFO
	.align		4
.L_243:
        /*0008*/ 	.byte	0x04, 0x17
        /*000a*/ 	.short	(.L_245 - .L_244)
.L_244:
        /*000c*/ 	.word	0x00000000
        /*0010*/ 	.short	0x0002
        /*0012*/ 	.short	0x0018
        /*0014*/ 	.byte	0x00, 0xf0, 0x41, 0x00


	//----- nvinfo : EIATTR_KPARAM_INFO
	.align		4
.L_245:
        /*0018*/ 	.byte	0x04, 0x17
        /*001a*/ 	.short	(.L_247 - .L_246)
.L_246:
        /*001c*/ 	.word	0x00000000
        /*0020*/ 	.short	0x0001
        /*0022*/ 	.short	0x0008
        /*0024*/ 	.byte	0x00, 0xf0, 0x41, 0x00


	//----- nvinfo : EIATTR_KPARAM_INFO
	.align		4
.L_247:
        /*0028*/ 	.byte	0x04, 0x17
        /*002a*/ 	.short	(.L_249 - .L_248)
.L_248:
        /*002c*/ 	.word	0x00000000
        /*0030*/ 	.short	0x0000
        /*0032*/ 	.short	0x0000
        /*0034*/ 	.byte	0x00, 0xf0, 0x11, 0x00


	//----- nvinfo : EIATTR_SPARSE_MMA_MASK
	.align		4
.L_249:
        /*0038*/ 	.byte	0x03, 0x50
        /*003a*/ 	.short	0x0000


	//----- nvinfo : EIATTR_MAXREG_COUNT
	.align		4
        /*003c*/ 	.byte	0x03, 0x1b
        /*003e*/ 	.short	0x00ff


	//----- nvinfo : EIATTR_MERCURY_ISA_VERSION
	.align		4
        /*0040*/ 	.byte	0x03, 0x5f
        /*0042*/ 	.short	0x0101


	//----- nvinfo : EIATTR_EXIT_INSTR_OFFSETS
	.align		4
        /*0044*/ 	.byte	0x04, 0x1c
        /*0046*/ 	.short	(.L_251 - .L_250)


	//   ....[0]....
.L_250:
        /*0048*/ 	.word	0x000003c0


	//   ....[1]....
        /*004c*/ 	.word	0x00000fe0


	//   ....[2]....
        /*0050*/ 	.word	0x00001030


	//----- nvinfo : EIATTR_MAX_THREADS
	.align		4
.L_251:
        /*0054*/ 	.byte	0x04, 0x05
        /*0056*/ 	.short	(.L_253 - .L_252)
.L_252:
        /*0058*/ 	.word	0x00000080
        /*005c*/ 	.word	0x00000001
        /*0060*/ 	.word	0x00000001


	//----- nvinfo : EIATTR_CRS_STACK_SIZE
	.align		4
.L_253:
        /*0064*/ 	.byte	0x04, 0x1e
        /*0066*/ 	.short	(.L_255 - .L_254)
.L_254:
        /*0068*/ 	.word	0x00000000


	//----- nvinfo : EIATTR_CBANK_PARAM_SIZE
	.align		4
.L_255:
        /*006c*/ 	.byte	0x03, 0x19
        /*006e*/ 	.short	0x0028


	//----- nvinfo : EIATTR_PARAM_CBANK
	.align		4
        /*0070*/ 	.byte	0x04, 0x0a
        /*0072*/ 	.short	(.L_257 - .L_256)
	.align		4
.L_256:
        /*0074*/ 	.word	index@(.nv.constant0._ZN2at6native29vectorized_elementwise_kernelILi4EZZZNS0_53_GLOBAL__N__52d73765_15_RenormKernel_cu_9e10b42f_309824renorm_scale_factor_implERNS_18TensorIteratorBaseEdENKUlvE_clEvENKUlvE0_clEvEUlfE_St5arrayIPcLm2EEEEviT0_T1_)
        /*0078*/ 	.short	0x0210
        /*007a*/ 	.short	0x0028


	//----- nvinfo : EIATTR_SW_WAR
	.align		4
.L_257:
        /*007c*/ 	.byte	0x04, 0x36
        /*007e*/ 	.short	(.L_259 - .L_258)
.L_258:
        /*0080*/ 	.word	0x00000008
.L_259:


//--------------------- .nv.info._ZN2at6native29vectorized_elementwise_kernelILi8EZZZNS0_53_GLOBAL__N__52d73765_15_RenormKernel_cu_9e10b42f_309824renorm_scale_factor_implERNS_18TensorIteratorBaseEdENKUlvE_clEvENKUlvE0_clEvEUlfE_St5arrayIPcLm2EEEEviT0_T1_ --------------------------
	.section	.nv.info._ZN2at6native29vectorized_elementwise_kernelILi8EZZZNS0_53_GLOBAL__N__52d73765_15_RenormKernel_cu_9e10b42f_309824renorm_scale_factor_implERNS_18TensorIteratorBaseEdENKUlvE_clEvENKUlvE0_clEvEUlfE_St5arrayIPcLm2EEEEviT0_T1_,"",@"SHT_CUDA_INFO"
	.sectionflags	@""
	.align	4


	//----- nvinfo : EIATTR_CUDA_API_VERSION
	.align		4
        /*0000*/ 	.byte	0x04, 0x37
        /*0002*/ 	.short	(.L_261 - .L_260)
.L_260:
        /*0004*/ 	.word	0x00000082


	//----- nvinfo : EIATTR_KPARAM_INFO
	.align		4
.L_261:
        /*0008*/ 	.byte	0x04, 0x17
        /*000a*/ 	.short	(.L_263 - .L_262)
.L_262:
        /*000c*/ 	.word	0x00000000
        /*0010*/ 	.short	0x0002
        /*0012*/ 	.short	0x0018
        /*0014*/ 	.byte	0x00, 0xf0, 0x41, 0x00


	//----- nvinfo : EIATTR_KPARAM_INFO
	.align		4
.L_263:
        /*0018*/ 	.byte	0x04, 0x17
        /*001a*/ 	.short	(.L_265 - .L_264)
.L_264:
        /*001c*/ 	.word	0x00000000
        /*0020*/ 	.short	0x0001
        /*0022*/ 	.short	0x0008
        /*0024*/ 	.byte	0x00, 0xf0, 0x41, 0x00


	//----- nvinfo : EIATTR_KPARAM_INFO
	.align		4
.L_265:
        /*0028*/ 	.byte	0x04, 0x17
        /*002a*/ 	.short	(.L_267 - .L_266)
.L_266:
        /*002c*/ 	.word	0x00000000
        /*0030*/ 	.short	0x0000
        /*0032*/ 	.short	0x0000
        /*0034*/ 	.byte	0x00, 0xf0, 0x11, 0x00


	//----- nvinfo : EIATTR_SPARSE_MMA_MASK
	.align		4
.L_267:
        /*0038*/ 	.byte	0x03, 0x50
        /*003a*/ 	.short	0x0000


	//----- nvinfo : EIATTR_MAXREG_COUNT
	.align		4
        /*003c*/ 	.byte	0x03, 0x1b
        /*003e*/ 	.short	0x00ff


	//----- nvinfo : EIATTR_MERCURY_ISA_VERSION
	.align		4
        /*0040*/ 	.byte	0x03, 0x5f
        /*0042*/ 	.short	0x0101


	//----- nvinfo : EIATTR_EXIT_INSTR_OFFSETS
	.align		4
        /*0044*/ 	.byte	0x04, 0x1c
        /*0046*/ 	.short	(.L_269 - .L_268)


	//   ....[0]....
.L_268:
        /*0048*/ 	.word	0x000003c0


	//   ....[1]....
        /*004c*/ 	.word	0x00000fe0


	//   ....[2]....
        /*0050*/ 	.word	0x00001030


	//----- nvinfo : EIATTR_MAX_THREADS
	.align		4
.L_269:
        /*0054*/ 	.byte	0x04, 0x05
        /*0056*/ 	.short	(.L_271 - .L_270)
.L_270:
        /*0058*/ 	.word	0x00000080
        /*005c*/ 	.word	0x00000001
        /*0060*/ 	.word	0x00000001


	//----- nvinfo : EIATTR_CRS_STACK_SIZE
	.align		4
.L_271:
        /*0064*/ 	.byte	0x04, 0x1e
        /*0066*/ 	.short	(.L_273 - .L_272)
.L_272:
        /*0068*/ 	.word	0x00000000


	//----- nvinfo : EIATTR_CBANK_PARAM_SIZE
	.align		4
.L_273:
        /*006c*/ 	.byte	0x03, 0x19
        /*006e*/ 	.short	0x0028


	//----- nvinfo : EIATTR_PARAM_CBANK
	.align		4
        /*0070*/ 	.byte	0x04, 0x0a
        /*0072*/ 	.short	(.L_275 - .L_274)
	.align		4
.L_274:
        /*0074*/ 	.word	index@(.nv.constant0._ZN2at6native29vectorized_elementwise_kernelILi8EZZZNS0_53_GLOBAL__N__52d73765_15_RenormKernel_cu_9e10b42f_309824renorm_scale_factor_implERNS_18TensorIteratorBaseEdENKUlvE_clEvENKUlvE0_clEvEUlfE_St5arrayIPcLm2EEEEviT0_T1_)
        /*0078*/ 	.short	0x0210
        /*007a*/ 	.short	0x0028


	//----- nvinfo : EIATTR_SW_WAR
	.align		4
.L_275:
        /*007c*/ 	.byte	0x04, 0x36
        /*007e*/ 	.short	(.L_277 - .L_276)
.L_276:
        /*0080*/ 	.word	0x00000008
.L_277:


//--------------------- .nv.info._ZN2at6native18elementwise_kernelILi128ELi4EZNS0_15gpu_kernel_implIZZZNS0_53_GLOBAL__N__52d73765_15_RenormKernel_cu_9e10b42f_309824renorm_scale_factor_implERNS_18TensorIteratorBaseEdENKUlvE_clEvENKUlvE_clEvEUldE_EEvS5_RKT_EUliE_EEviT1_ --------------------------
	.section	.nv.info._ZN2at6native18elementwise_kernelILi128ELi4EZNS0_15gpu_kernel_implIZZZNS0_53_GLOBAL__N__52d73765_15_RenormKernel_cu_9e10b42f_309824renorm_scale_factor_implERNS_18TensorIteratorBaseEdENKUlvE_clEvENKUlvE_clEvEUldE_EEvS5_RKT_EUliE_EEviT1_,"",@"SHT_CUDA_INFO"
	.sectionflags	@""
	.align	4


	//----- nvinfo : EIATTR_CUDA_API_VERSION
	.align		4
        /*0000*/ 	.byte	0x04, 0x37
        /*0002*/ 	.short	(.L_279 - .L_278)
.L_278:
        /*0004*/ 	.word	0x00000082


	//----- nvinfo : EIATTR_KPARAM_INFO
	.align		4
.L_279:
        /*0008*/ 	.byte	0x04, 0x17
        /*000a*/ 	.short	(.L_281 - .L_280)
.L_280:
        /*000c*/ 	.word	0x00000000
        /*0010*/ 	.short	0x0001
        /*0012*/ 	.short	0x0008
        /*0014*/ 	.byte	0x00, 0xf0, 0xa1, 0x08


	//----- nvinfo : EIATTR_KPARAM_INFO
	.align		4
.L_281:
        /*0018*/ 	.byte	0x04, 0x17
        /*001a*/ 	.short	(.L_283 - .L_282)
.L_282:
        /*001c*/ 	.word	0x00000000
        /*0020*/ 	.short	0x0000
        /*0022*/ 	.short	0x0000
        /*0024*/ 	.byte	0x00, 0xf0, 0x11, 0x00


	//----- nvinfo : EIATTR_SPARSE_MMA_MASK
	.align		4
.L_283:
        /*0028*/ 	.byte	0x03, 0x50
        /*002a*/ 	.short	0x0000


	//----- nvinfo : EIATTR_MAXREG_COUNT
	.align		4
        /*002c*/ 	.byte	0x03, 0x1b
        /*002e*/ 	.short	0x0080


	//----- nvinfo : EIATTR_EXTERNS
	.align		4
        /*0030*/ 	.byte	0x04, 0x0f
        /*0032*/ 	.short	(.L_285 - .L_284)


	//   ....[0]....
	.align		4
.L_284:
        /*0034*/ 	.word	index@(__assertfail)


	//----- nvinfo : EIATTR_MERCURY_ISA_VERSION
	.align		4
.L_285:
        /*0038*/ 	.byte	0x03, 0x5f
        /*003a*/ 	.short	0x0101


	//----- nvinfo : EIATTR_SYSCALL_OFFSETS
	.align		4
        /*003c*/ 	.byte	0x04, 0x46
        /*003e*/ 	.short	(.L_287 - .L_286)


	//   ....[0]....
.L_286:
        /*0040*/ 	.word	0x00002250


	//   ....[1]....
        /*0044*/ 	.word	0x00003580


	//   ....[2]....
        /*0048*/ 	.word	0x00005810


	//   ....[3]....
        /*004c*/ 	.word	0x00006b30


	//   ....[4]....
        /*0050*/ 	.word	0x00008db0


	//   ....[5]....
        /*0054*/ 	.word	0x0000a0d0


	//   ....[6]....
        /*0058*/ 	.word	0x0000c340


	//   ....[7]....
        /*005c*/ 	.word	0x0000d660


	//----- nvinfo : EIATTR_EXIT_INSTR_OFFSETS
	.align		4
.L_287:
        /*0060*/ 	.byte	0x04, 0x1c
        /*0062*/ 	.short	(.L_289 - .L_288)


	//   ....[0]....
.L_288:
        /*0064*/ 	.word	0x0000a180


	//   ....[1]....
        /*0068*/ 	.word	0x0000c6a0


	//   ....[2]....
        /*006c*/ 	.word	0x0000c6e0


	//   ....[3]....
        /*0070*/ 	.word	0x0000c770


	//   ....[4]....
        /*0074*/ 	.word	0x0000c7a0


	//   ....[5]....
        /*0078*/ 	.word	0x0000c7d0


	//   ....[6]....
        /*007c*/ 	.word	0x0000c8a0


	//   ....[7]....
        /*0080*/ 	.word	0x0000c920


	//   ....[8]....
        /*0084*/ 	.word	0x0000ca00


	//   ....[9]....
        /*0088*/ 	.word	0x0000ca90


	//   ....[10]....
        /*008c*/ 	.word	0x0000cab0


	//   ....[11]....
        /*0090*/ 	.word	0x0000cb70


	//   ....[12]....
        /*0094*/ 	.word	0x0000cba0


	//   ....[13]....
        /*0098*/ 	.word	0x0000cd70


	//   ....[14]....
        /*009c*/ 	.word	0x0000cf10


	//   ....[15]....
        /*00a0*/ 	.word	0x0000cf90


	//   ....[16]....
        /*00a4*/ 	.word	0x0000d040


	//   ....[17]....
        /*00a8*/ 	.word	0x0000d200


	//   ....[18]....
        /*00ac*/ 	.word	0x0000d3c0


	//   ....[19]....
        /*00b0*/ 	.word	0x0000d560


	//   ....[20]....
        /*00b4*/ 	.word	0x0000d670


	//   ....[21]....
        /*00b8*/ 	.word	0x0000d6a0


	//   ....[22]....
        /*00bc*/ 	.word	0x0000d6d0


	//----- nvinfo : EIATTR_MAX_THREADS
	.align		4
.L_289:
        /*00c0*/ 	.byte	0x04, 0x05
        /*00c2*/ 	.short	(.L_291 - .L_290)
.L_290:
        /*00c4*/ 	.word	0x00000080
        /*00c8*/ 	.word	0x00000001
        /*00cc*/ 	.word	0x00000001


	//----- nvinfo : EIATTR_CRS_STACK_SIZE
	.align		4
.L_291:
        /*00d0*/ 	.byte	0x04, 0x1e
        /*00d2*/ 	.short	(.L_293 - .L_292)
.L_292:
        /*00d4*/ 	.word	0x00000000


	//----- nvinfo : EIATTR_CBANK_PARAM_SIZE
	.align		4
.L_293:
        /*00d8*/ 	.byte	0x03, 0x19
        /*00da*/ 	.short	0x0230


	//----- nvinfo : EIATTR_PARAM_CBANK
	.align		4
        /*00dc*/ 	.byte	0x04, 0x0a
        /*00de*/ 	.short	(.L_295 - .L_294)
	.align		4
.L_294:
        /*00e0*/ 	.word	index@(.nv.constant0._ZN2at6native18elementwise_kernelILi128ELi4EZNS0_15gpu_kernel_implIZZZNS0_53_GLOBAL__N__52d73765_15_RenormKernel_cu_9e10b42f_309824renorm_scale_factor_implERNS_18TensorIteratorBaseEdENKUlvE_clEvENKUlvE_clEvEUldE_EEvS5_RKT_EUliE_EEviT1_)
        /*00e4*/ 	.short	0x0210
        /*00e6*/ 	.short	0x0230


	//----- nvinfo : EIATTR_SW_WAR
	.align		4
.L_295:
        /*00e8*/ 	.byte	0x04, 0x36
        /*00ea*/ 	.short	(.L_297 - .L_296)
.L_296:
        /*00ec*/ 	.word	0x00000008
.L_297:


//--------------------- .nv.info._ZN2at6native27unrolled_elementwise_kernelIZZZNS0_53_GLOBAL__N__52d73765_15_RenormKernel_cu_9e10b42f_309824renorm_scale_factor_implERNS_18TensorIteratorBaseEdENKUlvE_clEvENKUlvE_clEvEUldE_St5arrayIPcLm2EELi4E23TrivialOffsetCalculatorILi1EjESC_NS0_6memory12LoadWithCastILi1EEENSD_13StoreWithCastILi1EEEEEviT_T0_T2_T3_T4_T5_ --------------------------
	.section	.nv.info._ZN2at6native27unrolled_elementwise_kernelIZZZNS0_53_GLOBAL__N__52d73765_15_RenormKernel_cu_9e10b42f_309824renorm_scale_factor_implERNS_18TensorIteratorBaseEdENKUlvE_clEvENKUlvE_clEvEUldE_St5arrayIPcLm2EELi4E23TrivialOffsetCalculatorILi1EjESC_NS0_6memory12LoadWithCastILi1EEENSD_13StoreWithCastILi1EEEEEviT_T0_T2_T3_T4_T5_,"",@"SHT_CUDA_INFO"
	.sectionflags	@""
	.align	4


	//----- nvinfo : EIATTR_CUDA_API_VERSION
	.align		4
        /*0000*/ 	.byte	0x04, 0x37
        /*0002*/ 	.short	(.L_299 - .L_298)
.L_298:
        /*0004*/ 	.word	0x00000082


	//----- nvinfo : EIATTR_KPARAM_INFO
	.align		4
.L_299:
        /*0008*/ 	.byte	0x04, 0x17
        /*000a*/ 	.short	(.L_301 - .L_300)
.L_300:
        /*000c*/ 	.word	0x00000000
        /*0010*/ 	.short	0x0006
        /*0012*/ 	.short	0x0034
        /*0014*/ 	.byte	0x00, 0xf0, 0x21, 0x00


	//----- nvinfo : EIATTR_KPARAM_INFO
	.align		4
.L_301:
        /*0018*/ 	.byte	0x04, 0x17
        /*001a*/ 	.short	(.L_303 - .L_302)
.L_302:
        /*001c*/ 	.word	0x00000000
        /*0020*/ 	.short	0x0005
        /*0022*/ 	.short	0x002c
        /*0024*/ 	.byte	0x00, 0xf0, 0x21, 0x00


	//----- nvinfo : EIATTR_KPARAM_INFO
	.align		4
.L_303:
        /*0028*/ 	.byte	0x04, 0x17
        /*002a*/ 	.short	(.L_305 - .L_304)
.L_304:
        /*002c*/ 	.word	0x00000000
        /*0030*/ 	.short	0x0004
        /*0032*/ 	.short	0x0029
        /*0034*/ 	.byte	0x00, 0xf0, 0x05, 0x00


	//----- nvinfo : EIATTR_KPARAM_INFO
	.align		4
.L_305:
        /*0038*/ 	.byte	0x04, 0x17
        /*003a*/ 	.short	(.L_307 - .L_306)
.L_306:
        /*003c*/ 	.word	0x00000000
        /*0040*/ 	.short	0x0003
        /*0042*/ 	.short	0x0028
        /*0044*/ 	.byte	0x00, 0xf0, 0x05, 0x00


	//----- nvinfo : EIATTR_KPARAM_INFO
	.align		4
.L_307:
        /*0048*/ 	.byte	0x04, 0x17
        /*004a*/ 	.short	(.L_309 - .L_308)
.L_308:
        /*004c*/ 	.word	0x00000000
        /*0050*/ 	.short	0x0002
        /*0052*/ 	.short	0x0018
        /*0054*/ 	.byte	0x00, 0xf0, 0x41, 0x00


	//----- nvinfo : EIATTR_KPARAM_INFO
	.align		4
.L_309:
        /*0058*/ 	.byte	0x04, 0x17
        /*005a*/ 	.short	(.L_311 - .L_310)
.L_310:
        /*005c*/ 	.word	0x00000000
        /*0060*/ 	.short	0x0001
        /*0062*/ 	.short	0x0008
        /*0064*/ 	.byte	0x00, 0xf0, 0x41, 0x00


	//----- nvinfo : EIATTR_KPARAM_INFO
	.align		4
.L_311:
        /*0068*/ 	.byte	0x04, 0x17
        /*006a*/ 	.short	(.L_313 - .L_312)
.L_312:
        /*006c*/ 	.word	0x00000000
        /*0070*/ 	.short	0x0000
        /*0072*/ 	.short	0x0000
        /*0074*/ 	.byte	0x00, 0xf0, 0x11, 0x00


	//----- nvinfo : EIATTR_SPARSE_MMA_MASK
	.align		4
.L_313:
        /*0078*/ 	.byte	0x03, 0x50
        /*007a*/ 	.short	0x0000


	//----- nvinfo : EIATTR_MAXREG_COUNT
	.align		4
        /*007c*/ 	.byte	0x03, 0x1b
        /*007e*/ 	.short	0x00ff


	//----- nvinfo : EIATTR_EXTERNS
	.align		4
        /*0080*/ 	.byte	0x04, 0x0f
        /*0082*/ 	.short	(.L_315 - .L_314)


	//   ....[0]....
	.align		4
.L_314:
        /*0084*/ 	.word	index@(__assertfail)


	//----- nvinfo : EIATTR_MERCURY_ISA_VERSION
	.align		4
.L_315:
        /*0088*/ 	.byte	0x03, 0x5f
        /*008a*/ 	.short	0x0101


	//----- nvinfo : EIATTR_SYSCALL_OFFSETS
	.align		4
        /*008c*/ 	.byte	0x04, 0x46
        /*008e*/ 	.short	(.L_317 - .L_316)


	//   ....[0]....
.L_316:
        /*0090*/ 	.word	0x00000f80


	//   ....[1]....
        /*0094*/ 	.word	0x00001f20


	//   ....[2]....
        /*0098*/ 	.word	0x00002ed0


	//   ....[3]....
        /*009c*/ 	.word	0x00003e50


	//   ....[4]....
        /*00a0*/ 	.word	0x00005a40


	//   ....[5]....
        /*00a4*/ 	.word	0x00006c00


	//   ....[6]....
        /*00a8*/ 	.word	0x00007d80


	//   ....[7]....
        /*00ac*/ 	.word	0x00008f20


	//----- nvinfo : EIATTR_EXIT_INSTR_OFFSETS
	.align		4
.L_317:
        /*00b0*/ 	.byte	0x04, 0x1c
        /*00b2*/ 	.short	(.L_319 - .L_318)


	//   ....[0]....
.L_318:
        /*00b4*/ 	.word	0x00007e20


	//   ....[1]....
        /*00b8*/ 	.word	0x00007f60


	//   ....[2]....
        /*00bc*/ 	.word	0x00007fa0


	//   ....[3]....
        /*00c0*/ 	.word	0x00008030


	//   ....[4]....
        /*00c4*/ 	.word	0x00008060


	//   ....[5]....
        /*00c8*/ 	.word	0x00008090


	//   ....[6]....
        /*00cc*/ 	.word	0x00008160


	//   ....[7]....
        /*00d0*/ 	.word	0x000081e0


	//   ....[8]....
        /*00d4*/ 	.word	0x000082c0


	//   ....[9]....
        /*00d8*/ 	.word	0x00008350


	//   ....[10]....
        /*00dc*/ 	.word	0x00008370


	//   ....[11]....
        /*00e0*/ 	.word	0x00008430


	//   ....[12]....
        /*00e4*/ 	.word	0x00008460


	//   ....[13]....
        /*00e8*/ 	.word	0x00008630


	//   ....[14]....
        /*00ec*/ 	.word	0x000087d0


	//   ....[15]....
        /*00f0*/ 	.word	0x00008850


	//   ....[16]....
        /*00f4*/ 	.word	0x00008900


	//   ....[17]....
        /*00f8*/ 	.word	0x00008ac0


	//   ....[18]....
        /*00fc*/ 	.word	0x00008c80


	//   ....[19]....
        /*0100*/ 	.word	0x00008e20


	//   ....[20]....
        /*0104*/ 	.word	0x00008f30


	//   ....[21]....
        /*0108*/ 	.word	0x00008f60


	//   ....[22]....
        /*010c*/ 	.word	0x00008f90


	//----- nvinfo : EIATTR_MAX_THREADS
	.align		4
.L_319:
        /*0110*/ 	.byte	0x04, 0x05
        /*0112*/ 	.short	(.L_321 - .L_320)
.L_320:
        /*0114*/ 	.word	0x00000080
        /*0118*/ 	.word	0x00000001
        /*011c*/ 	.word	0x00000001


	//----- nvinfo : EIATTR_CRS_STACK_SIZE
	.align		4
.L_321:
        /*0120*/ 	.byte	0x04, 0x1e
        /*0122*/ 	.short	(.L_323 - .L_322)
.L_322:
        /*0124*/ 	.word	0x00000000


	//----- nvinfo : EIATTR_CBANK_PARAM_SIZE
	.align		4
.L_323:
        /*0128*/ 	.byte	0x03, 0x19
        /*012a*/ 	.short	0x003c


	//----- nvinfo : EIATTR_PARAM_CBANK
	.align		4
        /*012c*/ 	.byte	0x04, 0x0a
        /*012e*/ 	.short	(.L_325 - .L_324)
	.align		4
.L_324:
        /*0130*/ 	.word	index@(.nv.constant0._ZN2at6native27unrolled_elementwise_kernelIZZZNS0_53_GLOBAL__N__52d73765_15_RenormKernel_cu_9e10b42f_309824renorm_scale_factor_implERNS_18TensorIteratorBaseEdENKUlvE_clEvENKUlvE_clEvEUldE_St5arrayIPcLm2EELi4E23TrivialOffsetCalculatorILi1EjESC_NS0_6memory12LoadWithCastILi1EEENSD_13StoreWithCastILi1EEEEEviT_T0_T2_T3_T4_T5_)
        /*0134*/ 	.short	0x0210
        /*0136*/ 	.short	0x003c


	//----- nvinfo : EIATTR_SW_WAR
	.align		4
.L_325:
        /*0138*/ 	.byte	0x04, 0x36
        /*013a*/ 	.short	(.L_327 - .L_326)
.L_326:
        /*013c*/ 	.word	0x00000008
.L_327:


//--------------------- .nv.info._ZN2at6native18elementwise_kernelILi128ELi2EZNS0_22gpu_kernel_impl_nocastIZZZNS0_53_GLOBAL__N__52d73765_15_RenormKernel_cu_9e10b42f_309824renorm_scale_factor_implERNS_18TensorIteratorBaseEdENKUlvE_clEvENKUlvE_clEvEUldE_EEvS5_RKT_EUliE_EEviT1_ --------------------------
	.section	.nv.info._ZN2at6native18elementwise_kernelILi128ELi2EZNS0_22gpu_kernel_impl_nocastIZZZNS0_53_GLOBAL__N__52d73765_15_RenormKernel_cu_9e10b42f_309824renorm_scale_factor_implERNS_18TensorIteratorBaseEdENKUlvE_clEvENKUlvE_clEvEUldE_EEvS5_RKT_EUliE_EEviT1_,"",@"SHT_CUDA_INFO"
	.sectionflags	@""
	.align	4


	//----- nvinfo : EIATTR_CUDA_API_VERSION
	.align		4
        /*0000*/ 	.byte	0x04, 0x37
        /*0002*/ 	.short	(.L_329 - .L_328)
.L_328:
        /*0004*/ 	.word	0x00000082


	//----- nvinfo : EIATTR_KPARAM_INFO
	.align		4
.L_329:
        /*0008*/ 	.byte	0x04, 0x17
        /*000a*/ 	.short	(.L_331 - .L_330)
.L_330:
        /*000c*/ 	.word	0x00000000
        /*0010*/ 	.short	0x0001
        /*0012*/ 	.short	0x0008
        /*0014*/ 	.byte	0x00, 0xf0, 0x81, 0x08


	//----- nvinfo : EIATTR_KPARAM_INFO
	.align		4
.L_331:
        /*0018*/ 	.byte	0x04, 0x17
        /*001a*/ 	.short	(.L_333 - .L_332)
.L_332:
        /*001c*/ 	.word	0x00000000
        /*0020*/ 	.short	0x0000
        /*0022*/ 	.short	0x0000
        /*0024*/ 	.byte	0x00, 0xf0, 0x11, 0x00


	//----- nvinfo : EIATTR_SPARSE_MMA_MASK
	.align		4
.L_333:
        /*0028*/ 	.byte	0x03, 0x50
        /*002a*/ 	.short	0x0000


	//----- nvinfo : EIATTR_MAXREG_COUNT
	.align		4
        /*002c*/ 	.byte	0x03, 0x1b
        /*002e*/ 	.short	0x0080


	//----- nvinfo : EIATTR_MERCURY_ISA_VERSION
	.align		4
        /*0030*/ 	.byte	0x03, 0x5f
        /*0032*/ 	.short	0x0101


	//----- nvinfo : EIATTR_EXIT_INSTR_OFFSETS
	.align		4
        /*0034*/ 	.byte	0x04, 0x1c
        /*0036*/ 	.short	(.L_335 - .L_334)


	//   ....[0]....
.L_334:
        /*0038*/ 	.word	0x00001670


	//   ....[1]....
        /*003c*/ 	.word	0x00002c00


	//----- nvinfo : EIATTR_MAX_THREADS
	.align		4
.L_335:
        /*0040*/ 	.byte	0x04, 0x05
        /*0042*/ 	.short	(.L_337 - .L_336)
.L_336:
        /*0044*/ 	.word	0x00000080
        /*0048*/ 	.word	0x00000001
        /*004c*/ 	.word	0x00000001


	//----- nvinfo : EIATTR_CRS_STACK_SIZE
	.align		4
.L_337:
        /*0050*/ 	.byte	0x04, 0x1e
        /*0052*/ 	.short	(.L_339 - .L_338)
.L_338:
        /*0054*/ 	.word	0x00000000


	//----- nvinfo : EIATTR_CBANK_PARAM_SIZE
	.align		4
.L_339:
        /*0058*/ 	.byte	0x03, 0x19
        /*005a*/ 	.short	0x0228


	//----- nvinfo : EIATTR_PARAM_CBANK
	.align		4
        /*005c*/ 	.byte	0x04, 0x0a
        /*005e*/ 	.short	(.L_341 - .L_340)
	.align		4
.L_340:
        /*0060*/ 	.word	index@(.nv.constant0._ZN2at6native18elementwise_kernelILi128ELi2EZNS0_22gpu_kernel_impl_nocastIZZZNS0_53_GLOBAL__N__52d73765_15_RenormKernel_cu_9e10b42f_309824renorm_scale_factor_implERNS_18TensorIteratorBaseEdENKUlvE_clEvENKUlvE_clEvEUldE_EEvS5_RKT_EUliE_EEviT1_)
        /*0064*/ 	.short	0x0210
        /*0066*/ 	.short	0x0228


	//----- nvinfo : EIATTR_SW_WAR
	.align		4
.L_341:
        /*0068*/ 	.byte	0x04, 0x36
        /*006a*/ 	.short	(.L_343 - .L_342)
.L_342:
        /*006c*/ 	.word	0x00000008
.L_343:


//--------------------- .nv.info._ZN2at6native27unrolled_elementwise_kernelIZZZNS0_53_GLOBAL__N__52d73765_15_RenormKernel_cu_9e10b42f_309824renorm_scale_factor_implERNS_18TensorIteratorBaseEdENKUlvE_clEvENKUlvE_clEvEUldE_St5arrayIPcLm2EELi4E23TrivialOffsetCalculatorILi1EjESC_NS0_6memory15LoadWithoutCastENSD_16StoreWithoutCastEEEviT_T0_T2_T3_T4_T5_ --------------------------
	.section	.nv.info._ZN2at6native27unrolled_elementwise_kernelIZZZNS0_53_GLOBAL__N__52d73765_15_RenormKernel_cu_9e10b42f_309824renorm_scale_factor_implERNS_18TensorIteratorBaseEdENKUlvE_clEvENKUlvE_clEvEUldE_St5arrayIPcLm2EELi4E23TrivialOffsetCalculatorILi1EjESC_NS0_6memory15LoadWithoutCastENSD_16StoreWithoutCastEEEviT_T0_T2_T3_T4_T5_,"",@"SHT_CUDA_INFO"
	.sectionflags	@""
	.align	4


	//----- nvinfo : EIATTR_CUDA_API_VERSION
	.align		4
        /*0000*/ 	.byte	0x04, 0x37
        /*0002*/ 	.short	(.L_345 - .L_344)
.L_344:
        /*0004*/ 	.word	0x00000082


	//----- nvinfo : EIATTR_KPARAM_INFO
	.align		4
.L_345:
        /*0008*/ 	.byte	0x04, 0x17
        /*000a*/ 	.short	(.L_347 - .L_346)
.L_346:
        /*000c*/ 	.word	0x00000000
        /*0010*/ 	.short	0x0006
        /*0012*/ 	.short	0x002b
        /*0014*/ 	.byte	0x00, 0xf0, 0x05, 0x00


	//----- nvinfo : EIATTR_KPARAM_INFO
	.align		4
.L_347:
        /*0018*/ 	.byte	0x04, 0x17
        /*001a*/ 	.short	(.L_349 - .L_348)
.L_348:
        /*001c*/ 	.word	0x00000000
        /*0020*/ 	.short	0x0005
        /*0022*/ 	.short	0x002a
        /*0024*/ 	.byte	0x00, 0xf0, 0x05, 0x00


	//----- nvinfo : EIATTR_KPARAM_INFO
	.align		4
.L_349:
        /*0028*/ 	.byte	0x04, 0x17
        /*002a*/ 	.short	(.L_351 - .L_350)
.L_350:
        /*002c*/ 	.word	0x00000000
        /*0030*/ 	.short	0x0004
        /*0032*/ 	.short	0x0029
        /*0034*/ 	.byte	0x00, 0xf0, 0x05, 0x00


	//----- nvinfo : EIATTR_KPARAM_INFO
	.align		4
.L_351:
        /*0038*/ 	.byte	0x04, 0x17
        /*003a*/ 	.short	(.L_353 - .L_352)
.L_352:
        /*003c*/ 	.word	0x00000000
        /*0040*/ 	.short	0x0003
        /*0042*/ 	.short	0x0028
        /*0044*/ 	.byte	0x00, 0xf0, 0x05, 0x00


	//----- nvinfo : EIATTR_KPARAM_INFO
	.align		4
.L_353:
        /*0048*/ 	.byte	0x04, 0x17
        /*004a*/ 	.short	(.L_355 - .L_354)
.L_354:
        /*004c*/ 	.word	0x00000000
        /*0050*/ 	.short	0x0002
        /*0052*/ 	.short	0x0018
        /*0054*/ 	.byte	0x00, 0xf0, 0x41, 0x00


	//----- nvinfo : EIATTR_KPARAM_INFO
	.align		4
.L_355:
        /*0058*/ 	.byte	0x04, 0x17
        /*005a*/ 	.short	(.L_357 - .L_356)
.L_356:
        /*005c*/ 	.word	0x00000000
        /*0060*/ 	.short	0x0001
        /*0062*/ 	.short	0x0008
        /*0064*/ 	.byte	0x00, 0xf0, 0x41, 0x00


	//----- nvinfo : EIATTR_KPARAM_INFO
	.align		4
.L_357:
        /*0068*/ 	.byte	0x04, 0x17
        /*006a*/ 	.short	(.L_359 - .L_358)
.L_358:
        /*006c*/ 	.word	0x00000000
        /*0070*/ 	.short	0x0000
        /*0072*/ 	.short	0x0000
        /*0074*/ 	.byte	0x00, 0xf0, 0x11, 0x00


	//----- nvinfo : EIATTR_SPARSE_MMA_MASK
	.align		4
.L_359:
        /*0078*/ 	.byte	0x03, 0x50
        /*007a*/ 	.short	0x0000


	//----- nvinfo : EIATTR_MAXREG_COUNT
	.align		4
        /*007c*/ 	.byte	0x03, 0x1b
        /*007e*/ 	.short	0x00ff


	//----- nvinfo : EIATTR_MERCURY_ISA_VERSION
	.align		4
        /*0080*/ 	.byte	0x03, 0x5f
        /*0082*/ 	.short	0x0101


	//----- nvinfo : EIATTR_EXIT_INSTR_OFFSETS
	.align		4
        /*0084*/ 	.byte	0x04, 0x1c
        /*0086*/ 	.short	(.L_361 - .L_360)


	//   ....[0]....
.L_360:
        /*0088*/ 	.word	0x00000c60


	//   ....[1]....
        /*008c*/ 	.word	0x00000cb0


	//----- nvinfo : EIATTR_MAX_THREADS
	.align		4
.L_361:
        /*0090*/ 	.byte	0x04, 0x05
        /*0092*/ 	.short	(.L_363 - .L_362)
.L_362:
        /*0094*/ 	.word	0x00000080
        /*0098*/ 	.word	0x00000001
        /*009c*/ 	.word	0x00000001


	//----- nvinfo : EIATTR_CRS_STACK_SIZE
	.align		4
.L_363:
        /*00a0*/ 	.byte	0x04, 0x1e
        /*00a2*/ 	.short	(.L_365 - .L_364)
.L_364:
        /*00a4*/ 	.word	0x00000000


	//----- nvinfo : EIATTR_CBANK_PARAM_SIZE
	.align		4
.L_365:
        /*00a8*/ 	.byte	0x03, 0x19
        /*00aa*/ 	.short	0x002c


	//----- nvinfo : EIATTR_PARAM_CBANK
	.align		4
        /*00ac*/ 	.byte	0x04, 0x0a
        /*00ae*/ 	.short	(.L_367 - .L_366)
	.align		4
.L_366:
        /*00b0*/ 	.word	index@(.nv.constant0._ZN2at6native27unrolled_elementwise_kernelIZZZNS0_53_GLOBAL__N__52d73765_15_RenormKernel_cu_9e10b42f_309824renorm_scale_factor_implERNS_18TensorIteratorBaseEdENKUlvE_clEvENKUlvE_clEvEUldE_St5arrayIPcLm2EELi4E23TrivialOffsetCalculatorILi1EjESC_NS0_6memory15LoadWithoutCastENSD_16StoreWithoutCastEEEviT_T0_T2_T3_T4_T5_)
        /*00b4*/ 	.short	0x0210
        /*00b6*/ 	.short	0x002c


	//----- nvinfo : EIATTR_SW_WAR
	.align		4
.L_367:
        /*00b8*/ 	.byte	0x04, 0x36
        /*00ba*/ 	.short	(.L_369 - .L_368)
.L_368:
        /*00bc*/ 	.word	0x00000008
.L_369:


//--------------------- .nv.info._ZN2at6native29vectorized_elementwise_kernelILi2EZZZNS0_53_GLOBAL__N__52d73765_15_RenormKernel_cu_9e10b42f_309824renorm_scale_factor_implERNS_18TensorIteratorBaseEdENKUlvE_clEvENKUlvE_clEvEUldE_St5arrayIPcLm2EEEEviT0_T1_ --------------------------
	.section	.nv.info._ZN2at6native29vectorized_elementwise_kernelILi2EZZZNS0_53_GLOBAL__N__52d73765_15_RenormKernel_cu_9e10b42f_309824renorm_scale_factor_implERNS_18TensorIteratorBaseEdENKUlvE_clEvENKUlvE_clEvEUldE_St5arrayIPcLm2EEEEviT0_T1_,"",@"SHT_CUDA_INFO"
	.sectionflags	@""
	.align	4


	//----- nvinfo : EIATTR_CUDA_API_VERSION
	.align		4
        /*0000*/ 	.byte	0x04, 0x37
        /*0002*/ 	.short	(.L_371 - .L_370)
.L_370:
        /*0004*/ 	.word	0x00000082


	//----- nvinfo : EIATTR_KPARAM_INFO
	.align		4
.L_371:
        /*0008*/ 	.byte	0x04, 0x17
        /*000a*/ 	.short	(.L_373 - .L_372)
.L_372:
        /*000c*/ 	.word	0x00000000
        /*0010*/ 	.short	0x0002
        /*0012*/ 	.short	0x0018
        /*0014*/ 	.byte	0x00, 0xf0, 0x41, 0x00


	//----- nvinfo : EIATTR_KPARAM_INFO
	.align		4
.L_373:
        /*0018*/ 	.byte	0x04, 0x17
        /*001a*/ 	.short	(.L_375 - .L_374)
.L_374:
        /*001c*/ 	.word	0x00000000
        /*0020*/ 	.short	0x0001
        /*0022*/ 	.short	0x0008
        /*0024*/ 	.byte	0x00, 0xf0, 0x41, 0x00


	//----- nvinfo : EIATTR_KPARAM_INFO
	.align		4
.L_375:
        /*0028*/ 	.byte	0x04, 0x17
        /*002a*/ 	.short	(.L_377 - .L_376)
.L_376:
        /*002c*/ 	.word	0x00000000
        /*0030*/ 	.short	0x0000
        /*0032*/ 	.short	0x0000
        /*0034*/ 	.byte	0x00, 0xf0, 0x11, 0x00


	//----- nvinfo : EIATTR_SPARSE_MMA_MASK
	.align		4
.L_377:
        /*0038*/ 	.byte	0x03, 0x50
        /*003a*/ 	.short	0x0000


	//----- nvinfo : EIATTR_MAXREG_COUNT
	.align		4
        /*003c*/ 	.byte	0x03, 0x1b
        /*003e*/ 	.short	0x00ff


	//----- nvinfo : EIATTR_MERCURY_ISA_VERSION
	.align		4
        /*0040*/ 	.byte	0x03, 0x5f
        /*0042*/ 	.short	0x0101


	//----- nvinfo : EIATTR_EXIT_INSTR_OFFSETS
	.align		4
        /*0044*/ 	.byte	0x04, 0x1c
        /*0046*/ 	.short	(.L_379 - .L_378)


	//   ....[0]....
.L_378:
        /*0048*/ 	.word	0x00001200


	//   ....[1]....
        /*004c*/ 	.word	0x00002ae0


	//   ....[2]....
        /*0050*/ 	.word	0x00002b30


	//----- nvinfo : EIATTR_MAX_THREADS
	.align		4
.L_379:
        /*0054*/ 	.byte	0x04, 0x05
        /*0056*/ 	.short	(.L_381 - .L_380)
.L_380:
        /*0058*/ 	.word	0x00000080
        /*005c*/ 	.word	0x00000001
        /*0060*/ 	.word	0x00000001


	//----- nvinfo : EIATTR_CRS_STACK_SIZE
	.align		4
.L_381:
        /*0064*/ 	.byte	0x04, 0x1e
        /*0066*/ 	.short	(.L_383 - .L_382)
.L_382:
        /*0068*/ 	.word	0x00000000


	//----- nvinfo : EIATTR_CBANK_PARAM_SIZE
	.align		4
.L_383:
        /*006c*/ 	.byte	0x03, 0x19
        /*006e*/ 	.short	0x0028


	//----- nvinfo : EIATTR_PARAM_CBANK
	.align		4
        /*0070*/ 	.byte	0x04, 0x0a
        /*0072*/ 	.short	(.L_385 - .L_384)
	.align		4
.L_384:
        /*0074*/ 	.word	index@(.nv.constant0._ZN2at6native29vectorized_elementwise_kernelILi2EZZZNS0_53_GLOBAL__N__52d73765_15_RenormKernel_cu_9e10b42f_309824renorm_scale_factor_implERNS_18TensorIteratorBaseEdENKUlvE_clEvENKUlvE_clEvEUldE_St5arrayIPcLm2EEEEviT0_T1_)
        /*0078*/ 	.short	0x0210
        /*007a*/ 	.short	0x0028


	//----- nvinfo : EIATTR_SW_WAR
	.align		4
.L_385:
        /*007c*/ 	.byte	0x04, 0x36
        /*007e*/ 	.short	(.L_387 - .L_386)
.L_386:
        /*0080*/ 	.word	0x00000008
.L_387:


//--------------------- .nv.info._ZN2at6native29vectorized_elementwise_kernelILi4EZZZNS0_53_GLOBAL__N__52d73765_15_RenormKernel_cu_9e10b42f_309824renorm_scale_factor_implERNS_18TensorIteratorBaseEdENKUlvE_clEvENKUlvE_clEvEUldE_St5arrayIPcLm2EEEEviT0_T1_ --------------------------
	.section	.nv.info._ZN2at6native29vectorized_elementwise_kernelILi4EZZZNS0_53_GLOBAL__N__52d73765_15_RenormKernel_cu_9e10b42f_309824renorm_scale_factor_implERNS_18TensorIteratorBaseEdENKUlvE_clEvENKUlvE_clEvEUldE_St5arrayIPcLm2EEEEviT0_T1_,"",@"SHT_CUDA_INFO"
	.sectionflags	@""
	.align	4


	//----- nvinfo : EIATTR_CUDA_API_VERSION
	.align		4
        /*0000*/ 	.byte	0x04, 0x37
        /*0002*/ 	.short	(.L_389 - .L_388)
.L_388:
        /*0004*/ 	.word	0x00000082


	//----- nvinfo : EIATTR_KPARAM_INFO
	.align		4
.L_389:
        /*0008*/ 	.byte	0x04, 0x17
        /*000a*/ 	.short	(.L_391 - .L_390)
.L_390:
        /*000c*/ 	.word	0x00000000
        /*0010*/ 	.short	0x0002
        /*0012*/ 	.short	0x0018
        /*0014*/ 	.byte	0x00, 0xf0, 0x41, 0x00


	//----- nvinfo : EIATTR_KPARAM_INFO
	.align		4
.L_391:
        /*0018*/ 	.byte	0x04, 0x17
        /*001a*/ 	.short	(.L_393 - .L_392)
.L_392:
        /*001c*/ 	.word	0x00000000
        /*0020*/ 	.short	0x0001
        /*0022*/ 	.short	0x0008
        /*0024*/ 	.byte	0x00, 0xf0, 0x41, 0x00


	//----- nvinfo : EIATTR_KPARAM_INFO
	.align		4
.L_393:
        /*0028*/ 	.byte	0x04, 0x17
        /*002a*/ 	.short	(.L_395 - .L_394)
.L_394:
        /*002c*/ 	.word	0x00000000
        /*0030*/ 	.short	0x0000
        /*0032*/ 	.short	0x0000
        /*0034*/ 	.byte	0x00, 0xf0, 0x11, 0x00


	//----- nvinfo : EIATTR_SPARSE_MMA_MASK
	.align		4
.L_395:
        /*0038*/ 	.byte	0x03, 0x50
        /*003a*/ 	.short	0x0000


	//----- nvinfo : EIATTR_MAXREG_COUNT
	.align		4
        /*003c*/ 	.byte	0x03, 0x1b
        /*003e*/ 	.short	0x00ff


	//----- nvinfo : EIATTR_MERCURY_ISA_VERSION
	.align		4
        /*0040*/ 	.byte	0x03, 0x5f
        /*0042*/ 	.short	0x0101


	//----- nvinfo : EIATTR_EXIT_INSTR_OFFSETS
	.align		4
        /*0044*/ 	.byte	0x04, 0x1c
        /*0046*/ 	.short	(.L_397 - .L_396)


	//   ....[0]....
.L_396:
        /*0048*/ 	.word	0x00001200


	//   ....[1]....
        /*004c*/ 	.word	0x00002ae0


	//   ....[2]....
        /*0050*/ 	.word	0x00002b30


	//----- nvinfo : EIATTR_MAX_THREADS
	.align		4
.L_397:
        /*0054*/ 	.byte	0x04, 0x05
        /*0056*/ 	.short	(.L_399 - .L_398)
.L_398:
        /*0058*/ 	.word	0x00000080
        /*005c*/ 	.word	0x00000001
        /*0060*/ 	.word	0x00000001


	//----- nvinfo : EIATTR_CRS_STACK_SIZE
	.align		4
.L_399:
        /*0064*/ 	.byte	0x04, 0x1e
        /*0066*/ 	.short	(.L_401 - .L_400)
.L_400:
        /*0068*/ 	.word	0x00000000


	//----- nvinfo : EIATTR_CBANK_PARAM_SIZE
	.align		4
.L_401:
        /*006c*/ 	.byte	0x03, 0x19
        /*006e*/ 	.short	0x0028


	//----- nvinfo : EIATTR_PARAM_CBANK
	.align		4
        /*0070*/ 	.byte	0x04, 0x0a
        /*0072*/ 	.short	(.L_403 - .L_402)
	.align		4
.L_402:
        /*0074*/ 	.word	index@(.nv.constant0._ZN2at6native29vectorized_elementwise_kernelILi4EZZZNS0_53_GLOBAL__N__52d73765_15_RenormKernel_cu_9e10b42f_309824renorm_scale_factor_implERNS_18TensorIteratorBaseEdENKUlvE_clEvENKUlvE_clEvEUldE_St5arrayIPcLm2EEEEviT0_T1_)
        /*0078*/ 	.short	0x0210
        /*007a*/ 	.short	0x0028


	//----- nvinfo : EIATTR_SW_WAR
	.align		4
.L_403:
        /*007c*/ 	.byte	0x04, 0x36
        /*007e*/ 	.short	(.L_405 - .L_404)
.L_404:
        /*0080*/ 	.word	0x00000008
.L_405:


//--------------------- .nv.info._ZN2at6native29vectorized_elementwise_kernelILi8EZZZNS0_53_GLOBAL__N__52d73765_15_RenormKernel_cu_9e10b42f_309824renorm_scale_factor_implERNS_18TensorIteratorBaseEdENKUlvE_clEvENKUlvE_clEvEUldE_St5arrayIPcLm2EEEEviT0_T1_ --------------------------
	.section	.nv.info._ZN2at6native29vectorized_elementwise_kernelILi8EZZZNS0_53_GLOBAL__N__52d73765_15_RenormKernel_cu_9e10b42f_309824renorm_scale_factor_implERNS_18TensorIteratorBaseEdENKUlvE_clEvENKUlvE_clEvEUldE_St5arrayIPcLm2EEEEviT0_T1_,"",@"SHT_CUDA_INFO"
	.sectionflags	@""
	.align	4


	//----- nvinfo : EIATTR_CUDA_API_VERSION
	.align		4
        /*0000*/ 	.byte	0x04, 0x37
        /*0002*/ 	.short	(.L_407 - .L_406)
.L_406:
        /*0004*/ 	.word	0x00000082


	//----- nvinfo : EIATTR_KPARAM_INFO
	.align		4
.L_407:
        /*0008*/ 	.byte	0x04, 0x17
        /*000a*/ 	.short	(.L_409 - .L_408)
.L_408:
        /*000c*/ 	.word	0x00000000
        /*0010*/ 	.short	0x0002
        /*0012*/ 	.short	0x0018
        /*0014*/ 	.byte	0x00, 0xf0, 0x41, 0x00


	//----- nvinfo : EIATTR_KPARAM_INFO
	.align		4
.L_409:
        /*0018*/ 	.byte	0x04, 0x17
        /*001a*/ 	.short	(.L_411 - .L_410)
.L_410:
        /*001c*/ 	.word	0x00000000
        /*0020*/ 	.short	0x0001
        /*0022*/ 	.short	0x0008
        /*0024*/ 	.byte	0x00, 0xf0, 0x41, 0x00


	//----- nvinfo : EIATTR_KPARAM_INFO
	.align		4
.L_411:
        /*0028*/ 	.byte	0x04, 0x17
        /*002a*/ 	.short	(.L_413 - .L_412)
.L_412:
        /*002c*/ 	.word	0x00000000
        /*0030*/ 	.short	0x0000
        /*0032*/ 	.short	0x0000
        /*0034*/ 	.byte	0x00, 0xf0, 0x11, 0x00


	//----- nvinfo : EIATTR_SPARSE_MMA_MASK
	.align		4
.L_413:
        /*0038*/ 	.byte	0x03, 0x50
        /*003a*/ 	.short	0x0000


	//----- nvinfo : EIATTR_MAXREG_COUNT
	.align		4
        /*003c*/ 	.byte	0x03, 0x1b
        /*003e*/ 	.short	0x00ff


	//----- nvinfo : EIATTR_MERCURY_ISA_VERSION
	.align		4
        /*0040*/ 	.byte	0x03, 0x5f
        /*0042*/ 	.short	0x0101


	//----- nvinfo : EIATTR_EXIT_INSTR_OFFSETS
	.align		4
        /*0044*/ 	.byte	0x04, 0x1c
        /*0046*/ 	.short	(.L_415 - .L_414)


	//   ....[0]....
.L_414:
        /*0048*/ 	.word	0x00001200


	//   ....[1]....
        /*004c*/ 	.word	0x00002ae0


	//   ....[2]....
        /*0050*/ 	.word	0x00002b30


	//----- nvinfo : EIATTR_MAX_THREADS
	.align		4
.L_415:
        /*0054*/ 	.byte	0x04, 0x05
        /*0056*/ 	.short	(.L_417 - .L_416)
.L_416:
        /*0058*/ 	.word	0x00000080
        /*005c*/ 	.word	0x00000001
        /*0060*/ 	.word	0x00000001


	//----- nvinfo : EIATTR_CRS_STACK_SIZE
	.align		4
.L_417:
        /*0064*/ 	.byte	0x04, 0x1e
        /*0066*/ 	.short	(.L_419 - .L_418)
.L_418:
        /*0068*/ 	.word	0x00000000


	//----- nvinfo : EIATTR_CBANK_PARAM_SIZE
	.align		4
.L_419:
        /*006c*/ 	.byte	0x03, 0x19
        /*006e*/ 	.short	0x0028


	//----- nvinfo : EIATTR_PARAM_CBANK
	.align		4
        /*0070*/ 	.byte	0x04, 0x0a
        /*0072*/ 	.short	(.L_421 - .L_420)
	.align		4
.L_420:
        /*0074*/ 	.word	index@(.nv.constant0._ZN2at6native29vectorized_elementwise_kernelILi8EZZZNS0_53_GLOBAL__N__52d73765_15_RenormKernel_cu_9e10b42f_309824renorm_scale_factor_implERNS_18TensorIteratorBaseEdENKUlvE_clEvENKUlvE_clEvEUldE_St5arrayIPcLm2EEEEviT0_T1_)
        /*0078*/ 	.short	0x0210
        /*007a*/ 	.short	0x0028


	//----- nvinfo : EIATTR_SW_WAR
	.align		4
.L_421:
        /*007c*/ 	.byte	0x04, 0x36
        /*007e*/ 	.short	(.L_423 - .L_422)
.L_422:
        /*0080*/ 	.word	0x00000008
.L_423:


//--------------------- .nv.callgraph             --------------------------
	.section	.nv.callgraph,"",@"SHT_CUDA_CALLGRAPH"
	.align	4
	.sectionentsize	8
	.align		4
        /*0000*/ 	.word	0x00000000
	.align		4
        /*0004*/ 	.word	0xffffffff
	.align		4
        /*0008*/ 	.word	index@(_ZN2at6native18elementwise_kernelILi128ELi4EZNS0_15gpu_kernel_implIZZZNS0_53_GLOBAL__N__52d73765_15_RenormKernel_cu_9e10b42f_309824renorm_scale_factor_implERNS_18TensorIteratorBaseEdENKUlvE_clEvENKUlvE0_clEvEUlfE_EEvS5_RKT_EUliE_EEviT1_)
	.align		4
        /*000c*/ 	.word	index@(__assertfail)
	.align		4
        /*0010*/ 	.word	index@(_ZN2at6native27unrolled_elementwise_kernelIZZZNS0_53_GLOBAL__N__52d73765_15_RenormKernel_cu_9e10b42f_309824renorm_scale_factor_implERNS_18TensorIteratorBaseEdENKUlvE_clEvENKUlvE0_clEvEUlfE_St5arrayIPcLm2EELi4E23TrivialOffsetCalculatorILi1EjESC_NS0_6memory12LoadWithCastILi1EEENSD_13StoreWithCastILi1EEEEEviT_T0_T2_T3_T4_T5_)
	.align		4
        /*0014*/ 	.word	index@(__assertfail)
	.align		4
        /*0018*/ 	.word	index@(_ZN2at6native18elementwise_kernelILi128ELi4EZNS0_15gpu_kernel_implIZZZNS0_53_GLOBAL__N__52d73765_15_RenormKernel_cu_9e10b42f_309824renorm_scale_factor_implERNS_18TensorIteratorBaseEdENKUlvE_clEvENKUlvE_clEvEUldE_EEvS5_RKT_EUliE_EEviT1_)
	.align		4
        /*001c*/ 	.word	index@(__assertfail)
	.align		4
        /*0020*/ 	.word	index@(_ZN2at6native27unrolled_elementwise_kernelIZZZNS0_53_GLOBAL__N__52d73765_15_RenormKernel_cu_9e10b42f_309824renorm_scale_factor_implERNS_18TensorIteratorBaseEdENKUlvE_clEvENKUlvE_clEvEUldE_St5arrayIPcLm2EELi4E23TrivialOffsetCalculatorILi1EjESC_NS0_6memory12LoadWithCastILi1EEENSD_13StoreWithCastILi1EEEEEviT_T0_T2_T3_T4_T5_)
	.align		4
        /*0024*/ 	.word	index@(__assertfail)
	.align		4
        /*0028*/ 	.word	0x00000000
	.align		4
        /*002c*/ 	.word	0xfffffffe
	.align		4
        /*0030*/ 	.word	0x00000000
	.align		4
        /*0034*/ 	.word	0xfffffffd
	.align		4
        /*0038*/ 	.word	0x00000000
	.align		4
        /*003c*/ 	.word	0xfffffffc


//--------------------- .nv.constant4             --------------------------
	.section	.nv.constant4,"a",@progbits
	.align	8
	.align		8
.nv.constant4:
        /*0000*/ 	.dword	__assertfail
	.align		8
        /*0008*/ 	.dword	__unnamed_1
	.align		8
        /*0010*/ 	.dword	__unnamed_2
	.align		8
        /*0018*/ 	.dword	__unnamed_3
	.align		8
        /*0020*/ 	.dword	__unnamed_4
	.align		8
        /*0028*/ 	.dword	_ZN51_INTERNAL_52d73765_15_RenormKernel_cu_9e10b42f_30984cuda3std3__45__cpo5beginE
	.align		8
        /*0030*/ 	.dword	_ZN51_INTERNAL_52d73765_15_RenormKernel_cu_9e10b42f_30984cuda3std3__45__cpo3endE
	.align		8
        /*0038*/ 	.dword	_ZN51_INTERNAL_52d73765_15_RenormKernel_cu_9e10b42f_30984cuda3std3__45__cpo6cbeginE
	.align		8
        /*0040*/ 	.dword	_ZN51_INTERNAL_52d73765_15_RenormKernel_cu_9e10b42f_30984cuda3std3__45__cpo4cendE
	.align		8
        /*0048*/ 	.dword	_ZN51_INTERNAL_52d73765_15_RenormKernel_cu_9e10b42f_30984cuda3std3__45__cpo6rbeginE
	.align		8
        /*0050*/ 	.dword	_ZN51_INTERNAL_52d73765_15_RenormKernel_cu_9e10b42f_30984cuda3std3__45__cpo4rendE
	.align		8
        /*0058*/ 	.dword	_ZN51_INTERNAL_52d73765_15_RenormKernel_cu_9e10b42f_30984cuda3std3__45__cpo7crbeginE
	.align		8
        /*0060*/ 	.dword	_ZN51_INTERNAL_52d73765_15_RenormKernel_cu_9e10b42f_30984cuda3std3__45__cpo5crendE
	.align		8
        /*0068*/ 	.dword	_ZN51_INTERNAL_52d73765_15_RenormKernel_cu_9e10b42f_30984cuda3std3__453_GLOBAL__N__52d73765_15_RenormKernel_cu_9e10b42f_30986ignoreE
	.align		8
        /*0070*/ 	.dword	_ZN51_INTERNAL_52d73765_15_RenormKernel_cu_9e10b42f_30984cuda3std3__419piecewise_constructE
	.align		8
        /*0078*/ 	.dword	_ZN51_INTERNAL_52d73765_15_RenormKernel_cu_9e10b42f_30984cuda3std3__48in_placeE
	.align		8
        /*0080*/ 	.dword	_ZN51_INTERNAL_52d73765_15_RenormKernel_cu_9e10b42f_30984cuda3std3__420unreachable_sentinelE
	.align		8
        /*0088*/ 	.dword	_ZN51_INTERNAL_52d73765_15_RenormKernel_cu_9e10b42f_30984cuda3std6ranges3__45__cpo4swapE
	.align		8
        /*0090*/ 	.dword	_ZN51_INTERNAL_52d73765_15_RenormKernel_cu_9e10b42f_30984cuda3std6ranges3__45__cpo9iter_moveE
	.align		8
        /*0098*/ 	.dword	_ZN51_INTERNAL_52d73765_15_RenormKernel_cu_9e10b42f_30984cuda3std6ranges3__45__cpo5beginE
	.align		8
        /*00a0*/ 	.dword	_ZN51_INTERNAL_52d73765_15_RenormKernel_cu_9e10b42f_30984cuda3std6ranges3__45__cpo3endE
	.align		8
        /*00a8*/ 	.dword	_ZN51_INTERNAL_52d73765_15_RenormKernel_cu_9e10b42f_30984cuda3std6ranges3__45__cpo6cbeginE
	.align		8
        /*00b0*/ 	.dword	_ZN51_INTERNAL_52d73765_15_RenormKernel_cu_9e10b42f_30984cuda3std6ranges3__45__cpo4cendE
	.align		8
        /*00b8*/ 	.dword	_ZN51_INTERNAL_52d73765_15_RenormKernel_cu_9e10b42f_30984cuda3std6ranges3__45__cpo7advanceE
	.align		8
        /*00c0*/ 	.dword	_ZN51_INTERNAL_52d73765_15_RenormKernel_cu_9e10b42f_30984cuda3std6ranges3__45__cpo9iter_swapE
	.align		8
        /*00c8*/ 	.dword	_ZN51_INTERNAL_52d73765_15_RenormKernel_cu_9e10b42f_30984cuda3std6ranges3__45__cpo4nextE
	.align		8
        /*00d0*/ 	.dword	_ZN51_INTERNAL_52d73765_15_RenormKernel_cu_9e10b42f_30984cuda3std6ranges3__45__cpo4prevE
	.align		8
        /*00d8*/ 	.dword	_ZN51_INTERNAL_52d73765_15_RenormKernel_cu_9e10b42f_30984cuda3std6ranges3__45__cpo4dataE
	.align		8
        /*00e0*/ 	.dword	_ZN51_INTERNAL_52d73765_15_RenormKernel_cu_9e10b42f_30984cuda3std6ranges3__45__cpo5cdataE
	.align		8
        /*00e8*/ 	.dword	_ZN51_INTERNAL_52d73765_15_RenormKernel_cu_9e10b42f_30984cuda3std6ranges3__45__cpo4sizeE
	.align		8
        /*00f0*/ 	.dword	_ZN51_INTERNAL_52d73765_15_RenormKernel_cu_9e10b42f_30984cuda3std6ranges3__45__cpo5ssizeE
	.align		8
        /*00f8*/ 	.dword	_ZN51_INTERNAL_52d73765_15_RenormKernel_cu_9e10b42f_30984cuda3std6ranges3__45__cpo8distanceE
	.align		8
        /*0100*/ 	.dword	_ZN51_INTERNAL_52d73765_15_RenormKernel_cu_9e10b42f_30986thrust23THRUST_300001_SM_900_NS6system6detail10sequential3seqE
	.align		8
        /*0108*/ 	.dword	$str$5
	.align		8
        /*0110*/ 	.dword	$str$6


//--------------------- .text._ZN2at6native18elementwise_kernelILi128ELi4EZNS0_15gpu_kernel_implIZZZNS0_53_GLOBAL__N__52d73765_15_RenormKernel_cu_9e10b42f_309824renorm_scale_factor_implERNS_18TensorIteratorBaseEdENKUlvE_clEvENKUlvE0_clEvEUlfE_EEvS5_RKT_EUliE_EEviT1_ --------------------------
	.section	.text._ZN2at6native18elementwise_kernelILi128ELi4EZNS0_15gpu_kernel_implIZZZNS0_53_GLOBAL__N__52d73765_15_RenormKernel_cu_9e10b42f_309824renorm_scale_factor_implERNS_18TensorIteratorBaseEdENKUlvE_clEvENKUlvE0_clEvEUlfE_EEvS5_RKT_EUliE_EEviT1_,"ax",@progbits
	.align	128
        .global         _ZN2at6native18elementwise_kernelILi128ELi4EZNS0_15gpu_kernel_implIZZZNS0_53_GLOBAL__N__52d73765_15_RenormKernel_cu_9e10b42f_309824renorm_scale_factor_implERNS_18TensorIteratorBaseEdENKUlvE_clEvENKUlvE0_clEvEUlfE_EEvS5_RKT_EUliE_EEviT1_
        .type           _ZN2at6native18elementwise_kernelILi128ELi4EZNS0_15gpu_kernel_implIZZZNS0_53_GLOBAL__N__52d73765_15_RenormKernel_cu_9e10b42f_309824renorm_scale_factor_implERNS_18TensorIteratorBaseEdENKUlvE_clEvENKUlvE0_clEvEUlfE_EEvS5_RKT_EUliE_EEviT1_,@function
        .size           _ZN2at6native18elementwise_kernelILi128ELi4EZNS0_15gpu_kernel_implIZZZNS0_53_GLOBAL__N__52d73765_15_RenormKernel_cu_9e10b42f_309824renorm_scale_factor_implERNS_18TensorIteratorBaseEdENKUlvE_clEvENKUlvE0_clEvEUlfE_EEvS5_RKT_EUliE_EEviT1_,(.L_x_1496 - _ZN2at6native18elementwise_kernelILi128ELi4EZNS0_15gpu_kernel_implIZZZNS0_53_GLOBAL__N__52d73765_15_RenormKernel_cu_9e10b42f_309824renorm_scale_factor_implERNS_18TensorIteratorBaseEdENKUlvE_clEvENKUlvE0_clEvEUlfE_EEvS5_RKT_EUliE_EEviT1_)
        .other          _ZN2at6native18elementwise_kernelILi128ELi4EZNS0_15gpu_kernel_implIZZZNS0_53_GLOBAL__N__52d73765_15_RenormKernel_cu_9e10b42f_309824renorm_scale_factor_implERNS_18TensorIteratorBaseEdENKUlvE_clEvENKUlvE0_clEvEUlfE_EEvS5_RKT_EUliE_EEviT1_,@"STO_CUDA_ENTRY STV_DEFAULT"
_ZN2at6native18elementwise_kernelILi128ELi4EZNS0_15gpu_kernel_implIZZZNS0_53_GLOBAL__N__52d73765_15_RenormKernel_cu_9e10b42f_309824renorm_scale_factor_implERNS_18TensorIteratorBaseEdENKUlvE_clEvENKUlvE0_clEvEUlfE_EEvS5_RKT_EUliE_EEviT1_:
.text._ZN2at6native18elementwise_kernelILi128ELi4EZNS0_15gpu_kernel_implIZZZNS0_53_GLOBAL__N__52d73765_15_RenormKernel_cu_9e10b42f_309824renorm_scale_factor_implERNS_18TensorIteratorBaseEdENKUlvE_clEvENKUlvE0_clEvEUlfE_EEvS5_RKT_EUliE_EEviT1_:
[----:B------:R-:W0:Y:S01]  /*0000*/  LDC R1, c[0x0][0x28] ;  /* 0x00000a00ff017b82 */ /* 0x000e220000000800 */
[----:B------:R-:W1:Y:S01]  /*0010*/  S2R R23, SR_CTAID.X ;  /* 0x0000000000177919 */ /* 0x000e620000002500 */
[----:B------:R-:W-:Y:S01]  /*0020*/  ULDC UR4, c[0x0][0x210] ;  /* 0x0000840000047ab9 */ /* 0x000fe20000000800 */
[----:B------:R-:W-:Y:S01]  /*0030*/  ULDC.64 UR36, c[0x0][0x208] ;  /* 0x0000820000247ab9 */ /* 0x000fe20000000a00 */
[----:B------:R-:W-:Y:S01]  /*0040*/  BSSY B7, `(.L_x_0) ;  /* 0x0000305000077945 */ /* 0x000fe20003800000 */
[----:B------:R-:W1:Y:S02]  /*0050*/  S2R R18, SR_TID.X ;  /* 0x0000000000127919 */ /* 0x000e640000002100 */
[----:B-1----:R-:W-:-:S05]  /*0060*/  IMAD R19, R23, 0x200, R18 ;  /* 0x0000020017137824 */ /* 0x002fca00078e0212 */
[----:B------:R-:W-:-:S13]  /*0070*/  ISETP.GE.AND P0, PT, R19, UR4, PT ;  /* 0x0000000413007c0c */ /* 0x000fda000bf06270 */
[----:B0-----:R-:W-:Y:S05]  /*0080*/  @P0 BRA `(.L_x_1) ;  /* 0x0000003000000947 */ /* 0x001fea0003800000 */
[----:B------:R-:W0:Y:S01]  /*0090*/  LDC R6, c[0x0][0x218] ;  /* 0x00008600ff067b82 */ /* 0x000e220000000800 */
[----:B------:R-:W-:Y:S02]  /*00a0*/  IMAD.MOV.U32 R0, RZ, RZ, RZ ;  /* 0x000000ffff007224 */ /* 0x000fe400078e00ff */
[----:B------:R-:W-:Y:S01]  /*00b0*/  IMAD.MOV.U32 R16, RZ, RZ, RZ ;  /* 0x000000ffff107224 */ /* 0x000fe200078e00ff */
[----:B0-----:R-:W-:-:S13]  /*00c0*/  ISETP.NE.AND P0, PT, R6, RZ, PT ;  /* 0x000000ff0600720c */ /* 0x001fda0003f05270 */
[----:B------:R-:W-:Y:S05]  /*00d0*/  @!P0 BRA `(.L_x_2) ;  /* 0x0000001000ac8947 */ /* 0x000fea0003800000 */
[----:B------:R-:W-:Y:S01]  /*00e0*/  IMAD.MOV.U32 R2, RZ, RZ, RZ ;  /* 0x000000ffff027224 */ /* 0x000fe200078e00ff */
[----:B------:R-:W-:Y:S01]  /*00f0*/  ULDC.64 UR4, c[0x0][0x220] ;  /* 0x0000880000047ab9 */ /* 0x000fe20000000a00 */
[----:B------:R-:W-:Y:S01]  /*0100*/  IMAD.MOV.U32 R3, RZ, RZ, R19 ;  /* 0x000000ffff037224 */ /* 0x000fe200078e0013 */
[----:B------:R-:W-:Y:S01]  /*0110*/  ISETP.NE.AND P0, PT, R6, 0x1, PT ;  /* 0x000000010600780c */ /* 0x000fe20003f05270 */
[----:B------:R-:W-:Y:S01]  /*0120*/  IMAD.HI.U32 R2, R19, UR4, R2 ;  /* 0x0000000413027c27 */ /* 0x000fe2000f8e0002 */
[----:B------:R-:W-:-:S04]  /*0130*/  ULDC UR4, c[0x0][0x21c] ;  /* 0x0000870000047ab9 */ /* 0x000fc80000000800 */
[----:B------:R-:W-:-:S05]  /*0140*/  SHF.R.U32.HI R3, RZ, UR5, R2 ;  /* 0x00000005ff037c19 */ /* 0x000fca0008011602 */
[----:B------:R-:W-:-:S04]  /*0150*/  IMAD.MOV R0, RZ, RZ, -R3 ;  /* 0x000000ffff007224 */ /* 0x000fc800078e0a03 */
[----:B------:R-:W-:Y:S01]  /*0160*/  IMAD R0, R0, UR4, R19 ;  /* 0x0000000400007c24 */ /* 0x000fe2000f8e0213 */
[----:B------:R-:W-:-:S03]  /*0170*/  ULDC.64 UR4, c[0x0][0x348] ;  /* 0x0000d20000047ab9 */ /* 0x000fc60000000a00 */
[C---:B------:R-:W-:Y:S02]  /*0180*/  IMAD R16, R0.reuse, UR4, RZ ;  /* 0x0000000400107c24 */ /* 0x040fe4000f8e02ff */
[----:B------:R-:W-:Y:S01]  /*0190*/  IMAD R0, R0, UR5, RZ ;  /* 0x0000000500007c24 */ /* 0x000fe2000f8e02ff */
[----:B------:R-:W-:Y:S06]  /*01a0*/  @!P0 BRA `(.L_x_2) ;  /* 0x0000001000788947 */ /* 0x000fec0003800000 */
[----:B------:R-:W-:Y:S01]  /*01b0*/  IMAD.MOV.U32 R2, RZ, RZ, RZ ;  /* 0x000000ffff027224 */ /* 0x000fe200078e00ff */
[----:B------:R-:W-:Y:S01]  /*01c0*/  ULDC.64 UR6, c[0x0][0x228] ;  /* 0x00008a0000067ab9 */ /* 0x000fe20000000a00 */
[----:B------:R-:W-:Y:S01]  /*01d0*/  ULDC UR4, c[0x0][0x230] ;  /* 0x00008c0000047ab9 */ /* 0x000fe20000000800 */
[----:B------:R-:W-:Y:S01]  /*01e0*/  ISETP.NE.AND P0, PT, R6, 0x2, PT ;  /* 0x000000020600780c */ /* 0x000fe20003f05270 */
[----:B------:R-:W-:-:S05]  /*01f0*/  IMAD.HI.U32 R4, R3, UR7, R2 ;  /* 0x0000000703047c27 */ /* 0x000fca000f8e0002 */
[----:B------:R-:W-:Y:S01]  /*0200*/  SHF.R.U32.HI R5, RZ, UR4, R4 ;  /* 0x00000004ff057c19 */ /* 0x000fe20008011604 */
[----:B------:R-:W-:-:S04]  /*0210*/  ULDC.64 UR4, c[0x0][0x350] ;  /* 0x0000d40000047ab9 */ /* 0x000fc80000000a00 */
[----:B------:R-:W-:-:S04]  /*0220*/  IMAD.MOV R2, RZ, RZ, -R5 ;  /* 0x000000ffff027224 */ /* 0x000fc800078e0a05 */
[----:B------:R-:W-:-:S04]  /*0230*/  IMAD R3, R2, UR6, R3 ;  /* 0x0000000602037c24 */ /* 0x000fc8000f8e0203 */
[C---:B------:R-:W-:Y:S02]  /*0240*/  IMAD R16, R3.reuse, UR4, R16 ;  /* 0x0000000403107c24 */ /* 0x040fe4000f8e0210 */
[----:B------:R-:W-:Y:S01]  /*0250*/  IMAD R0, R3, UR5, R0 ;  /* 0x0000000503007c24 */ /* 0x000fe2000f8e0200 */
[----:B------:R-:W-:Y:S06]  /*0260*/  @!P0 BRA `(.L_x_2) ;  /* 0x0000001000488947 */ /* 0x000fec0003800000 */
[----:B------:R-:W-:Y:S01]  /*0270*/  IMAD.MOV.U32 R4, RZ, RZ, RZ ;  /* 0x000000ffff047224 */ /* 0x000fe200078e00ff */
[----:B------:R-:W-:Y:S01]  /*0280*/  ULDC.64 UR4, c[0x0][0x238] ;  /* 0x00008e0000047ab9 */ /* 0x000fe20000000a00 */
[----:B------:R-:W-:Y:S02]  /*0290*/  ISETP.NE.AND P0, PT, R6, 0x3, PT ;  /* 0x000000030600780c */ /* 0x000fe40003f05270 */
[----:B------:R-:W-:Y:S01]  /*02a0*/  IMAD.HI.U32 R2, R5, UR4, R4 ;  /* 0x0000000405027c27 */ /* 0x000fe2000f8e0004 */
[----:B------:R-:W-:-:S04]  /*02b0*/  ULDC UR4, c[0x0][0x234] ;  /* 0x00008d0000047ab9 */ /* 0x000fc80000000800 */
[----:B------:R-:W-:-:S05]  /*02c0*/  SHF.R.U32.HI R3, RZ, UR5, R2 ;  /* 0x00000005ff037c19 */ /* 0x000fca0008011602 */
[----:B------:R-:W-:-:S04]  /*02d0*/  IMAD.MOV R4, RZ, RZ, -R3 ;  /* 0x000000ffff047224 */ /* 0x000fc800078e0a03 */
[----:B------:R-:W-:Y:S01]  /*02e0*/  IMAD R5, R4, UR4, R5 ;  /* 0x0000000404057c24 */ /* 0x000fe2000f8e0205 */
[----:B------:R-:W-:-:S03]  /*02f0*/  ULDC.64 UR4, c[0x0][0x358] ;  /* 0x0000d60000047ab9 */ /* 0x000fc60000000a00 */
[C---:B------:R-:W-:Y:S02]  /*0300*/  IMAD R16, R5.reuse, UR4, R16 ;  /* 0x0000000405107c24 */ /* 0x040fe4000f8e0210 */
[----:B------:R-:W-:Y:S01]  /*0310*/  IMAD R0, R5, UR5, R0 ;  /* 0x0000000505007c24 */ /* 0x000fe2000f8e0200 */
        /* <DEDUP_REMOVED lines=254> */
[----:B------:R-:W-:-:S03]  /*1300*/  ULDC.64 UR4, c[0x0][0x340] ;  /* 0x0000d00000047ab9 */ /* 0x000fc60000000a00 */
[----:B------:R-:W-:Y:S01]  /*1310*/  IMAD.HI.U32 R2, R5, UR4, R4 ;  /* 0x0000000405027c27 */ /* 0x000fe2000f8e0004 */
[----:B------:R-:W-:-:S04]  /*1320*/  ULDC UR4, c[0x0][0x33c] ;  /* 0x0000cf0000047ab9 */ /* 0x000fc80000000800 */
[----:B------:R-:W-:-:S05]  /*1330*/  SHF.R.U32.HI R2, RZ, UR5, R2 ;  /* 0x00000005ff027c19 */ /* 0x000fca0008011602 */
[----:B------:R-:W-:-:S04]  /*1340*/  IMAD.MOV R3, RZ, RZ, -R2 ;  /* 0x000000ffff037224 */ /* 0x000fc800078e0a02 */
[----:B------:R-:W-:Y:S01]  /*1350*/  IMAD R5, R3, UR4, R5 ;  /* 0x0000000403057c24 */ /* 0x000fe2000f8e0205 */
[----:B------:R-:W-:-:S03]  /*1360*/  ULDC.64 UR4, c[0x0][0x408] ;  /* 0x0001020000047ab9 */ /* 0x000fc60000000a00 */
[C---:B------:R-:W-:Y:S02]  /*1370*/  IMAD R16, R5.reuse, UR4, R16 ;  /* 0x0000000405107c24 */ /* 0x040fe4000f8e0210 */
[----:B------:R-:W-:-:S07]  /*1380*/  IMAD R0, R5, UR5, R0 ;  /* 0x0000000505007c24 */ /* 0x000fce000f8e0200 */
.L_x_2:
[----:B------:R-:W0:Y:S01]  /*1390*/  LDC.U8 R5, c[0x0][0x431] ;  /* 0x00010c40ff057b82 */ /* 0x000e220000000000 */
[----:B------:R-:W-:Y:S01]  /*13a0*/  ULDC.64 UR4, c[0x0][0x410] ;  /* 0x0001040000047ab9 */ /* 0x000fe20000000a00 */
[----:B------:R-:W-:Y:S01]  /*13b0*/  ULDC.64 UR6, c[0x0][0x418] ;  /* 0x0001060000067ab9 */ /* 0x000fe20000000a00 */
[----:B------:R-:W-:Y:S01]  /*13c0*/  IADD3 R16, P1, R16, UR4, RZ ;  /* 0x0000000410107c10 */ /* 0x000fe2000ff3e0ff */
[----:B------:R-:W-:Y:S01]  /*13d0*/  BSSY B6, `(.L_x_3) ;  /* 0x00000e0000067945 */ /* 0x000fe20003800000 */
[----:B------:R-:W-:-:S03]  /*13e0*/  IADD3 R2, P2, R0, UR6, RZ ;  /* 0x0000000600027c10 */ /* 0x000fc6000ff5e0ff */
[----:B------:R-:W-:Y:S02]  /*13f0*/  IMAD.X R17, RZ, RZ, UR5, P1 ;  /* 0x00000005ff117e24 */ /* 0x000fe400088e06ff */
[----:B------:R-:W-:Y:S01]  /*1400*/  IMAD.X R3, RZ, RZ, UR7, P2 ;  /* 0x00000007ff037e24 */ /* 0x000fe200090e06ff */
[----:B0-----:R-:W-:-:S04]  /*1410*/  PRMT R4, R5, 0x9910, RZ ;  /* 0x0000991005047816 */ /* 0x001fc800000000ff */
[----:B------:R-:W-:-:S13]  /*1420*/  ISETP.GT.AND P0, PT, R4, 0x9, PT ;  /* 0x000000090400780c */ /* 0x000fda0003f04270 */
[----:B------:R-:W-:Y:S05]  /*1430*/  @P0 BRA `(.L_x_4) ;  /* 0x0000000000e80947 */ /* 0x000fea0003800000 */
[----:B------:R-:W-:-:S13]  /*1440*/  ISETP.GT.AND P0, PT, R4, 0x4, PT ;  /* 0x000000040400780c */ /* 0x000fda0003f04270 */
[----:B------:R-:W-:Y:S05]  /*1450*/  @P0 BRA `(.L_x_5) ;  /* 0x00000000006c0947 */ /* 0x000fea0003800000 */
[----:B------:R-:W-:-:S13]  /*1460*/  ISETP.GT.AND P0, PT, R4, 0x1, PT ;  /* 0x000000010400780c */ /* 0x000fda0003f04270 */
[----:B------:R-:W-:Y:S05]  /*1470*/  @P0 BRA `(.L_x_6) ;  /* 0x0000000000280947 */ /* 0x000fea0003800000 */
[----:B------:R-:W-:-:S13]  /*1480*/  ISETP.NE.AND P0, PT, R5, RZ, PT ;  /* 0x000000ff0500720c */ /* 0x000fda0003f05270 */
[----:B------:R-:W-:Y:S05]  /*1490*/  @!P0 BRA `(.L_x_7) ;  /* 0x0000000000148947 */ /* 0x000fea0003800000 */
[----:B------:R-:W-:-:S13]  /*14a0*/  ISETP.NE.AND P0, PT, R4, 0x1, PT ;  /* 0x000000010400780c */ /* 0x000fda0003f05270 */
[----:B------:R-:W-:Y:S05]  /*14b0*/  @P0 BRA `(.L_x_8) ;  /* 0x0000000800e80947 */ /* 0x000fea0003800000 */
[----:B------:R-:W2:Y:S02]  /*14c0*/  LDG.E.S8 R0, desc[UR36][R2.64] ;  /* 0x0000002402007981 */ /* 0x000ea4000c1e1300 */
[----:B--2---:R-:W0:Y:S01]  /*14d0*/  I2F.S16 R0, R0 ;  /* 0x0000000000007306 */ /* 0x004e220000101400 */
[----:B------:R-:W-:Y:S05]  /*14e0*/  BRA `(.L_x_9) ;  /* 0x0000000c00387947 */ /* 0x000fea0003800000 */
.L_x_7:
[----:B------:R-:W2:Y:S02]  /*14f0*/  LDG.E.U8 R0, desc[UR36][R2.64] ;  /* 0x0000002402007981 */ /* 0x000ea4000c1e1100 */
[----:B--2---:R-:W-:Y:S01]  /*1500*/  I2FP.F32.U32 R0, R0 ;  /* 0x0000000000007245 */ /* 0x004fe20000201000 */
[----:B------:R-:W-:Y:S06]  /*1510*/  BRA `(.L_x_9) ;  /* 0x0000000c002c7947 */ /* 0x000fec0003800000 */
.L_x_6:
[----:B------:R-:W-:-:S13]  /*1520*/  ISETP.NE.AND P0, PT, R4, 0x2, PT ;  /* 0x000000020400780c */ /* 0x000fda0003f05270 */
[----:B------:R-:W-:Y:S05]  /*1530*/  @!P0 BRA `(.L_x_10) ;  /* 0x0000000000288947 */ /* 0x000fea0003800000 */
[----:B------:R-:W-:-:S13]  /*1540*/  ISETP.NE.AND P0, PT, R4, 0x3, PT ;  /* 0x000000030400780c */ /* 0x000fda0003f05270 */
[----:B------:R-:W-:Y:S05]  /*1550*/  @!P0 BRA `(.L_x_11) ;  /* 0x0000000000148947 */ /* 0x000fea0003800000 */
[----:B------:R-:W-:-:S13]  /*1560*/  ISETP.NE.AND P0, PT, R4, 0x4, PT ;  /* 0x000000040400780c */ /* 0x000fda0003f05270 */
[----:B------:R-:W-:Y:S05]  /*1570*/  @P0 BRA `(.L_x_8) ;  /* 0x0000000800b80947 */ /* 0x000fea0003800000 */
[----:B------:R-:W2:Y:S02]  /*1580*/  LDG.E.64 R2, desc[UR36][R2.64] ;  /* 0x0000002402027981 */ /* 0x000ea4000c1e1b00 */
[----:B--2---:R4:W0:Y:S01]  /*1590*/  I2F.S64 R0, R2 ;  /* 0x0000000200007312 */ /* 0x0048220000301400 */
[----:B------:R-:W-:Y:S05]  /*15a0*/  BRA `(.L_x_9) ;  /* 0x0000000c00087947 */ /* 0x000fea0003800000 */
.L_x_11:
[----:B------:R-:W2:Y:S02]  /*15b0*/  LDG.E R0, desc[UR36][R2.64] ;  /* 0x0000002402007981 */ /* 0x000ea4000c1e1900 */
[----:B--2---:R-:W-:Y:S01]  /*15c0*/  I2FP.F32.S32 R0, R0 ;  /* 0x0000000000007245 */ /* 0x004fe20000201400 */
[----:B------:R-:W-:Y:S06]  /*15d0*/  BRA `(.L_x_9) ;  /* 0x0000000800fc7947 */ /* 0x000fec0003800000 */
.L_x_10:
[----:B------:R-:W2:Y:S02]  /*15e0*/  LDG.E.U16 R0, desc[UR36][R2.64] ;  /* 0x0000002402007981 */ /* 0x000ea4000c1e1500 */
[----:B--2---:R-:W0:Y:S01]  /*15f0*/  I2F.S16 R0, R0 ;  /* 0x0000000000007306 */ /* 0x004e220000101400 */
[----:B------:R-:W-:Y:S05]  /*1600*/  BRA `(.L_x_9) ;  /* 0x0000000800f07947 */ /* 0x000fea0003800000 */
.L_x_5:
[----:B------:R-:W-:-:S13]  /*1610*/  ISETP.GT.AND P0, PT, R4, 0x6, PT ;  /* 0x000000060400780c */ /* 0x000fda0003f04270 */
[----:B------:R-:W-:Y:S05]  /*1620*/  @P0 BRA `(.L_x_12) ;  /* 0x0000000000240947 */ /* 0x000fea0003800000 */
[----:B------:R-:W-:-:S13]  /*1630*/  ISETP.NE.AND P0, PT, R4, 0x5, PT ;  /* 0x000000050400780c */ /* 0x000fda0003f05270 */
[----:B------:R-:W-:Y:S05]  /*1640*/  @!P0 BRA `(.L_x_13) ;  /* 0x0000000000108947 */ /* 0x000fea0003800000 */
[----:B------:R-:W-:-:S13]  /*1650*/  ISETP.NE.AND P0, PT, R4, 0x6, PT ;  /* 0x000000060400780c */ /* 0x000fda0003f05270 */
[----:B------:R-:W-:Y:S05]  /*1660*/  @P0 BRA `(.L_x_8) ;  /* 0x00000008007c0947 */ /* 0x000fea0003800000 */
[----:B------:R2:W5:Y:S01]  /*1670*/  LDG.E R0, desc[UR36][R2.64] ;  /* 0x0000002402007981 */ /* 0x000562000c1e1900 */
[----:B------:R-:W-:Y:S05]  /*1680*/  BRA `(.L_x_9) ;  /* 0x0000000800d07947 */ /* 0x000fea0003800000 */
.L_x_13:
[----:B------:R-:W2:Y:S02]  /*1690*/  LDG.E.U16 R0, desc[UR36][R2.64] ;  /* 0x0000002402007981 */ /* 0x000ea4000c1e1500 */
[----:B--2---:R-:W-:Y:S01]  /*16a0*/  HADD2.F32 R0, -RZ, R0.H0_H0 ;  /* 0x20000000ff007230 */ /* 0x004fe20000004100 */
[----:B------:R-:W-:Y:S06]  /*16b0*/  BRA `(.L_x_9) ;  /* 0x0000000800c47947 */ /* 0x000fec0003800000 */
.L_x_12:
[----:B------:R-:W-:-:S13]  /*16c0*/  ISETP.NE.AND P0, PT, R4, 0x7, PT ;  /* 0x000000070400780c */ /* 0x000fda0003f05270 */
[----:B------:R-:W-:Y:S05]  /*16d0*/  @!P0 BRA `(.L_x_14) ;  /* 0x0000000000248947 */ /* 0x000fea0003800000 */
[----:B------:R-:W-:-:S13]  /*16e0*/  ISETP.NE.AND P0, PT, R4, 0x8, PT ;  /* 0x000000080400780c */ /* 0x000fda0003f05270 */
[----:B------:R-:W-:Y:S05]  /*16f0*/  @!P0 BRA `(.L_x_15) ;  /* 0x0000000000108947 */ /* 0x000fea0003800000 */
[----:B------:R-:W-:-:S13]  /*1700*/  ISETP.NE.AND P0, PT, R4, 0x9, PT ;  /* 0x000000090400780c */ /* 0x000fda0003f05270 */
[----:B------:R-:W-:Y:S05]  /*1710*/  @P0 BRA `(.L_x_8) ;  /* 0x0000000800500947 */ /* 0x000fea0003800000 */
[----:B------:R3:W5:Y:S01]  /*1720*/  LDG.E R0, desc[UR36][R2.64] ;  /* 0x0000002402007981 */ /* 0x000762000c1e1900 */
[----:B------:R-:W-:Y:S05]  /*1730*/  BRA `(.L_x_9) ;  /* 0x0000000800a47947 */ /* 0x000fea0003800000 */
.L_x_15:
[----:B------:R-:W2:Y:S02]  /*1740*/  LDG.E.U16 R0, desc[UR36][R2.64] ;  /* 0x0000002402007981 */ /* 0x000ea4000c1e1500 */
[----:B--2---:R-:W-:Y:S01]  /*1750*/  HADD2.F32 R0, -RZ, R0.H0_H0 ;  /* 0x20000000ff007230 */ /* 0x004fe20000004100 */
[----:B------:R-:W-:Y:S06]  /*1760*/  BRA `(.L_x_9) ;  /* 0x0000000800987947 */ /* 0x000fec0003800000 */
.L_x_14:
[----:B------:R-:W2:Y:S01]  /*1770*/  LDG.E.64 R2, desc[UR36][R2.64] ;  /* 0x0000002402027981 */ /* 0x000ea2000c1e1b00 */
[----:B------:R-:W-:Y:S01]  /*1780*/  UMOV UR4, 0xf0000000 ;  /* 0xf000000000047882 */ /* 0x000fe20000000000 */
[----:B------:R-:W-:Y:S01]  /*1790*/  UMOV UR5, 0x380fffff ;  /* 0x380fffff00057882 */ /* 0x000fe20000000000 */
[----:B--2---:R-:W0:Y:S01]  /*17a0*/  F2F.F32.F64 R0, R2 ;  /* 0x0000000200007310 */ /* 0x004e220000301000 */
[----:B------:R-:W-:-:S14]  /*17b0*/  DSETP.GEU.AND P0, PT, |R2|, UR4, PT ;  /* 0x0000000402007e2a */ /* 0x000fdc000bf0e200 */
[----:B0-----:R-:W-:Y:S01]  /*17c0*/  @!P0 FMUL R0, R0, 1.175494350822287508e-38 ;  /* 0x0080000000008820 */ /* 0x001fe20000400000 */
[----:B------:R-:W-:Y:S06]  /*17d0*/  BRA `(.L_x_9) ;  /* 0x00000008007c7947 */ /* 0x000fec0003800000 */
.L_x_4:
[----:B------:R-:W-:-:S13]  /*17e0*/  ISETP.GT.AND P0, PT, R4, 0x18, PT ;  /* 0x000000180400780c */ /* 0x000fda0003f04270 */
[----:B------:R-:W-:Y:S05]  /*17f0*/  @P0 BRA `(.L_x_16) ;  /* 0x0000000000ec0947 */ /* 0x000fea0003800000 */
[----:B------:R-:W-:-:S13]  /*1800*/  ISETP.GT.AND P0, PT, R4, 0xe, PT ;  /* 0x0000000e0400780c */ /* 0x000fda0003f04270 */
[----:B------:R-:W-:Y:S05]  /*1810*/  @P0 BRA `(.L_x_17) ;  /* 0x00000000003c0947 */ /* 0x000fea0003800000 */
[----:B------:R-:W-:-:S13]  /*1820*/  ISETP.NE.AND P0, PT, R4, 0xa, PT ;  /* 0x0000000a0400780c */ /* 0x000fda0003f05270 */
[----:B------:R-:W-:Y:S05]  /*1830*/  @!P0 BRA `(.L_x_18) ;  /* 0x0000000000188947 */ /* 0x000fea0003800000 */
[----:B------:R-:W-:-:S13]  /*1840*/  ISETP.NE.AND P0, PT, R4, 0xb, PT ;  /* 0x0000000b0400780c */ /* 0x000fda0003f05270 */
[----:B------:R-:W-:Y:S05]  /*1850*/  @P0 BRA `(.L_x_8) ;  /* 0x0000000800000947 */ /* 0x000fea0003800000 */
[----:B------:R-:W2:Y:S02]  /*1860*/  LDG.E.U8 R2, desc[UR36][R2.64] ;  /* 0x0000002402027981 */ /* 0x000ea4000c1e1100 */
[----:B--2---:R-:W-:-:S04]  /*1870*/  ISETP.NE.AND P0, PT, R2, RZ, PT ;  /* 0x000000ff0200720c */ /* 0x004fc80003f05270 */
[----:B------:R-:W-:Y:S01]  /*1880*/  FSEL R0, RZ, 1, !P0 ;  /* 0x3f800000ff007808 */ /* 0x000fe20004000000 */
[----:B------:R-:W-:Y:S08]  /*1890*/  BRA `(.L_x_9) ;  /* 0x00000008004c7947 */ /* 0x000ff00003800000 */
.L_x_18:
[----:B------:R-:W2:Y:S01]  /*18a0*/  LDG.E.64 R2, desc[UR36][R2.64] ;  /* 0x0000002402027981 */ /* 0x000ea2000c1e1b00 */
[----:B------:R-:W-:Y:S01]  /*18b0*/  UMOV UR4, 0xf0000000 ;  /* 0xf000000000047882 */ /* 0x000fe20000000000 */
[----:B------:R-:W-:Y:S01]  /*18c0*/  UMOV UR5, 0x380fffff ;  /* 0x380fffff00057882 */ /* 0x000fe20000000000 */
[----:B--2---:R-:W0:Y:S01]  /*18d0*/  F2F.F32.F64 R0, R2 ;  /* 0x0000000200007310 */ /* 0x004e220000301000 */
[----:B------:R-:W-:-:S14]  /*18e0*/  DSETP.GEU.AND P0, PT, |R2|, UR4, PT ;  /* 0x0000000402007e2a */ /* 0x000fdc000bf0e200 */
[----:B0-----:R-:W-:Y:S01]  /*18f0*/  @!P0 FMUL R0, R0, 1.175494350822287508e-38 ;  /* 0x0080000000008820 */ /* 0x001fe20000400000 */
[----:B------:R-:W-:Y:S06]  /*1900*/  BRA `(.L_x_9) ;  /* 0x0000000800307947 */ /* 0x000fec0003800000 */
.L_x_17:
[----:B------:R-:W-:-:S13]  /*1910*/  ISETP.NE.AND P0, PT, R4, 0xf, PT ;  /* 0x0000000f0400780c */ /* 0x000fda0003f05270 */
[----:B------:R-:W-:Y:S05]  /*1920*/  @!P0 BRA `(.L_x_19) ;  /* 0x0000000000948947 */ /* 0x000fea0003800000 */
[----:B------:R-:W-:-:S13]  /*1930*/  ISETP.NE.AND P0, PT, R4, 0x17, PT ;  /* 0x000000170400780c */ /* 0x000fda0003f05270 */
[----:B------:R-:W-:Y:S05]  /*1940*/  @!P0 BRA `(.L_x_20) ;  /* 0x0000000000588947 */ /* 0x000fea0003800000 */
[----:B------:R-:W-:-:S13]  /*1950*/  ISETP.NE.AND P0, PT, R4, 0x18, PT ;  /* 0x000000180400780c */ /* 0x000fda0003f05270 */
[----:B------:R-:W-:Y:S05]  /*1960*/  @P0 BRA `(.L_x_8) ;  /* 0x0000000400bc0947 */ /* 0x000fea0003800000 */
[----:B------:R-:W2:Y:S01]  /*1970*/  LDG.E.U8 R0, desc[UR36][R2.64] ;  /* 0x0000002402007981 */ /* 0x000ea2000c1e1100 */
[----:B------:R-:W-:Y:S02]  /*1980*/  IMAD.MOV.U32 R8, RZ, RZ, -0x800000 ;  /* 0xff800000ff087424 */ /* 0x000fe400078e00ff */
[----:B--2---:R-:W-:-:S05]  /*1990*/  IMAD.SHL.U32 R0, R0, 0x1000000, RZ ;  /* 0x0100000000007824 */ /* 0x004fca00078e00ff */
[----:B------:R-:W-:-:S04]  /*19a0*/  LOP3.LUT R4, R0, 0x7f000000, RZ, 0xc0, !PT ;  /* 0x7f00000000047812 */ /* 0x000fc800078ec0ff */
[----:B------:R-:W0:Y:S01]  /*19b0*/  FLO.U32 R5, R4 ;  /* 0x0000000400057300 */ /* 0x000e2200000e0000 */
[C---:B------:R-:W-:Y:S02]  /*19c0*/  VIADD R6, R4.reuse, 0x1000000 ;  /* 0x0100000004067836 */ /* 0x040fe40000000000 */
[----:B------:R-:W-:-:S03]  /*19d0*/  VIADD R2, R4, 0xffffffff ;  /* 0xffffffff04027836 */ /* 0x000fc60000000000 */
[----:B------:R-:W-:Y:S02]  /*19e0*/  SHF.R.S32.HI R6, RZ, 0x8, R6 ;  /* 0x00000008ff067819 */ /* 0x000fe40000011406 */
[----:B------:R-:W-:Y:S02]  /*19f0*/  SHF.R.S32.HI R2, RZ, 0x1f, R2 ;  /* 0x0000001fff027819 */ /* 0x000fe40000011402 */
[----:B0-----:R-:W-:-:S04]  /*1a00*/  IADD3 R5, -R5, 0x1f, RZ ;  /* 0x0000001f05057810 */ /* 0x001fc80007ffe1ff */
[C---:B------:R-:W-:Y:S01]  /*1a10*/  ISETP.GT.U32.AND P0, PT, R5.reuse, 0x4, PT ;  /* 0x000000040500780c */ /* 0x040fe20003f04070 */
[----:B------:R-:W-:-:S05]  /*1a20*/  VIADD R5, R5, 0xfffffffc ;  /* 0xfffffffc05057836 */ /* 0x000fca0000000000 */
[----:B------:R-:W-:-:S05]  /*1a30*/  SEL R5, R5, RZ, P0 ;  /* 0x000000ff05057207 */ /* 0x000fca0000000000 */
[----:B------:R-:W-:Y:S01]  /*1a40*/  IMAD R8, R5, R8, 0x3c000000 ;  /* 0x3c00000005087424 */ /* 0x000fe200078e0208 */
[----:B------:R-:W-:-:S04]  /*1a50*/  SHF.L.U32 R5, R4, R5, RZ ;  /* 0x0000000504057219 */ /* 0x000fc800000006ff */
[----:B------:R-:W-:-:S04]  /*1a60*/  LEA.HI R5, R5, R8, RZ, 0x1c ;  /* 0x0000000805057211 */ /* 0x000fc800078fe0ff */
[----:B------:R-:W-:-:S04]  /*1a70*/  LOP3.LUT R5, R5, 0x7f800000, R6, 0xf8, !PT ;  /* 0x7f80000005057812 */ /* 0x000fc800078ef806 */
[----:B------:R-:W-:-:S04]  /*1a80*/  LOP3.LUT R5, R5, R2, RZ, 0x30, !PT ;  /* 0x0000000205057212 */ /* 0x000fc800078e30ff */
[----:B------:R-:W-:Y:S01]  /*1a90*/  LOP3.LUT R0, R5, 0x80000000, R0, 0xf8, !PT ;  /* 0x8000000005007812 */ /* 0x000fe200078ef800 */
[----:B------:R-:W-:Y:S06]  /*1aa0*/  BRA `(.L_x_9) ;  /* 0x0000000400c87947 */ /* 0x000fec0003800000 */
.L_x_20:
[----:B------:R-:W2:Y:S02]  /*1ab0*/  LDG.E.U8 R2, desc[UR36][R2.64] ;  /* 0x0000002402027981 */ /* 0x000ea4000c1e1100 */
[C---:B--2---:R-:W-:Y:S02]  /*1ac0*/  IMAD.SHL.U32 R0, R2.reuse, 0x2000000, RZ ;  /* 0x0200000002007824 */ /* 0x044fe400078e00ff */
[----:B------:R-:W-:-:S03]  /*1ad0*/  IMAD.SHL.U32 R5, R2, 0x1000000, RZ ;  /* 0x0100000002057824 */ /* 0x000fc600078e00ff */
[----:B------:R-:W-:-:S13]  /*1ae0*/  ISETP.GE.U32.AND P0, PT, R0, 0x8000000, PT ;  /* 0x080000000000780c */ /* 0x000fda0003f06070 */
[C---:B------:R-:W-:Y:S02]  /*1af0*/  @!P0 IMAD.SHL.U32 R0, R2.reuse, 0x100, RZ ;  /* 0x0000010002008824 */ /* 0x040fe400078e00ff */
[----:B------:R-:W-:-:S03]  /*1b00*/  @P0 IMAD.SHL.U32 R4, R2, 0x200000, RZ ;  /* 0x0020000002040824 */ /* 0x000fc600078e00ff */
[----:B------:R-:W-:Y:S02]  /*1b10*/  @!P0 LOP3.LUT R0, R0, 0x7f00, RZ, 0xc0, !PT ;  /* 0x00007f0000008812 */ /* 0x000fe400078ec0ff */
[----:B------:R-:W-:Y:S02]  /*1b20*/  @P0 LOP3.LUT R4, R4, 0x70000000, RZ, 0xfc, !PT ;  /* 0x7000000004040812 */ /* 0x000fe400078efcff */
[----:B------:R-:W-:-:S03]  /*1b30*/  @!P0 LOP3.LUT R0, R0, 0x3f000000, RZ, 0xfc, !PT ;  /* 0x3f00000000008812 */ /* 0x000fc600078efcff */
[----:B------:R-:W-:Y:S02]  /*1b40*/  @P0 FMUL.FTZ R4, R4, 1.9259299443872358531e-34 ;  /* 0x0780000004040820 */ /* 0x000fe40000410000 */
[----:B------:R-:W-:-:S05]  /*1b50*/  @!P0 FADD.FTZ R4, R0, -0.5 ;  /* 0xbf00000000048421 */ /* 0x000fca0000010000 */
[----:B------:R-:W-:Y:S01]  /*1b60*/  LOP3.LUT R0, R4, 0x80000000, R5, 0xf8, !PT ;  /* 0x8000000004007812 */ /* 0x000fe200078ef805 */
[----:B------:R-:W-:Y:S06]  /*1b70*/  BRA `(.L_x_9) ;  /* 0x0000000400947947 */ /* 0x000fec0003800000 */
.L_x_19:
[----:B------:R-:W2:Y:S02]  /*1b80*/  LDG.E.U16 R0, desc[UR36][R2.64] ;  /* 0x0000002402007981 */ /* 0x000ea4000c1e1500 */
[----:B--2---:R-:W-:Y:S01]  /*1b90*/  IMAD.U32 R0, R0, 0x10000, RZ ;  /* 0x0001000000007824 */ /* 0x004fe200078e00ff */
[----:B------:R-:W-:Y:S06]  /*1ba0*/  BRA `(.L_x_9) ;  /* 0x0000000400887947 */ /* 0x000fec0003800000 */
.L_x_16:
[----:B------:R-:W-:-:S13]  /*1bb0*/  ISETP.GT.AND P0, PT, R4, 0x1b, PT ;  /* 0x0000001b0400780c */ /* 0x000fda0003f04270 */
[----:B------:R-:W-:Y:S05]  /*1bc0*/  @P0 BRA `(.L_x_21) ;  /* 0x0000000000ec0947 */ /* 0x000fea0003800000 */
[----:B------:R-:W-:-:S13]  /*1bd0*/  ISETP.NE.AND P0, PT, R4, 0x19, PT ;  /* 0x000000190400780c */ /* 0x000fda0003f05270 */
[----:B------:R-:W-:Y:S05]  /*1be0*/  @!P0 BRA `(.L_x_22) ;  /* 0x0000000000808947 */ /* 0x000fea0003800000 */
[----:B------:R-:W-:-:S13]  /*1bf0*/  ISETP.NE.AND P0, PT, R4, 0x1a, PT ;  /* 0x0000001a0400780c */ /* 0x000fda0003f05270 */
[----:B------:R-:W-:Y:S05]  /*1c00*/  @!P0 BRA `(.L_x_23) ;  /* 0x0000000000148947 */ /* 0x000fea0003800000 */
[----:B------:R-:W-:-:S13]  /*1c10*/  ISETP.NE.AND P0, PT, R4, 0x1b, PT ;  /* 0x0000001b0400780c */ /* 0x000fda0003f05270 */
[----:B------:R-:W-:Y:S05]  /*1c20*/  @P0 BRA `(.L_x_8) ;  /* 0x00000004000c0947 */ /* 0x000fea0003800000 */
[----:B------:R-:W2:Y:S02]  /*1c30*/  LDG.E.U16 R0, desc[UR36][R2.64] ;  /* 0x0000002402007981 */ /* 0x000ea4000c1e1500 */
[----:B--2---:R-:W-:Y:S01]  /*1c40*/  I2FP.F32.U32 R0, R0 ;  /* 0x0000000000007245 */ /* 0x004fe20000201000 */
[----:B------:R-:W-:Y:S06]  /*1c50*/  BRA `(.L_x_9) ;  /* 0x00000004005c7947 */ /* 0x000fec0003800000 */
.L_x_23:
[----:B------:R-:W2:Y:S01]  /*1c60*/  LDG.E.U8 R2, desc[UR36][R2.64] ;  /* 0x0000002402027981 */ /* 0x000ea2000c1e1100 */
[----:B------:R-:W-:Y:S01]  /*1c70*/  IMAD.MOV.U32 R0, RZ, RZ, RZ ;  /* 0x000000ffff007224 */ /* 0x000fe200078e00ff */
[----:B--2---:R-:W-:-:S13]  /*1c80*/  ISETP.NE.AND P0, PT, R2, RZ, PT ;  /* 0x000000ff0200720c */ /* 0x004fda0003f05270 */
[----:B------:R-:W-:Y:S05]  /*1c90*/  @!P0 BRA `(.L_x_9) ;  /* 0x00000004004c8947 */ /* 0x000fea0003800000 */
[----:B------:R-:W-:-:S13]  /*1ca0*/  ISETP.NE.AND P0, PT, R2, 0x80, PT ;  /* 0x000000800200780c */ /* 0x000fda0003f05270 */
[----:B------:R-:W-:Y:S01]  /*1cb0*/  @!P0 IMAD.MOV.U32 R0, RZ, RZ, 0x7f800001 ;  /* 0x7f800001ff008424 */ /* 0x000fe200078e00ff */
[----:B------:R-:W-:Y:S06]  /*1cc0*/  @!P0 BRA `(.L_x_9) ;  /* 0x0000000400408947 */ /* 0x000fec0003800000 */
[C---:B------:R-:W-:Y:S01]  /*1cd0*/  LOP3.LUT P0, R0, R2.reuse, 0x78, RZ, 0xc0, !PT ;  /* 0x0000007802007812 */ /* 0x040fe2000780c0ff */
[----:B------:R-:W-:Y:S01]  /*1ce0*/  BSSY B0, `(.L_x_24) ;  /* 0x000000c000007945 */ /* 0x000fe20003800000 */
[----:B------:R-:W-:Y:S02]  /*1cf0*/  SHF.R.U32.HI R3, RZ, 0x7, R2 ;  /* 0x00000007ff037819 */ /* 0x000fe40000011602 */
[----:B------:R-:W-:Y:S02]  /*1d00*/  LOP3.LUT R2, R2, 0x7, RZ, 0xc0, !PT ;  /* 0x0000000702027812 */ /* 0x000fe400078ec0ff */
[----:B------:R-:W-:Y:S01]  /*1d10*/  SHF.R.U32.HI R0, RZ, 0x3, R0 ;  /* 0x00000003ff007819 */ /* 0x000fe20000011600 */
[----:B------:R-:W-:-:S06]  /*1d20*/  IMAD.U32 R4, R3, -0x80000000, RZ ;  /* 0x8000000003047824 */ /* 0x000fcc00078e00ff */
[----:B------:R-:W-:Y:S05]  /*1d30*/  @P0 BRA `(.L_x_25) ;  /* 0x0000000000180947 */ /* 0x000fea0003800000 */
[----:B------:R-:W0:Y:S02]  /*1d40*/  FLO.U32 R3, R2 ;  /* 0x0000000200037300 */ /* 0x000e2400000e0000 */
[----:B0-----:R-:W-:-:S04]  /*1d50*/  IADD3 R3, -R3, 0x1f, RZ ;  /* 0x0000001f03037810 */ /* 0x001fc80007ffe1ff */
[----:B------:R-:W-:Y:S01]  /*1d60*/  IADD3 R0, R0, 0x1d, -R3 ;  /* 0x0000001d00007810 */ /* 0x000fe20007ffe803 */
[----:B------:R-:W-:-:S05]  /*1d70*/  VIADD R5, R3, 0xffffffe4 ;  /* 0xffffffe403057836 */ /* 0x000fca0000000000 */
[----:B------:R-:W-:-:S04]  /*1d80*/  SHF.L.U32 R5, R2, R5, RZ ;  /* 0x0000000502057219 */ /* 0x000fc800000006ff */
[----:B------:R-:W-:-:S07]  /*1d90*/  LOP3.LUT R2, R5, 0x7, RZ, 0xc0, !PT ;  /* 0x0000000705027812 */ /* 0x000fce00078ec0ff */
.L_x_25:
[----:B------:R-:W-:Y:S05]  /*1da0*/  BSYNC B0 ;  /* 0x0000000000007941 */ /* 0x000fea0003800000 */
.L_x_24:
[----:B------:R-:W-:Y:S01]  /*1db0*/  LEA R3, R0, 0x3b800000, 0x17 ;  /* 0x3b80000000037811 */ /* 0x000fe200078eb8ff */
[----:B------:R-:W-:-:S05]  /*1dc0*/  IMAD.SHL.U32 R0, R2, 0x100000, RZ ;  /* 0x0010000002007824 */ /* 0x000fca00078e00ff */
[----:B------:R-:W-:Y:S01]  /*1dd0*/  LOP3.LUT R0, R3, R0, R4, 0xfe, !PT ;  /* 0x0000000003007212 */ /* 0x000fe200078efe04 */
[----:B------:R-:W-:Y:S06]  /*1de0*/  BRA `(.L_x_9) ;  /* 0x0000000000f87947 */ /* 0x000fec0003800000 */
.L_x_22:
        /* <DEDUP_REMOVED lines=20> */
.L_x_27:
[----:B------:R-:W-:Y:S05]  /*1f30*/  BSYNC B0 ;  /* 0x0000000000007941 */ /* 0x000fea0003800000 */
.L_x_26:
[----:B------:R-:W-:Y:S01]  /*1f40*/  LEA R3, R0, 0x37800000, 0x17 ;  /* 0x3780000000037811 */ /* 0x000fe200078eb8ff */
[----:B------:R-:W-:-:S05]  /*1f50*/  IMAD.SHL.U32 R0, R2, 0x200000, RZ ;  /* 0x0020000002007824 */ /* 0x000fca00078e00ff */
[----:B------:R-:W-:Y:S01]  /*1f60*/  LOP3.LUT R0, R3, R0, R4, 0xfe, !PT ;  /* 0x0000000003007212 */ /* 0x000fe200078efe04 */
[----:B------:R-:W-:Y:S06]  /*1f70*/  BRA `(.L_x_9) ;  /* 0x0000000000947947 */ /* 0x000fec0003800000 */
.L_x_21:
[----:B------:R-:W-:-:S13]  /*1f80*/  ISETP.NE.AND P0, PT, R4, 0x1c, PT ;  /* 0x0000001c0400780c */ /* 0x000fda0003f05270 */
[----:B------:R-:W-:Y:S05]  /*1f90*/  @!P0 BRA `(.L_x_28) ;  /* 0x0000000000848947 */ /* 0x000fea0003800000 */
[----:B------:R-:W-:-:S13]  /*1fa0*/  ISETP.NE.AND P0, PT, R4, 0x1d, PT ;  /* 0x0000001d0400780c */ /* 0x000fda0003f05270 */
[----:B------:R-:W-:Y:S05]  /*1fb0*/  @!P0 BRA `(.L_x_29) ;  /* 0x0000000000708947 */ /* 0x000fea0003800000 */
[----:B------:R-:W-:-:S13]  /*1fc0*/  ISETP.NE.AND P0, PT, R4, 0x2c, PT ;  /* 0x0000002c0400780c */ /* 0x000fda0003f05270 */
[----:B------:R-:W-:Y:S05]  /*1fd0*/  @P0 BRA `(.L_x_8) ;  /* 0x0000000000200947 */ /* 0x000fea0003800000 */
[----:B------:R-:W2:Y:S01]  /*1fe0*/  LDG.E.U8 R2, desc[UR36][R2.64] ;  /* 0x0000002402027981 */ /* 0x000ea2000c1e1100 */
[----:B------:R-:W-:Y:S01]  /*1ff0*/  IMAD.MOV.U32 R0, RZ, RZ, 0x400000 ;  /* 0x00400000ff007424 */ /* 0x000fe200078e00ff */
[----:B--2---:R-:W-:-:S13]  /*2000*/  ISETP.NE.AND P0, PT, R2, RZ, PT ;  /* 0x000000ff0200720c */ /* 0x004fda0003f05270 */
[----:B------:R-:W-:Y:S05]  /*2010*/  @!P0 BRA `(.L_x_9) ;  /* 0x00000000006c8947 */ /* 0x000fea0003800000 */
[----:B------:R-:W-:-:S13]  /*2020*/  ISETP.NE.AND P0, PT, R2, 0xff, PT ;  /* 0x000000ff0200780c */ /* 0x000fda0003f05270 */
[----:B------:R-:W-:Y:S02]  /*2030*/  @!P0 IMAD.MOV.U32 R0, RZ, RZ, 0x7f800001 ;  /* 0x7f800001ff008424 */ /* 0x000fe400078e00ff */
[----:B------:R-:W-:Y:S01]  /*2040*/  @P0 IMAD.SHL.U32 R0, R2, 0x800000, RZ ;  /* 0x0080000002000824 */ /* 0x000fe200078e00ff */
[----:B------:R-:W-:Y:S06]  /*2050*/  BRA `(.L_x_9) ;  /* 0x00000000005c7947 */ /* 0x000fec0003800000 */
.L_x_8:
[----:B------:R-:W-:Y:S01]  /*2060*/  MOV R2, 0x0 ;  /* 0x0000000000027802 */ /* 0x000fe20000000f00 */
[----:B------:R-:W-:Y:S01]  /*2070*/  ULDC.64 UR4, c[0x4][0x108] ;  /* 0x0100420000047ab9 */ /* 0x000fe20000000a00 */
[----:B------:R-:W-:Y:S01]  /*2080*/  ULDC.64 UR6, c[0x4][0x18] ;  /* 0x0100060000067ab9 */ /* 0x000fe20000000a00 */
[----:B------:R-:W-:Y:S02]  /*2090*/  IMAD.U32 R4, RZ, RZ, UR4 ;  /* 0x00000004ff047e24 */ /* 0x000fe4000f8e00ff */
[----:B------:R-:W-:Y:S01]  /*20a0*/  IMAD.U32 R5, RZ, RZ, UR5 ;  /* 0x00000005ff057e24 */ /* 0x000fe2000f8e00ff */
[----:B------:R-:W0:Y:S01]  /*20b0*/  LDC.64 R2, c[0x4][R2] ;  /* 0x0100000002027b82 */ /* 0x000e220000000a00 */
[----:B------:R-:W-:Y:S01]  /*20c0*/  ULDC.64 UR4, c[0x4][0x110] ;  /* 0x0100440000047ab9 */ /* 0x000fe20000000a00 */
[----:B------:R-:W-:Y:S02]  /*20d0*/  IMAD.U32 R10, RZ, RZ, UR6 ;  /* 0x00000006ff0a7e24 */ /* 0x000fe4000f8e00ff */
[----:B------:R-:W-:-:S02]  /*20e0*/  IMAD.U32 R6, RZ, RZ, UR4 ;  /* 0x00000004ff067e24 */ /* 0x000fc4000f8e00ff */
[----:B------:R-:W-:Y:S02]  /*20f0*/  IMAD.U32 R7, RZ, RZ, UR5 ;  /* 0x00000005ff077e24 */ /* 0x000fe4000f8e00ff */
[----:B------:R-:W-:Y:S02]  /*2100*/  IMAD.U32 R11, RZ, RZ, UR7 ;  /* 0x00000007ff0b7e24 */ /* 0x000fe4000f8e00ff */
[----:B------:R-:W-:Y:S02]  /*2110*/  IMAD.MOV.U32 R8, RZ, RZ, 0x4e ;  /* 0x0000004eff087424 */ /* 0x000fe400078e00ff */
[----:B------:R-:W-:Y:S02]  /*2120*/  IMAD.MOV.U32 R12, RZ, RZ, 0x1 ;  /* 0x00000001ff0c7424 */ /* 0x000fe400078e00ff */
[----:B------:R-:W-:-:S07]  /*2130*/  IMAD.MOV.U32 R13, RZ, RZ, RZ ;  /* 0x000000ffff0d7224 */ /* 0x000fce00078e00ff */
[----:B------:R-:W-:-:S07]  /*2140*/  LEPC R20, `(.L_x_30) ;  /* 0x000000001014794e */ /* 0x000fce0000000000 */
[----:B0-----:R-:W-:Y:S05]  /*2150*/  CALL.ABS.NOINC R2 ;  /* 0x0000000002007343 */ /* 0x001fea0003c00000 */
.L_x_30:
[----:B------:R-:W-:Y:S01]  /*2160*/  IMAD.MOV.U32 R0, RZ, RZ, RZ ;  /* 0x000000ffff007224 */ /* 0x000fe200078e00ff */
[----:B------:R-:W-:Y:S06]  /*2170*/  BRA `(.L_x_9) ;  /* 0x0000000000147947 */ /* 0x000fec0003800000 */
.L_x_29:
[----:B------:R-:W2:Y:S02]  /*2180*/  LDG.E.64 R2, desc[UR36][R2.64] ;  /* 0x0000002402027981 */ /* 0x000ea4000c1e1b00 */
[----:B--2---:R0:W1:Y:S01]  /*2190*/  I2F.U64 R0, R2 ;  /* 0x0000000200007312 */ /* 0x0040620000301000 */
[----:B------:R-:W-:Y:S05]  /*21a0*/  BRA `(.L_x_9) ;  /* 0x0000000000087947 */ /* 0x000fea0003800000 */
.L_x_28:
[----:B------:R-:W2:Y:S02]  /*21b0*/  LDG.E R0, desc[UR36][R2.64] ;  /* 0x0000002402007981 */ /* 0x000ea4000c1e1900 */
[----:B--2---:R-:W-:-:S07]  /*21c0*/  I2FP.F32.U32 R0, R0 ;  /* 0x0000000000007245 */ /* 0x004fce0000201000 */
.L_x_9:
[----:B------:R-:W-:Y:S05]  /*21d0*/  BSYNC B6 ;  /* 0x0000000000067941 */ /* 0x000fea0003800000 */
.L_x_3:
[----:B------:R-:W1:Y:S01]  /*21e0*/  LDC.U8 R4, c[0x0][0x430] ;  /* 0x00010c00ff047b82 */ /* 0x000e620000000000 */
[----:B------:R-:W-:Y:S01]  /*21f0*/  ULDC UR4, c[0x0][0x420] ;  /* 0x0001080000047ab9 */ /* 0x000fe20000000800 */
[----:B0-234-:R-:W-:Y:S01]  /*2200*/  IMAD.MOV.U32 R2, RZ, RZ, 0x3f800000 ;  /* 0x3f800000ff027424 */ /* 0x01dfe200078e00ff */
[----:B-1---5:R-:W-:-:S13]  /*2210*/  FSETP.GT.FTZ.AND P0, PT, R0, UR4, PT ;  /* 0x0000000400007c0b */ /* 0x022fda000bf14000 */
[----:B------:R-:W-:-:S06]  /*2220*/  @P0 FADD.FTZ R0, R0, 1.0000000116860974231e-07 ;  /* 0x33d6bf9500000421 */ /* 0x000fcc0000010000 */
[----:B------:R-:W0:Y:S01]  /*2230*/  @P0 MUFU.RCP R0, R0 ;  /* 0x0000000000000308 */ /* 0x000e220000001000 */
[----:B------:R-:W-:-:S04]  /*2240*/  PRMT R3, R4, 0x9910, RZ ;  /* 0x0000991004037816 */ /* 0x000fc800000000ff */
[----:B------:R-:W-:Y:S01]  /*2250*/  ISETP.GT.AND P1, PT, R3, 0x9, PT ;  /* 0x000000090300780c */ /* 0x000fe20003f24270 */
[----:B0-----:R-:W-:-:S12]  /*2260*/  @P0 FMUL.FTZ R2, R0, UR4 ;  /* 0x0000000400020c20 */ /* 0x001fd80008410000 */
        /* <DEDUP_REMOVED lines=9> */
[----:B------:R-:W0:Y:S02]  /*2300*/  F2I.FTZ.TRUNC.NTZ R3, R2 ;  /* 0x0000000200037305 */ /* 0x000e24000021f100 */
[----:B0-----:R0:W-:Y:S01]  /*2310*/  STG.E.U8 desc[UR36][R16.64], R3 ;  /* 0x0000000310007986 */ /* 0x0011e2000c101124 */
[----:B------:R-:W-:Y:S05]  /*2320*/  BRA `(.L_x_36) ;  /* 0x0000000c00507947 */ /* 0x000fea0003800000 */
.L_x_34:
[----:B------:R-:W0:Y:S02]  /*2330*/  F2I.S64.TRUNC R2, R2 ;  /* 0x0000000200027311 */ /* 0x000e24000020d900 */
[----:B0-----:R-:W-:-:S05]  /*2340*/  IMAD.MOV.U32 R5, RZ, RZ, R2 ;  /* 0x000000ffff057224 */ /* 0x001fca00078e0002 */
[----:B------:R0:W-:Y:S01]  /*2350*/  STG.E.U8 desc[UR36][R16.64], R5 ;  /* 0x0000000510007986 */ /* 0x0001e2000c101124 */
[----:B------:R-:W-:Y:S05]  /*2360*/  BRA `(.L_x_36) ;  /* 0x0000000c00407947 */ /* 0x000fea0003800000 */
.L_x_33:
[----:B------:R-:W-:-:S13]  /*2370*/  ISETP.NE.AND P0, PT, R3, 0x2, PT ;  /* 0x000000020300780c */ /* 0x000fda0003f05270 */
[----:B------:R-:W-:Y:S05]  /*2380*/  @!P0 BRA `(.L_x_37) ;  /* 0x0000000000288947 */ /* 0x000fea0003800000 */
[----:B------:R-:W-:-:S13]  /*2390*/  ISETP.NE.AND P0, PT, R3, 0x3, PT ;  /* 0x000000030300780c */ /* 0x000fda0003f05270 */
[----:B------:R-:W-:Y:S05]  /*23a0*/  @!P0 BRA `(.L_x_38) ;  /* 0x0000000000148947 */ /* 0x000fea0003800000 */
[----:B------:R-:W-:-:S13]  /*23b0*/  ISETP.NE.AND P0, PT, R3, 0x4, PT ;  /* 0x000000040300780c */ /* 0x000fda0003f05270 */
[----:B------:R-:W-:Y:S05]  /*23c0*/  @P0 BRA `(.L_x_35) ;  /* 0x0000000800d00947 */ /* 0x000fea0003800000 */
[----:B------:R-:W0:Y:S02]  /*23d0*/  F2I.S64.TRUNC R2, R2 ;  /* 0x0000000200027311 */ /* 0x000e24000020d900 */
[----:B0-----:R0:W-:Y:S01]  /*23e0*/  STG.E.64 desc[UR36][R16.64], R2 ;  /* 0x0000000210007986 */ /* 0x0011e2000c101b24 */
[----:B------:R-:W-:Y:S05]  /*23f0*/  BRA `(.L_x_36) ;  /* 0x0000000c001c7947 */ /* 0x000fea0003800000 */
.L_x_38:
[----:B------:R-:W0:Y:S02]  /*2400*/  F2I.FTZ.TRUNC.NTZ R3, R2 ;  /* 0x0000000200037305 */ /* 0x000e24000021f100 */
[----:B0-----:R0:W-:Y:S01]  /*2410*/  STG.E desc[UR36][R16.64], R3 ;  /* 0x0000000310007986 */ /* 0x0011e2000c101924 */
[----:B------:R-:W-:Y:S05]  /*2420*/  BRA `(.L_x_36) ;  /* 0x0000000c00107947 */ /* 0x000fea0003800000 */
.L_x_37:
[----:B------:R-:W0:Y:S02]  /*2430*/  F2I.FTZ.TRUNC.NTZ R3, R2 ;  /* 0x0000000200037305 */ /* 0x000e24000021f100 */
[----:B0-----:R0:W-:Y:S01]  /*2440*/  STG.E.U16 desc[UR36][R16.64], R3 ;  /* 0x0000000310007986 */ /* 0x0011e2000c101524 */
[----:B------:R-:W-:Y:S05]  /*2450*/  BRA `(.L_x_36) ;  /* 0x0000000c00047947 */ /* 0x000fea0003800000 */
.L_x_32:
[----:B------:R-:W-:-:S13]  /*2460*/  ISETP.GT.AND P0, PT, R3, 0x6, PT ;  /* 0x000000060300780c */ /* 0x000fda0003f04270 */
[----:B------:R-:W-:Y:S05]  /*2470*/  @P0 BRA `(.L_x_39) ;  /* 0x0000000000240947 */ /* 0x000fea0003800000 */
[----:B------:R-:W-:-:S13]  /*2480*/  ISETP.NE.AND P0, PT, R3, 0x5, PT ;  /* 0x000000050300780c */ /* 0x000fda0003f05270 */
[----:B------:R-:W-:Y:S05]  /*2490*/  @!P0 BRA `(.L_x_40) ;  /* 0x0000000000108947 */ /* 0x000fea0003800000 */
[----:B------:R-:W-:-:S13]  /*24a0*/  ISETP.NE.AND P0, PT, R3, 0x6, PT ;  /* 0x000000060300780c */ /* 0x000fda0003f05270 */
[----:B------:R-:W-:Y:S05]  /*24b0*/  @P0 BRA `(.L_x_35) ;  /* 0x0000000800940947 */ /* 0x000fea0003800000 */
[----:B------:R0:W-:Y:S01]  /*24c0*/  STG.E desc[UR36][R16.64], R2 ;  /* 0x0000000210007986 */ /* 0x0001e2000c101924 */
[----:B------:R-:W-:Y:S05]  /*24d0*/  BRA `(.L_x_36) ;  /* 0x0000000800e47947 */ /* 0x000fea0003800000 */
.L_x_40:
[----:B------:R-:W-:-:S05]  /*24e0*/  F2FP.F16.F32.PACK_AB R2, RZ, R2 ;  /* 0x00000002ff02723e */ /* 0x000fca00000000ff */
[----:B------:R0:W-:Y:S01]  /*24f0*/  STG.E.U16 desc[UR36][R16.64], R2 ;  /* 0x0000000210007986 */ /* 0x0001e2000c101524 */
[----:B------:R-:W-:Y:S05]  /*2500*/  BRA `(.L_x_36) ;  /* 0x0000000800d87947 */ /* 0x000fea0003800000 */
.L_x_39:
[----:B------:R-:W-:-:S13]  /*2510*/  ISETP.NE.AND P0, PT, R3, 0x7, PT ;  /* 0x000000070300780c */ /* 0x000fda0003f05270 */
[----:B------:R-:W-:Y:S05]  /*2520*/  @!P0 BRA `(.L_x_41) ;  /* 0x00000000002c8947 */ /* 0x000fea0003800000 */
[----:B------:R-:W-:-:S13]  /*2530*/  ISETP.NE.AND P0, PT, R3, 0x8, PT ;  /* 0x000000080300780c */ /* 0x000fda0003f05270 */
[----:B------:R-:W-:Y:S05]  /*2540*/  @!P0 BRA `(.L_x_42) ;  /* 0x0000000000148947 */ /* 0x000fea0003800000 */
[----:B------:R-:W-:-:S13]  /*2550*/  ISETP.NE.AND P0, PT, R3, 0x9, PT ;  /* 0x000000090300780c */ /* 0x000fda0003f05270 */
[----:B------:R-:W-:Y:S05]  /*2560*/  @P0 BRA `(.L_x_35) ;  /* 0x0000000800680947 */ /* 0x000fea0003800000 */
[----:B------:R-:W-:-:S05]  /*2570*/  IMAD.MOV.U32 R3, RZ, RZ, RZ ;  /* 0x000000ffff037224 */ /* 0x000fca00078e00ff */
[----:B------:R0:W-:Y:S01]  /*2580*/  STG.E.64 desc[UR36][R16.64], R2 ;  /* 0x0000000210007986 */ /* 0x0001e2000c101b24 */
[----:B------:R-:W-:Y:S05]  /*2590*/  BRA `(.L_x_36) ;  /* 0x0000000800b47947 */ /* 0x000fea0003800000 */
.L_x_42:
[----:B------:R-:W-:-:S04]  /*25a0*/  F2FP.F16.F32.PACK_AB R3, RZ, R2 ;  /* 0x00000002ff03723e */ /* 0x000fc800000000ff */
[----:B------:R-:W-:-:S05]  /*25b0*/  PRMT R3, R3, 0x5410, RZ ;  /* 0x0000541003037816 */ /* 0x000fca00000000ff */
[----:B------:R0:W-:Y:S01]  /*25c0*/  STG.E desc[UR36][R16.64], R3 ;  /* 0x0000000310007986 */ /* 0x0001e2000c101924 */
[----:B------:R-:W-:Y:S05]  /*25d0*/  BRA `(.L_x_36) ;  /* 0x0000000800a47947 */ /* 0x000fea0003800000 */
.L_x_41:
[----:B------:R-:W-:-:S06]  /*25e0*/  FMUL.FTZ R2, R2, 1 ;  /* 0x3f80000002027820 */ /* 0x000fcc0000410000 */
[----:B------:R-:W0:Y:S02]  /*25f0*/  F2F.F64.F32 R2, R2 ;  /* 0x0000000200027310 */ /* 0x000e240000201800 */
[----:B0-----:R0:W-:Y:S01]  /*2600*/  STG.E.64 desc[UR36][R16.64], R2 ;  /* 0x0000000210007986 */ /* 0x0011e2000c101b24 */
[----:B------:R-:W-:Y:S05]  /*2610*/  BRA `(.L_x_36) ;  /* 0x0000000800947947 */ /* 0x000fea0003800000 */
.L_x_31:
        /* <DEDUP_REMOVED lines=8> */
[----:B------:R-:W-:-:S04]  /*26a0*/  FSETP.NEU.FTZ.AND P0, PT, R2, RZ, PT ;  /* 0x000000ff0200720b */ /* 0x000fc80003f1d000 */
[----:B------:R-:W-:-:S05]  /*26b0*/  SEL R3, RZ, 0x1, !P0 ;  /* 0x00000001ff037807 */ /* 0x000fca0004000000 */
[----:B------:R0:W-:Y:S01]  /*26c0*/  STG.E.U8 desc[UR36][R16.64], R3 ;  /* 0x0000000310007986 */ /* 0x0001e2000c101124 */
[----:B------:R-:W-:Y:S05]  /*26d0*/  BRA `(.L_x_36) ;  /* 0x0000000800647947 */ /* 0x000fea0003800000 */
.L_x_45:
[----:B------:R-:W-:Y:S01]  /*26e0*/  FMUL.FTZ R4, R2, 1 ;  /* 0x3f80000002047820 */ /* 0x000fe20000410000 */
[----:B------:R-:W-:-:S05]  /*26f0*/  CS2R R6, SRZ ;  /* 0x0000000000067805 */ /* 0x000fca000001ff00 */
[----:B------:R-:W0:Y:S02]  /*2700*/  F2F.F64.F32 R4, R4 ;  /* 0x0000000400047310 */ /* 0x000e240000201800 */
[----:B0-----:R0:W-:Y:S01]  /*2710*/  STG.E.128 desc[UR36][R16.64], R4 ;  /* 0x0000000410007986 */ /* 0x0011e2000c101d24 */
[----:B------:R-:W-:Y:S05]  /*2720*/  BRA `(.L_x_36) ;  /* 0x0000000800507947 */ /* 0x000fea0003800000 */
.L_x_44:
[----:B------:R-:W-:-:S13]  /*2730*/  ISETP.NE.AND P0, PT, R3, 0xf, PT ;  /* 0x0000000f0300780c */ /* 0x000fda0003f05270 */
[----:B------:R-:W-:Y:S05]  /*2740*/  @!P0 BRA `(.L_x_46) ;  /* 0x0000000000ac8947 */ /* 0x000fea0003800000 */
[----:B------:R-:W-:-:S13]  /*2750*/  ISETP.NE.AND P0, PT, R3, 0x17, PT ;  /* 0x000000170300780c */ /* 0x000fda0003f05270 */
[----:B------:R-:W-:Y:S05]  /*2760*/  @!P0 BRA `(.L_x_47) ;  /* 0x0000000000508947 */ /* 0x000fea0003800000 */
[----:B------:R-:W-:-:S13]  /*2770*/  ISETP.NE.AND P0, PT, R3, 0x18, PT ;  /* 0x000000180300780c */ /* 0x000fda0003f05270 */
[----:B------:R-:W-:Y:S05]  /*2780*/  @P0 BRA `(.L_x_35) ;  /* 0x0000000400e00947 */ /* 0x000fea0003800000 */
[C---:B------:R-:W-:Y:S01]  /*2790*/  LOP3.LUT R4, R2.reuse, 0x7fffffff, RZ, 0xc0, !PT ;  /* 0x7fffffff02047812 */ /* 0x040fe200078ec0ff */
[----:B------:R-:W-:Y:S01]  /*27a0*/  BSSY B0, `(.L_x_48) ;  /* 0x000000d000007945 */ /* 0x000fe20003800000 */
[----:B------:R-:W-:Y:S02]  /*27b0*/  LOP3.LUT R0, R2, 0x80000000, RZ, 0xc0, !PT ;  /* 0x8000000002007812 */ /* 0x000fe400078ec0ff */
[----:B------:R-:W-:Y:S02]  /*27c0*/  ISETP.GT.U32.AND P0, PT, R4, 0x43efffff, PT ;  /* 0x43efffff0400780c */ /* 0x000fe40003f04070 */
[----:B------:R-:W-:Y:S01]  /*27d0*/  SHF.R.U32.HI R5, RZ, 0x18, R0 ;  /* 0x00000018ff057819 */ /* 0x000fe20000011600 */
[----:B------:R-:W-:-:S10]  /*27e0*/  IMAD.MOV.U32 R0, RZ, RZ, 0x7f ;  /* 0x0000007fff007424 */ /* 0x000fd400078e00ff */
[----:B------:R-:W-:Y:S05]  /*27f0*/  @P0 BRA `(.L_x_49) ;  /* 0x00000000001c0947 */ /* 0x000fea0003800000 */
[----:B------:R-:W-:-:S13]  /*2800*/  ISETP.GE.U32.AND P0, PT, R4, 0x3c800000, PT ;  /* 0x3c8000000400780c */ /* 0x000fda0003f06070 */
[----:B------:R-:W-:-:S04]  /*2810*/  @P0 SHF.R.U32.HI R0, RZ, 0x14, R2 ;  /* 0x00000014ff000819 */ /* 0x000fc80000011602 */
[----:B------:R-:W-:-:S04]  /*2820*/  @P0 LOP3.LUT R3, R0, 0x1, RZ, 0xc0, !PT ;  /* 0x0000000100030812 */ /* 0x000fc800078ec0ff */
[----:B------:R-:W-:Y:S01]  /*2830*/  @P0 IADD3 R3, R2, 0x407ffff, R3 ;  /* 0x0407ffff02030810 */ /* 0x000fe20007ffe003 */
[----:B------:R-:W-:-:S03]  /*2840*/  @!P0 FADD.FTZ R2, R4, 16384 ;  /* 0x4680000004028421 */ /* 0x000fc60000010000 */
[----:B------:R-:W-:Y:S01]  /*2850*/  @P0 SHF.R.U32.HI R0, RZ, 0x14, R3 ;  /* 0x00000014ff000819 */ /* 0x000fe20000011603 */
[----:B------:R-:W-:-:S07]  /*2860*/  @!P0 VIADD R0, R2, 0xb9800000 ;  /* 0xb980000002008836 */ /* 0x000fce0000000000 */
.L_x_49:
[----:B------:R-:W-:Y:S05]  /*2870*/  BSYNC B0 ;  /* 0x0000000000007941 */ /* 0x000fea0003800000 */
.L_x_48:
[----:B------:R-:W-:-:S05]  /*2880*/  LOP3.LUT R5, R0, R5, RZ, 0xfc, !PT ;  /* 0x0000000500057212 */ /* 0x000fca00078efcff */
[----:B------:R0:W-:Y:S01]  /*2890*/  STG.E.U8 desc[UR36][R16.64], R5 ;  /* 0x0000000510007986 */ /* 0x0001e2000c101124 */
[----:B------:R-:W-:Y:S05]  /*28a0*/  BRA `(.L_x_36) ;  /* 0x0000000400f07947 */ /* 0x000fea0003800000 */
.L_x_47:
[----:B------:R-:W-:Y:S01]  /*28b0*/  LOP3.LUT R4, R2, 0x7fffffff, RZ, 0xc0, !PT ;  /* 0x7fffffff02047812 */ /* 0x000fe200078ec0ff */
[----:B------:R-:W-:Y:S03]  /*28c0*/  BSSY B0, `(.L_x_50) ;  /* 0x000000e000007945 */ /* 0x000fe60003800000 */
[----:B------:R-:W-:-:S13]  /*28d0*/  ISETP.GT.U32.AND P0, PT, R4, 0x477fffff, PT ;  /* 0x477fffff0400780c */ /* 0x000fda0003f04070 */
[----:B------:R-:W-:Y:S05]  /*28e0*/  @P0 BRA `(.L_x_51) ;  /* 0x0000000000200947 */ /* 0x000fea0003800000 */
[----:B------:R-:W-:-:S13]  /*28f0*/  ISETP.GE.U32.AND P0, PT, R4, 0x38800000, PT ;  /* 0x388000000400780c */ /* 0x000fda0003f06070 */
[----:B------:R-:W-:-:S04]  /*2900*/  @P0 SHF.R.U32.HI R0, RZ, 0x15, R2 ;  /* 0x00000015ff000819 */ /* 0x000fc80000011602 */
[----:B------:R-:W-:-:S04]  /*2910*/  @P0 LOP3.LUT R3, R0, 0x1, RZ, 0xc0, !PT ;  /* 0x0000000100030812 */ /* 0x000fc800078ec0ff */
[----:B------:R-:W-:Y:S01]  /*2920*/  @P0 IADD3 R0, R2, 0x80fffff, R3 ;  /* 0x080fffff02000810 */ /* 0x000fe20007ffe003 */
[----:B------:R-:W-:-:S03]  /*2930*/  @!P0 FADD.FTZ R3, R4, 128 ;  /* 0x4300000004038421 */ /* 0x000fc60000010000 */
[----:B------:R-:W-:Y:S01]  /*2940*/  @P0 SHF.R.U32.HI R0, RZ, 0x15, R0 ;  /* 0x00000015ff000819 */ /* 0x000fe20000011600 */
[----:B------:R-:W-:Y:S01]  /*2950*/  @!P0 VIADD R0, R3, 0xbd000000 ;  /* 0xbd00000003008836 */ /* 0x000fe20000000000 */
[----:B------:R-:W-:Y:S06]  /*2960*/  BRA `(.L_x_52) ;  /* 0x00000000000c7947 */ /* 0x000fec0003800000 */
.L_x_51:
[----:B------:R-:W-:Y:S01]  /*2970*/  IMAD.MOV.U32 R0, RZ, RZ, 0x7f ;  /* 0x0000007fff007424 */ /* 0x000fe200078e00ff */
[----:B------:R-:W-:-:S04]  /*2980*/  ISETP.GT.U32.AND P0, PT, R4, 0x7f800000, PT ;  /* 0x7f8000000400780c */ /* 0x000fc80003f04070 */
[----:B------:R-:W-:-:S09]  /*2990*/  SEL R0, R0, 0x7c, P0 ;  /* 0x0000007c00007807 */ /* 0x000fd20000000000 */
.L_x_52:
[----:B------:R-:W-:Y:S05]  /*29a0*/  BSYNC B0 ;  /* 0x0000000000007941 */ /* 0x000fea0003800000 */
.L_x_50:
[----:B------:R-:W-:-:S04]  /*29b0*/  LOP3.LUT R2, R2, 0x80000000, RZ, 0xc0, !PT ;  /* 0x8000000002027812 */ /* 0x000fc800078ec0ff */
[----:B------:R-:W-:-:S04]  /*29c0*/  SHF.R.U32.HI R3, RZ, 0x18, R2 ;  /* 0x00000018ff037819 */ /* 0x000fc80000011602 */
[----:B------:R-:W-:-:S05]  /*29d0*/  LOP3.LUT R3, R0, R3, RZ, 0xfc, !PT ;  /* 0x0000000300037212 */ /* 0x000fca00078efcff */
[----:B------:R0:W-:Y:S01]  /*29e0*/  STG.E.U8 desc[UR36][R16.64], R3 ;  /* 0x0000000310007986 */ /* 0x0001e2000c101124 */
[----:B------:R-:W-:Y:S05]  /*29f0*/  BRA `(.L_x_36) ;  /* 0x00000004009c7947 */ /* 0x000fea0003800000 */
.L_x_46:
[----:B------:R-:W-:-:S05]  /*2a00*/  F2FP.BF16.F32.PACK_AB R2, RZ, R2 ;  /* 0x00000002ff02723e */ /* 0x000fca00000010ff */
[----:B------:R0:W-:Y:S01]  /*2a10*/  STG.E.U16 desc[UR36][R16.64], R2 ;  /* 0x0000000210007986 */ /* 0x0001e2000c101524 */
[----:B------:R-:W-:Y:S05]  /*2a20*/  BRA `(.L_x_36) ;  /* 0x0000000400907947 */ /* 0x000fea0003800000 */
.L_x_43:
        /* <DEDUP_REMOVED lines=8> */
[----:B------:R-:W0:Y:S02]  /*2ab0*/  F2I.FTZ.U32.TRUNC.NTZ R3, R2 ;  /* 0x0000000200037305 */ /* 0x000e24000021f000 */
[----:B0-----:R4:W-:Y:S01]  /*2ac0*/  STG.E.U16 desc[UR36][R16.64], R3 ;  /* 0x0000000310007986 */ /* 0x0019e2000c101524 */
[----:B------:R-:W-:Y:S05]  /*2ad0*/  BRA `(.L_x_36) ;  /* 0x0000000400647947 */ /* 0x000fea0003800000 */
.L_x_55:
[----:B------:R-:W-:Y:S01]  /*2ae0*/  LOP3.LUT R3, R2, 0x7fffffff, RZ, 0xc0, !PT ;  /* 0x7fffffff02037812 */ /* 0x000fe200078ec0ff */
[----:B------:R-:W-:Y:S01]  /*2af0*/  BSSY B0, `(.L_x_56) ;  /* 0x0000013000007945 */ /* 0x000fe20003800000 */
[----:B------:R-:W-:Y:S02]  /*2b00*/  IMAD.MOV.U32 R8, RZ, RZ, 0x80 ;  /* 0x00000080ff087424 */ /* 0x000fe400078e00ff */
[----:B------:R-:W-:-:S13]  /*2b10*/  ISETP.GT.U32.AND P0, PT, R3, 0x437fffff, PT ;  /* 0x437fffff0300780c */ /* 0x000fda0003f04070 */
[----:B------:R-:W-:Y:S05]  /*2b20*/  @P0 BRA `(.L_x_57) ;  /* 0x00000000003c0947 */ /* 0x000fea0003800000 */
[----:B------:R-:W-:-:S13]  /*2b30*/  ISETP.GE.U32.AND P0, PT, R3, 0x3c000000, PT ;  /* 0x3c0000000300780c */ /* 0x000fda0003f06070 */
[----:B------:R-:W-:-:S04]  /*2b40*/  @P0 SHF.R.U32.HI R0, RZ, 0x14, R2 ;  /* 0x00000014ff000819 */ /* 0x000fc80000011602 */
[----:B------:R-:W-:-:S04]  /*2b50*/  @P0 LOP3.LUT R5, R0, 0x1, RZ, 0xc0, !PT ;  /* 0x0000000100050812 */ /* 0x000fc800078ec0ff */
[----:B------:R-:W-:-:S04]  /*2b60*/  @P0 IADD3 R0, R2, 0x487ffff, R5 ;  /* 0x0487ffff02000810 */ /* 0x000fc80007ffe005 */
[----:B------:R-:W-:-:S04]  /*2b70*/  @P0 SHF.R.U32.HI R0, RZ, 0x14, R0 ;  /* 0x00000014ff000819 */ /* 0x000fc80000011600 */
[----:B------:R-:W-:Y:S01]  /*2b80*/  @P0 LOP3.LUT R0, R0, 0xff, RZ, 0xc0, !PT ;  /* 0x000000ff00000812 */ /* 0x000fe200078ec0ff */
[----:B------:R-:W-:Y:S06]  /*2b90*/  @P0 BRA `(.L_x_58) ;  /* 0x0000000000100947 */ /* 0x000fec0003800000 */
[----:B------:R-:W-:Y:S01]  /*2ba0*/  FADD.FTZ R0, R3, 8192 ;  /* 0x4600000003007421 */ /* 0x000fe20000010000 */
[----:B------:R-:W-:-:S04]  /*2bb0*/  PRMT R8, RZ, 0x7610, R8 ;  /* 0x00007610ff087816 */ /* 0x000fc80000000008 */
[----:B------:R-:W-:-:S13]  /*2bc0*/  LOP3.LUT P0, R0, R0, 0xff, RZ, 0xc0, !PT ;  /* 0x000000ff00007812 */ /* 0x000fda000780c0ff */
[----:B------:R-:W-:Y:S05]  /*2bd0*/  @!P0 BRA `(.L_x_57) ;  /* 0x0000000000108947 */ /* 0x000fea0003800000 */
.L_x_58:
[----:B------:R-:W-:-:S04]  /*2be0*/  LOP3.LUT R2, R2, 0x80000000, RZ, 0xc0, !PT ;  /* 0x8000000002027812 */ /* 0x000fc800078ec0ff */
[----:B------:R-:W-:-:S04]  /*2bf0*/  SHF.R.U32.HI R3, RZ, 0x18, R2 ;  /* 0x00000018ff037819 */ /* 0x000fc80000011602 */
[----:B------:R-:W-:-:S04]  /*2c00*/  LOP3.LUT R0, R0, R3, RZ, 0xfc, !PT ;  /* 0x0000000300007212 */ /* 0x000fc800078efcff */
[----:B------:R-:W-:-:S07]  /*2c10*/  PRMT R8, R0, 0x7610, R8 ;  /* 0x0000761000087816 */ /* 0x000fce0000000008 */
.L_x_57:
[----:B------:R-:W-:Y:S05]  /*2c20*/  BSYNC B0 ;  /* 0x0000000000007941 */ /* 0x000fea0003800000 */
.L_x_56:
[----:B------:R0:W-:Y:S01]  /*2c30*/  STG.E.U8 desc[UR36][R16.64], R8 ;  /* 0x0000000810007986 */ /* 0x0001e2000c101124 */
[----:B------:R-:W-:Y:S05]  /*2c40*/  BRA `(.L_x_36) ;  /* 0x0000000400087947 */ /* 0x000fea0003800000 */
.L_x_54:
        /* <DEDUP_REMOVED lines=16> */
.L_x_61:
[----:B------:R-:W-:-:S04]  /*2d50*/  LOP3.LUT R2, R2, 0x80000000, RZ, 0xc0, !PT ;  /* 0x8000000002027812 */ /* 0x000fc800078ec0ff */
[----:B------:R-:W-:-:S04]  /*2d60*/  SHF.R.U32.HI R3, RZ, 0x18, R2 ;  /* 0x00000018ff037819 */ /* 0x000fc80000011602 */
[----:B------:R-:W-:-:S04]  /*2d70*/  LOP3.LUT R0, R0, R3, RZ, 0xfc, !PT ;  /* 0x0000000300007212 */ /* 0x000fc800078efcff */
[----:B------:R-:W-:-:S07]  /*2d80*/  PRMT R8, R0, 0x7610, R8 ;  /* 0x0000761000087816 */ /* 0x000fce0000000008 */
.L_x_60:
[----:B------:R-:W-:Y:S05]  /*2d90*/  BSYNC B0 ;  /* 0x0000000000007941 */ /* 0x000fea0003800000 */
.L_x_59:
[----:B------:R3:W-:Y:S01]  /*2da0*/  STG.E.U8 desc[UR36][R16.64], R8 ;  /* 0x0000000810007986 */ /* 0x0007e2000c101124 */
[----:B------:R-:W-:Y:S05]  /*2db0*/  BRA `(.L_x_36) ;  /* 0x0000000000ac7947 */ /* 0x000fea0003800000 */
.L_x_53:
[----:B------:R-:W-:-:S13]  /*2dc0*/  ISETP.NE.AND P0, PT, R3, 0x1c, PT ;  /* 0x0000001c0300780c */ /* 0x000fda0003f05270 */
[----:B------:R-:W-:Y:S05]  /*2dd0*/  @!P0 BRA `(.L_x_62) ;  /* 0x00000000009c8947 */ /* 0x000fea0003800000 */
[----:B------:R-:W-:-:S13]  /*2de0*/  ISETP.NE.AND P0, PT, R3, 0x1d, PT ;  /* 0x0000001d0300780c */ /* 0x000fda0003f05270 */
[----:B------:R-:W-:Y:S05]  /*2df0*/  @!P0 BRA `(.L_x_63) ;  /* 0x0000000000888947 */ /* 0x000fea0003800000 */
[----:B------:R-:W-:-:S13]  /*2e00*/  ISETP.NE.AND P0, PT, R3, 0x2c, PT ;  /* 0x0000002c0300780c */ /* 0x000fda0003f05270 */
[----:B------:R-:W-:Y:S05]  /*2e10*/  @P0 BRA `(.L_x_35) ;  /* 0x00000000003c0947 */ /* 0x000fea0003800000 */
[----:B------:R-:W-:-:S04]  /*2e20*/  SHF.R.U32.HI R4, RZ, 0x17, R2 ;  /* 0x00000017ff047819 */ /* 0x000fc80000011602 */
[----:B------:R-:W-:-:S04]  /*2e30*/  LOP3.LUT R3, R4, 0xff, RZ, 0xc0, !PT ;  /* 0x000000ff04037812 */ /* 0x000fc800078ec0ff */
[----:B------:R-:W-:-:S13]  /*2e40*/  ISETP.NE.AND P1, PT, R3, 0xff, PT ;  /* 0x000000ff0300780c */ /* 0x000fda0003f25270 */
[--C-:B------:R-:W-:Y:S02]  /*2e50*/  @P1 SHF.R.U32.HI R0, RZ, 0x16, R2.reuse ;  /* 0x00000016ff001819 */ /* 0x100fe40000011602 */
[----:B------:R-:W-:Y:S01]  /*2e60*/  @P1 LOP3.LUT P0, RZ, R3, 0x3fffff, R2, 0xf8, !PT ;  /* 0x003fffff03ff1812 */ /* 0x000fe2000780f802 */
[----:B------:R-:W-:Y:S01]  /*2e70*/  IMAD.MOV.U32 R3, RZ, RZ, 0xff ;  /* 0x000000ffff037424 */ /* 0x000fe200078e00ff */
[----:B------:R-:W-:-:S04]  /*2e80*/  @P1 LOP3.LUT R0, R0, 0x1, RZ, 0xc0, !PT ;  /* 0x0000000100001812 */ /* 0x000fc800078ec0ff */
[----:B------:R-:W-:Y:S01]  /*2e90*/  @P1 ISETP.EQ.U32.AND P2, PT, R0, 0x1, P0 ;  /* 0x000000010000180c */ /* 0x000fe20000742070 */
[----:B------:R-:W-:Y:S01]  /*2ea0*/  @P1 VIADD R0, R4, 0x1 ;  /* 0x0000000104001836 */ /* 0x000fe20000000000 */
[----:B------:R-:W-:Y:S02]  /*2eb0*/  PLOP3.LUT P0, PT, PT, PT, PT, 0x80, 0x0 ;  /* 0x000000000000781c */ /* 0x000fe40003f0f070 */
[----:B------:R-:W-:-:S13]  /*2ec0*/  @P1 PLOP3.LUT P0, PT, P2, PT, PT, 0x80, 0x0 ;  /* 0x000000000000181c */ /* 0x000fda000170f070 */
[----:B------:R-:W-:-:S04]  /*2ed0*/  @!P0 IMAD.MOV R0, RZ, RZ, R4 ;  /* 0x000000ffff008224 */ /* 0x000fc800078e0204 */
[----:B------:R-:W-:-:S05]  /*2ee0*/  @P1 IMAD.MOV.U32 R3, RZ, RZ, R0 ;  /* 0x000000ffff031224 */ /* 0x000fca00078e0000 */
[----:B------:R1:W-:Y:S01]  /*2ef0*/  STG.E.U8 desc[UR36][R16.64], R3 ;  /* 0x0000000310007986 */ /* 0x0003e2000c101124 */
[----:B------:R-:W-:Y:S05]  /*2f00*/  BRA `(.L_x_36) ;  /* 0x0000000000587947 */ /* 0x000fea0003800000 */
.L_x_35:
        /* <DEDUP_REMOVED lines=16> */
.L_x_64:
[----:B------:R-:W-:Y:S05]  /*3010*/  BRA `(.L_x_36) ;  /* 0x0000000000147947 */ /* 0x000fea0003800000 */
.L_x_63:
[----:B------:R-:W0:Y:S02]  /*3020*/  F2I.U64.TRUNC R2, R2 ;  /* 0x0000000200027311 */ /* 0x000e24000020d800 */
[----:B0-----:R2:W-:Y:S01]  /*3030*/  STG.E.64 desc[UR36][R16.64], R2 ;  /* 0x0000000210007986 */ /* 0x0015e2000c101b24 */
[----:B------:R-:W-:Y:S05]  /*3040*/  BRA `(.L_x_36) ;  /* 0x0000000000087947 */ /* 0x000fea0003800000 */
.L_x_62:
[----:B------:R-:W0:Y:S02]  /*3050*/  F2I.FTZ.U32.TRUNC.NTZ R3, R2 ;  /* 0x0000000200037305 */ /* 0x000e24000021f000 */
[----:B0-----:R0:W-:Y:S02]  /*3060*/  STG.E desc[UR36][R16.64], R3 ;  /* 0x0000000310007986 */ /* 0x0011e4000c101924 */
.L_x_36:
[----:B------:R-:W-:-:S04]  /*3070*/  IMAD R18, R23, 0x200, R18 ;  /* 0x0000020017127824 */ /* 0x000fc800078e0212 */
[----:B------:R-:W-:-:S07]  /*3080*/  VIADD R19, R18, 0x80 ;  /* 0x0000008012137836 */ /* 0x000fce0000000000 */
.L_x_1:
[----:B------:R-:W-:Y:S05]  /*3090*/  BSYNC B7 ;  /* 0x0000000000077941 */ /* 0x000fea0003800000 */
.L_x_0:
[----:B------:R-:W-:Y:S01]  /*30a0*/  ULDC UR4, c[0x0][0x210] ;  /* 0x0000840000047ab9 */ /* 0x000fe20000000800 */
[----:B------:R-:W-:Y:S01]  /*30b0*/  BSSY B7, `(.L_x_65) ;  /* 0x0000301000077945 */ /* 0x000fe20003800000 */
[----:B------:R-:W-:-:S13]  /*30c0*/  ISETP.GE.AND P0, PT, R19, UR4, PT ;  /* 0x0000000413007c0c */ /* 0x000fda000bf06270 */
[----:B------:R-:W-:Y:S05]  /*30d0*/  @P0 BRA `(.L_x_66) ;  /* 0x0000002c00f80947 */ /* 0x000fea0003800000 */
[----:B0-----:R-:W0:Y:S01]  /*30e0*/  LDC R6, c[0x0][0x218] ;  /* 0x00008600ff067b82 */ /* 0x001e220000000800 */
[----:B------:R-:W-:Y:S02]  /*30f0*/  IMAD.MOV.U32 R0, RZ, RZ, RZ ;  /* 0x000000ffff007224 */ /* 0x000fe400078e00ff */
[----:B-1234-:R-:W-:Y:S01]  /*3100*/  IMAD.MOV.U32 R16, RZ, RZ, RZ ;  /* 0x000000ffff107224 */ /* 0x01efe200078e00ff */
[----:B0-----:R-:W-:-:S13]  /*3110*/  ISETP.NE.AND P0, PT, R6, RZ, PT ;  /* 0x000000ff0600720c */ /* 0x001fda0003f05270 */
[----:B------:R-:W-:Y:S05]  /*3120*/  @!P0 BRA `(.L_x_67) ;  /* 0x0000001000a88947 */ /* 0x000fea0003800000 */
        /* <DEDUP_REMOVED lines=298> */
.L_x_67:
        /* <DEDUP_REMOVED lines=22> */
.L_x_72:
[----:B------:R-:W2:Y:S02]  /*4530*/  LDG.E.U8 R0, desc[UR36][R2.64] ;  /* 0x0000002402007981 */ /* 0x000ea4000c1e1100 */
[----:B--2---:R-:W-:Y:S01]  /*4540*/  I2FP.F32.U32 R0, R0 ;  /* 0x0000000000007245 */ /* 0x004fe20000201000 */
[----:B------:R-:W-:Y:S06]  /*4550*/  BRA `(.L_x_74) ;  /* 0x0000000c002c7947 */ /* 0x000fec0003800000 */
.L_x_71:
[----:B------:R-:W-:-:S13]  /*4560*/  ISETP.NE.AND P0, PT, R4, 0x2, PT ;  /* 0x000000020400780c */ /* 0x000fda0003f05270 */
[----:B------:R-:W-:Y:S05]  /*4570*/  @!P0 BRA `(.L_x_75) ;  /* 0x0000000000288947 */ /* 0x000fea0003800000 */
[----:B------:R-:W-:-:S13]  /*4580*/  ISETP.NE.AND P0, PT, R4, 0x3, PT ;  /* 0x000000030400780c */ /* 0x000fda0003f05270 */
[----:B------:R-:W-:Y:S05]  /*4590*/  @!P0 BRA `(.L_x_76) ;  /* 0x0000000000148947 */ /* 0x000fea0003800000 */
[----:B------:R-:W-:-:S13]  /*45a0*/  ISETP.NE.AND P0, PT, R4, 0x4, PT ;  /* 0x000000040400780c */ /* 0x000fda0003f05270 */
[----:B------:R-:W-:Y:S05]  /*45b0*/  @P0 BRA `(.L_x_73) ;  /* 0x0000000800b80947 */ /* 0x000fea0003800000 */
[----:B------:R-:W2:Y:S02]  /*45c0*/  LDG.E.64 R2, desc[UR36][R2.64] ;  /* 0x0000002402027981 */ /* 0x000ea4000c1e1b00 */
[----:B--2---:R2:W3:Y:S01]  /*45d0*/  I2F.S64 R0, R2 ;  /* 0x0000000200007312 */ /* 0x0044e20000301400 */
[----:B------:R-:W-:Y:S05]  /*45e0*/  BRA `(.L_x_74) ;  /* 0x0000000c00087947 */ /* 0x000fea0003800000 */
.L_x_76:
[----:B------:R-:W2:Y:S02]  /*45f0*/  LDG.E R0, desc[UR36][R2.64] ;  /* 0x0000002402007981 */ /* 0x000ea4000c1e1900 */
[----:B--2---:R-:W-:Y:S01]  /*4600*/  I2FP.F32.S32 R0, R0 ;  /* 0x0000000000007245 */ /* 0x004fe20000201400 */
[----:B------:R-:W-:Y:S06]  /*4610*/  BRA `(.L_x_74) ;  /* 0x0000000800fc7947 */ /* 0x000fec0003800000 */
.L_x_75:
[----:B------:R-:W2:Y:S02]  /*4620*/  LDG.E.U16 R0, desc[UR36][R2.64] ;  /* 0x0000002402007981 */ /* 0x000ea4000c1e1500 */
[----:B--2---:R-:W1:Y:S01]  /*4630*/  I2F.S16 R0, R0 ;  /* 0x0000000000007306 */ /* 0x004e620000101400 */
[----:B------:R-:W-:Y:S05]  /*4640*/  BRA `(.L_x_74) ;  /* 0x0000000800f07947 */ /* 0x000fea0003800000 */
.L_x_70:
        /* <DEDUP_REMOVED lines=8> */
.L_x_78:
[----:B------:R-:W2:Y:S02]  /*46d0*/  LDG.E.U16 R0, desc[UR36][R2.64] ;  /* 0x0000002402007981 */ /* 0x000ea4000c1e1500 */
[----:B--2---:R-:W-:Y:S01]  /*46e0*/  HADD2.F32 R0, -RZ, R0.H0_H0 ;  /* 0x20000000ff007230 */ /* 0x004fe20000004100 */
[----:B------:R-:W-:Y:S06]  /*46f0*/  BRA `(.L_x_74) ;  /* 0x0000000800c47947 */ /* 0x000fec0003800000 */
.L_x_77:
        /* <DEDUP_REMOVED lines=8> */
.L_x_80:
[----:B------:R-:W2:Y:S02]  /*4780*/  LDG.E.U16 R0, desc[UR36][R2.64] ;  /* 0x0000002402007981 */ /* 0x000ea4000c1e1500 */
[----:B--2---:R-:W-:Y:S01]  /*4790*/  HADD2.F32 R0, -RZ, R0.H0_H0 ;  /* 0x20000000ff007230 */ /* 0x004fe20000004100 */
[----:B------:R-:W-:Y:S06]  /*47a0*/  BRA `(.L_x_74) ;  /* 0x0000000800987947 */ /* 0x000fec0003800000 */
.L_x_79:
[----:B------:R-:W2:Y:S01]  /*47b0*/  LDG.E.64 R2, desc[UR36][R2.64] ;  /* 0x0000002402027981 */ /* 0x000ea2000c1e1b00 */
[----:B------:R-:W-:Y:S01]  /*47c0*/  UMOV UR4, 0xf0000000 ;  /* 0xf000000000047882 */ /* 0x000fe20000000000 */
[----:B------:R-:W-:Y:S01]  /*47d0*/  UMOV UR5, 0x380fffff ;  /* 0x380fffff00057882 */ /* 0x000fe20000000000 */
[----:B--2---:R-:W0:Y:S01]  /*47e0*/  F2F.F32.F64 R0, R2 ;  /* 0x0000000200007310 */ /* 0x004e220000301000 */
[----:B------:R-:W-:-:S14]  /*47f0*/  DSETP.GEU.AND P0, PT, |R2|, UR4, PT ;  /* 0x0000000402007e2a */ /* 0x000fdc000bf0e200 */
[----:B0-----:R-:W-:Y:S01]  /*4800*/  @!P0 FMUL R0, R0, 1.175494350822287508e-38 ;  /* 0x0080000000008820 */ /* 0x001fe20000400000 */
[----:B------:R-:W-:Y:S06]  /*4810*/  BRA `(.L_x_74) ;  /* 0x00000008007c7947 */ /* 0x000fec0003800000 */
.L_x_69:
        /* <DEDUP_REMOVED lines=12> */
.L_x_83:
[----:B------:R-:W2:Y:S01]  /*48e0*/  LDG.E.64 R2, desc[UR36][R2.64] ;  /* 0x0000002402027981 */ /* 0x000ea2000c1e1b00 */
[----:B------:R-:W-:Y:S01]  /*48f0*/  UMOV UR4, 0xf0000000 ;  /* 0xf000000000047882 */ /* 0x000fe20000000000 */
[----:B------:R-:W-:Y:S01]  /*4900*/  UMOV UR5, 0x380fffff ;  /* 0x380fffff00057882 */ /* 0x000fe20000000000 */
[----:B--2---:R-:W0:Y:S01]  /*4910*/  F2F.F32.F64 R0, R2 ;  /* 0x0000000200007310 */ /* 0x004e220000301000 */
[----:B------:R-:W-:-:S14]  /*4920*/  DSETP.GEU.AND P0, PT, |R2|, UR4, PT ;  /* 0x0000000402007e2a */ /* 0x000fdc000bf0e200 */
[----:B0-----:R-:W-:Y:S01]  /*4930*/  @!P0 FMUL R0, R0, 1.175494350822287508e-38 ;  /* 0x0080000000008820 */ /* 0x001fe20000400000 */
[----:B------:R-:W-:Y:S06]  /*4940*/  BRA `(.L_x_74) ;  /* 0x0000000800307947 */ /* 0x000fec0003800000 */
.L_x_82:
        /* <DEDUP_REMOVED lines=26> */
.L_x_85:
        /* <DEDUP_REMOVED lines=13> */
.L_x_84:
[----:B------:R-:W2:Y:S02]  /*4bc0*/  LDG.E.U16 R0, desc[UR36][R2.64] ;  /* 0x0000002402007981 */ /* 0x000ea4000c1e1500 */
[----:B--2---:R-:W-:Y:S01]  /*4bd0*/  IMAD.U32 R0, R0, 0x10000, RZ ;  /* 0x0001000000007824 */ /* 0x004fe200078e00ff */
[----:B------:R-:W-:Y:S06]  /*4be0*/  BRA `(.L_x_74) ;  /* 0x0000000400887947 */ /* 0x000fec0003800000 */
.L_x_81:
        /* <DEDUP_REMOVED lines=11> */
.L_x_88:
        /* <DEDUP_REMOVED lines=20> */
.L_x_90:
[----:B------:R-:W-:Y:S05]  /*4de0*/  BSYNC B0 ;  /* 0x0000000000007941 */ /* 0x000fea0003800000 */
.L_x_89:
[----:B------:R-:W-:Y:S01]  /*4df0*/  LEA R3, R0, 0x3b800000, 0x17 ;  /* 0x3b80000000037811 */ /* 0x000fe200078eb8ff */
[----:B------:R-:W-:-:S05]  /*4e00*/  IMAD.SHL.U32 R0, R2, 0x100000, RZ ;  /* 0x0010000002007824 */ /* 0x000fca00078e00ff */
[----:B------:R-:W-:Y:S01]  /*4e10*/  LOP3.LUT R0, R3, R0, R4, 0xfe, !PT ;  /* 0x0000000003007212 */ /* 0x000fe200078efe04 */
[----:B------:R-:W-:Y:S06]  /*4e20*/  BRA `(.L_x_74) ;  /* 0x0000000000f87947 */ /* 0x000fec0003800000 */
.L_x_87:
        /* <DEDUP_REMOVED lines=20> */
.L_x_92:
[----:B------:R-:W-:Y:S05]  /*4f70*/  BSYNC B0 ;  /* 0x0000000000007941 */ /* 0x000fea0003800000 */
.L_x_91:
[----:B------:R-:W-:Y:S01]  /*4f80*/  LEA R3, R0, 0x37800000, 0x17 ;  /* 0x3780000000037811 */ /* 0x000fe200078eb8ff */
[----:B------:R-:W-:-:S05]  /*4f90*/  IMAD.SHL.U32 R0, R2, 0x200000, RZ ;  /* 0x0020000002007824 */ /* 0x000fca00078e00ff */
[----:B------:R-:W-:Y:S01]  /*4fa0*/  LOP3.LUT R0, R3, R0, R4, 0xfe, !PT ;  /* 0x0000000003007212 */ /* 0x000fe200078efe04 */
[----:B------:R-:W-:Y:S06]  /*4fb0*/  BRA `(.L_x_74) ;  /* 0x0000000000947947 */ /* 0x000fec0003800000 */
.L_x_86:
        /* <DEDUP_REMOVED lines=14> */
.L_x_73:
        /* <DEDUP_REMOVED lines=16> */
.L_x_95:
[----:B------:R-:W-:Y:S01]  /*51a0*/  IMAD.MOV.U32 R0, RZ, RZ, RZ ;  /* 0x000000ffff007224 */ /* 0x000fe200078e00ff */
[----:B------:R-:W-:Y:S06]  /*51b0*/  BRA `(.L_x_74) ;  /* 0x0000000000147947 */ /* 0x000fec0003800000 */
.L_x_94:
[----:B------:R-:W2:Y:S02]  /*51c0*/  LDG.E.64 R2, desc[UR36][R2.64] ;  /* 0x0000002402027981 */ /* 0x000ea4000c1e1b00 */
[----:B--2---:R0:W1:Y:S01]  /*51d0*/  I2F.U64 R0, R2 ;  /* 0x0000000200007312 */ /* 0x0040620000301000 */
[----:B------:R-:W-:Y:S05]  /*51e0*/  BRA `(.L_x_74) ;  /* 0x0000000000087947 */ /* 0x000fea0003800000 */
.L_x_93:
[----:B------:R-:W2:Y:S02]  /*51f0*/  LDG.E R0, desc[UR36][R2.64] ;  /* 0x0000002402007981 */ /* 0x000ea4000c1e1900 */
[----:B--2---:R-:W-:-:S07]  /*5200*/  I2FP.F32.U32 R0, R0 ;  /* 0x0000000000007245 */ /* 0x004fce0000201000 */
.L_x_74:
[----:B------:R-:W-:Y:S05]  /*5210*/  BSYNC B6 ;  /* 0x0000000000067941 */ /* 0x000fea0003800000 */
.L_x_68:
[----:B------:R-:W1:Y:S01]  /*5220*/  LDC.U8 R4, c[0x0][0x430] ;  /* 0x00010c00ff047b82 */ /* 0x000e620000000000 */
[----:B------:R-:W-:Y:S01]  /*5230*/  ULDC UR4, c[0x0][0x420] ;  /* 0x0001080000047ab9 */ /* 0x000fe20000000800 */
[----:B0-2-4-:R-:W-:Y:S01]  /*5240*/  IMAD.MOV.U32 R2, RZ, RZ, 0x3f800000 ;  /* 0x3f800000ff027424 */ /* 0x015fe200078e00ff */
[----:B-1-3-5:R-:W-:-:S13]  /*5250*/  FSETP.GT.FTZ.AND P0, PT, R0, UR4, PT ;  /* 0x0000000400007c0b */ /* 0x02afda000bf14000 */
        /* <DEDUP_REMOVED lines=17> */
.L_x_99:
[----:B------:R-:W0:Y:S02]  /*5370*/  F2I.S64.TRUNC R2, R2 ;  /* 0x0000000200027311 */ /* 0x000e24000020d900 */
[----:B0-----:R-:W-:-:S05]  /*5380*/  IMAD.MOV.U32 R5, RZ, RZ, R2 ;  /* 0x000000ffff057224 */ /* 0x001fca00078e0002 */
[----:B------:R4:W-:Y:S01]  /*5390*/  STG.E.U8 desc[UR36][R16.64], R5 ;  /* 0x0000000510007986 */ /* 0x0009e2000c101124 */
[----:B------:R-:W-:Y:S05]  /*53a0*/  BRA `(.L_x_101) ;  /* 0x0000000c00407947 */ /* 0x000fea0003800000 */
.L_x_98:
        /* <DEDUP_REMOVED lines=9> */
.L_x_103:
[----:B------:R-:W0:Y:S02]  /*5440*/  F2I.FTZ.TRUNC.NTZ R3, R2 ;  /* 0x0000000200037305 */ /* 0x000e24000021f100 */
[----:B0-----:R2:W-:Y:S01]  /*5450*/  STG.E desc[UR36][R16.64], R3 ;  /* 0x0000000310007986 */ /* 0x0015e2000c101924 */
[----:B------:R-:W-:Y:S05]  /*5460*/  BRA `(.L_x_101) ;  /* 0x0000000c00107947 */ /* 0x000fea0003800000 */
.L_x_102:
[----:B------:R-:W0:Y:S02]  /*5470*/  F2I.FTZ.TRUNC.NTZ R3, R2 ;  /* 0x0000000200037305 */ /* 0x000e24000021f100 */
[----:B0-----:R0:W-:Y:S01]  /*5480*/  STG.E.U16 desc[UR36][R16.64], R3 ;  /* 0x0000000310007986 */ /* 0x0011e2000c101524 */
[----:B------:R-:W-:Y:S05]  /*5490*/  BRA `(.L_x_101) ;  /* 0x0000000c00047947 */ /* 0x000fea0003800000 */
.L_x_97:
        /* <DEDUP_REMOVED lines=8> */
.L_x_105:
[----:B------:R-:W-:-:S05]  /*5520*/  F2FP.F16.F32.PACK_AB R2, RZ, R2 ;  /* 0x00000002ff02723e */ /* 0x000fca00000000ff */
[----:B------:R0:W-:Y:S01]  /*5530*/  STG.E.U16 desc[UR36][R16.64], R2 ;  /* 0x0000000210007986 */ /* 0x0001e2000c101524 */
[----:B------:R-:W-:Y:S05]  /*5540*/  BRA `(.L_x_101) ;  /* 0x0000000800d87947 */ /* 0x000fea0003800000 */
.L_x_104:
        /* <DEDUP_REMOVED lines=9> */
.L_x_107:
[----:B------:R-:W-:-:S04]  /*55e0*/  F2FP.F16.F32.PACK_AB R3, RZ, R2 ;  /* 0x00000002ff03723e */ /* 0x000fc800000000ff */
[----:B------:R-:W-:-:S05]  /*55f0*/  PRMT R3, R3, 0x5410, RZ ;  /* 0x0000541003037816 */ /* 0x000fca00000000ff */
[----:B------:R0:W-:Y:S01]  /*5600*/  STG.E desc[UR36][R16.64], R3 ;  /* 0x0000000310007986 */ /* 0x0001e2000c101924 */
[----:B------:R-:W-:Y:S05]  /*5610*/  BRA `(.L_x_101) ;  /* 0x0000000800a47947 */ /* 0x000fea0003800000 */
.L_x_106:
[----:B------:R-:W-:-:S06]  /*5620*/  FMUL.FTZ R2, R2, 1 ;  /* 0x3f80000002027820 */ /* 0x000fcc0000410000 */
[----:B------:R-:W0:Y:S02]  /*5630*/  F2F.F64.F32 R2, R2 ;  /* 0x0000000200027310 */ /* 0x000e240000201800 */
[----:B0-----:R0:W-:Y:S01]  /*5640*/  STG.E.64 desc[UR36][R16.64], R2 ;  /* 0x0000000210007986 */ /* 0x0011e2000c101b24 */
[----:B------:R-:W-:Y:S05]  /*5650*/  BRA `(.L_x_101) ;  /* 0x0000000800947947 */ /* 0x000fea0003800000 */
.L_x_96:
        /* <DEDUP_REMOVED lines=12> */
.L_x_110:
[----:B------:R-:W-:Y:S01]  /*5720*/  FMUL.FTZ R4, R2, 1 ;  /* 0x3f80000002047820 */ /* 0x000fe20000410000 */
[----:B------:R-:W-:-:S05]  /*5730*/  CS2R R6, SRZ ;  /* 0x0000000000067805 */ /* 0x000fca000001ff00 */
[----:B------:R-:W0:Y:S02]  /*5740*/  F2F.F64.F32 R4, R4 ;  /* 0x0000000400047310 */ /* 0x000e240000201800 */
[----:B0-----:R0:W-:Y:S01]  /*5750*/  STG.E.128 desc[UR36][R16.64], R4 ;  /* 0x0000000410007986 */ /* 0x0011e2000c101d24 */
[----:B------:R-:W-:Y:S05]  /*5760*/  BRA `(.L_x_101) ;  /* 0x0000000800507947 */ /* 0x000fea0003800000 */
.L_x_109:
        /* <DEDUP_REMOVED lines=20> */
.L_x_114:
[----:B------:R-:W-:Y:S05]  /*58b0*/  BSYNC B0 ;  /* 0x0000000000007941 */ /* 0x000fea0003800000 */
.L_x_113:
[----:B------:R-:W-:-:S05]  /*58c0*/  LOP3.LUT R5, R0, R5, RZ, 0xfc, !PT ;  /* 0x0000000500057212 */ /* 0x000fca00078efcff */
[----:B------:R0:W-:Y:S01]  /*58d0*/  STG.E.U8 desc[UR36][R16.64], R5 ;  /* 0x0000000510007986 */ /* 0x0001e2000c101124 */
[----:B------:R-:W-:Y:S05]  /*58e0*/  BRA `(.L_x_101) ;  /* 0x0000000400f07947 */ /* 0x000fea0003800000 */
.L_x_112:
        /* <DEDUP_REMOVED lines=12> */
.L_x_116:
[----:B------:R-:W-:Y:S01]  /*59b0*/  IMAD.MOV.U32 R0, RZ, RZ, 0x7f ;  /* 0x0000007fff007424 */ /* 0x000fe200078e00ff */
[----:B------:R-:W-:-:S04]  /*59c0*/  ISETP.GT.U32.AND P0, PT, R4, 0x7f800000, PT ;  /* 0x7f8000000400780c */ /* 0x000fc80003f04070 */
[----:B------:R-:W-:-:S09]  /*59d0*/  SEL R0, R0, 0x7c, P0 ;  /* 0x0000007c00007807 */ /* 0x000fd20000000000 */
.L_x_117:
[----:B------:R-:W-:Y:S05]  /*59e0*/  BSYNC B0 ;  /* 0x0000000000007941 */ /* 0x000fea0003800000 */
.L_x_115:
[----:B------:R-:W-:-:S04]  /*59f0*/  LOP3.LUT R2, R2, 0x80000000, RZ, 0xc0, !PT ;  /* 0x8000000002027812 */ /* 0x000fc800078ec0ff */
[----:B------:R-:W-:-:S04]  /*5a00*/  SHF.R.U32.HI R3, RZ, 0x18, R2 ;  /* 0x00000018ff037819 */ /* 0x000fc80000011602 */
[----:B------:R-:W-:-:S05]  /*5a10*/  LOP3.LUT R3, R0, R3, RZ, 0xfc, !PT ;  /* 0x0000000300037212 */ /* 0x000fca00078efcff */
[----:B------:R0:W-:Y:S01]  /*5a20*/  STG.E.U8 desc[UR36][R16.64], R3 ;  /* 0x0000000310007986 */ /* 0x0001e2000c101124 */
[----:B------:R-:W-:Y:S05]  /*5a30*/  BRA `(.L_x_101) ;  /* 0x00000004009c7947 */ /* 0x000fea0003800000 */
.L_x_111:
[----:B------:R-:W-:-:S05]  /*5a40*/  F2FP.BF16.F32.PACK_AB R2, RZ, R2 ;  /* 0x00000002ff02723e */ /* 0x000fca00000010ff */
[----:B------:R0:W-:Y:S01]  /*5a50*/  STG.E.U16 desc[UR36][R16.64], R2 ;  /* 0x0000000210007986 */ /* 0x0001e2000c101524 */
[----:B------:R-:W-:Y:S05]  /*5a60*/  BRA `(.L_x_101) ;  /* 0x0000000400907947 */ /* 0x000fea0003800000 */
.L_x_108:
        /* <DEDUP_REMOVED lines=11> */
.L_x_120:
        /* <DEDUP_REMOVED lines=16> */
.L_x_123:
[----:B------:R-:W-:-:S04]  /*5c20*/  LOP3.LUT R2, R2, 0x80000000, RZ, 0xc0, !PT ;  /* 0x8000000002027812 */ /* 0x000fc800078ec0ff */
[----:B------:R-:W-:-:S04]  /*5c30*/  SHF.R.U32.HI R3, RZ, 0x18, R2 ;  /* 0x00000018ff037819 */ /* 0x000fc80000011602 */
[----:B------:R-:W-:-:S04]  /*5c40*/  LOP3.LUT R0, R0, R3, RZ, 0xfc, !PT ;  /* 0x0000000300007212 */ /* 0x000fc800078efcff */
[----:B------:R-:W-:-:S07]  /*5c50*/  PRMT R8, R0, 0x7610, R8 ;  /* 0x0000761000087816 */ /* 0x000fce0000000008 */
.L_x_122:
[----:B------:R-:W-:Y:S05]  /*5c60*/  BSYNC B0 ;  /* 0x0000000000007941 */ /* 0x000fea0003800000 */
.L_x_121:
[----:B------:R0:W-:Y:S01]  /*5c70*/  STG.E.U8 desc[UR36][R16.64], R8 ;  /* 0x0000000810007986 */ /* 0x0001e2000c101124 */
[----:B------:R-:W-:Y:S05]  /*5c80*/  BRA `(.L_x_101) ;  /* 0x0000000400087947 */ /* 0x000fea0003800000 */
.L_x_119:
        /* <DEDUP_REMOVED lines=16> */
.L_x_126:
[----:B------:R-:W-:-:S04]  /*5d90*/  LOP3.LUT R2, R2, 0x80000000, RZ, 0xc0, !PT ;  /* 0x8000000002027812 */ /* 0x000fc800078ec0ff */
[----:B------:R-:W-:-:S04]  /*5da0*/  SHF.R.U32.HI R3, RZ, 0x18, R2 ;  /* 0x00000018ff037819 */ /* 0x000fc80000011602 */
[----:B------:R-:W-:-:S04]  /*5db0*/  LOP3.LUT R0, R0, R3, RZ, 0xfc, !PT ;  /* 0x0000000300007212 */ /* 0x000fc800078efcff */
[----:B------:R-:W-:-:S07]  /*5dc0*/  PRMT R8, R0, 0x7610, R8 ;  /* 0x0000761000087816 */ /* 0x000fce0000000008 */
.L_x_125:
[----:B------:R-:W-:Y:S05]  /*5dd0*/  BSYNC B0 ;  /* 0x0000000000007941 */ /* 0x000fea0003800000 */
.L_x_124:
[----:B------:R0:W-:Y:S01]  /*5de0*/  STG.E.U8 desc[UR36][R16.64], R8 ;  /* 0x0000000810007986 */ /* 0x0001e2000c101124 */
[----:B------:R-:W-:Y:S05]  /*5df0*/  BRA `(.L_x_101) ;  /* 0x0000000000ac7947 */ /* 0x000fea0003800000 */
.L_x_118:
        /* <DEDUP_REMOVED lines=21> */
.L_x_100:
[----:B------:R-:W-:Y:S01]  /*5f50*/  MOV R0, 0x0 ;  /* 0x0000000000007802 */ /* 0x000fe20000000f00 */
[----:B------:R-:W-:Y:S01]  /*5f60*/  ULDC.64 UR4, c[0x4][0x108] ;  /* 0x0100420000047ab9 */ /* 0x000fe20000000a00 */
[----:B------:R-:W-:Y:S01]  /*5f70*/  ULDC.64 UR6, c[0x4][0x20] ;  /* 0x0100080000067ab9 */ /* 0x000fe20000000a00 */
[----:B------:R-:W-:Y:S01]  /*5f80*/  IMAD.U32 R4, RZ, RZ, UR4 ;  /* 0x00000004ff047e24 */ /* 0x000fe2000f8e00ff */
[----:B------:R0:W1:Y:S01]  /*5f90*/  LDC.64 R2, c[0x4][R0] ;  /* 0x0100000000027b82 */ /* 0x0000620000000a00 */
[----:B------:R-:W-:Y:S01]  /*5fa0*/  IMAD.U32 R5, RZ, RZ, UR5 ;  /* 0x00000005ff057e24 */ /* 0x000fe2000f8e00ff */
[----:B------:R-:W-:Y:S01]  /*5fb0*/  ULDC.64 UR4, c[0x4][0x110] ;  /* 0x0100440000047ab9 */ /* 0x000fe20000000a00 */
[----:B------:R-:W-:Y:S02]  /*5fc0*/  IMAD.U32 R10, RZ, RZ, UR6 ;  /* 0x00000006ff0a7e24 */ /* 0x000fe4000f8e00ff */
[----:B------:R-:W-:Y:S02]  /*5fd0*/  IMAD.U32 R6, RZ, RZ, UR4 ;  /* 0x00000004ff067e24 */ /* 0x000fe4000f8e00ff */
[----:B------:R-:W-:-:S02]  /*5fe0*/  IMAD.U32 R7, RZ, RZ, UR5 ;  /* 0x00000005ff077e24 */ /* 0x000fc4000f8e00ff */
[----:B------:R-:W-:Y:S02]  /*5ff0*/  IMAD.U32 R11, RZ, RZ, UR7 ;  /* 0x00000007ff0b7e24 */ /* 0x000fe4000f8e00ff */
[----:B------:R-:W-:Y:S02]  /*6000*/  IMAD.MOV.U32 R8, RZ, RZ, 0x65 ;  /* 0x00000065ff087424 */ /* 0x000fe400078e00ff */
[----:B------:R-:W-:Y:S02]  /*6010*/  IMAD.MOV.U32 R12, RZ, RZ, 0x1 ;  /* 0x00000001ff0c7424 */ /* 0x000fe400078e00ff */
[----:B0-----:R-:W-:-:S07]  /*6020*/  IMAD.MOV.U32 R13, RZ, RZ, RZ ;  /* 0x000000ffff0d7224 */ /* 0x001fce00078e00ff */
[----:B------:R-:W-:-:S07]  /*6030*/  LEPC R20, `(.L_x_129) ;  /* 0x000000001014794e */ /* 0x000fce0000000000 */
[----:B-1----:R-:W-:Y:S05]  /*6040*/  CALL.ABS.NOINC R2 ;  /* 0x0000000002007343 */ /* 0x002fea0003c00000 */
.L_x_129:
[----:B------:R-:W-:Y:S05]  /*6050*/  BRA `(.L_x_101) ;  /* 0x0000000000147947 */ /* 0x000fea0003800000 */
.L_x_128:
[----:B------:R-:W0:Y:S02]  /*6060*/  F2I.U64.TRUNC R2, R2 ;  /* 0x0000000200027311 */ /* 0x000e24000020d800 */
[----:B0-----:R0:W-:Y:S01]  /*6070*/  STG.E.64 desc[UR36][R16.64], R2 ;  /* 0x0000000210007986 */ /* 0x0011e2000c101b24 */
[----:B------:R-:W-:Y:S05]  /*6080*/  BRA `(.L_x_101) ;  /* 0x0000000000087947 */ /* 0x000fea0003800000 */
.L_x_127:
[----:B------:R-:W0:Y:S02]  /*6090*/  F2I.FTZ.U32.TRUNC.NTZ R3, R2 ;  /* 0x0000000200037305 */ /* 0x000e24000021f000 */
[----:B0-----:R0:W-:Y:S02]  /*60a0*/  STG.E desc[UR36][R16.64], R3 ;  /* 0x0000000310007986 */ /* 0x0011e4000c101924 */
.L_x_101:
[----:B------:R-:W-:-:S07]  /*60b0*/  VIADD R19, R19, 0x80 ;  /* 0x0000008013137836 */ /* 0x000fce0000000000 */
.L_x_66:
[----:B------:R-:W-:Y:S05]  /*60c0*/  BSYNC B7 ;  /* 0x0000000000077941 */ /* 0x000fea0003800000 */
.L_x_65:
        /* <DEDUP_REMOVED lines=307> */
.L_x_132:
        /* <DEDUP_REMOVED lines=20> */
[----:B--2---:R-:W3:Y:S01]  /*7540*/  I2F.S16 R0, R0 ;  /* 0x0000000000007306 */ /* 0x004ee20000101400 */
[----:B------:R-:W-:Y:S05]  /*7550*/  BRA `(.L_x_139) ;  /* 0x0000000c00387947 */ /* 0x000fea0003800000 */
.L_x_137:
[----:B------:R-:W2:Y:S02]  /*7560*/  LDG.E.U8 R0, desc[UR36][R2.64] ;  /* 0x0000002402007981 */ /* 0x000ea4000c1e1100 */
[----:B--2---:R-:W-:Y:S01]  /*7570*/  I2FP.F32.U32 R0, R0 ;  /* 0x0000000000007245 */ /* 0x004fe20000201000 */
[----:B------:R-:W-:Y:S06]  /*7580*/  BRA `(.L_x_139) ;  /* 0x0000000c002c7947 */ /* 0x000fec0003800000 */
.L_x_136:
[----:B------:R-:W-:-:S13]  /*7590*/  ISETP.NE.AND P0, PT, R4, 0x2, PT ;  /* 0x000000020400780c */ /* 0x000fda0003f05270 */
[----:B------:R-:W-:Y:S05]  /*75a0*/  @!P0 BRA `(.L_x_140) ;  /* 0x0000000000288947 */ /* 0x000fea0003800000 */
[----:B------:R-:W-:-:S13]  /*75b0*/  ISETP.NE.AND P0, PT, R4, 0x3, PT ;  /* 0x000000030400780c */ /* 0x000fda0003f05270 */
[----:B------:R-:W-:Y:S05]  /*75c0*/  @!P0 BRA `(.L_x_141) ;  /* 0x0000000000148947 */ /* 0x000fea0003800000 */
[----:B------:R-:W-:-:S13]  /*75d0*/  ISETP.NE.AND P0, PT, R4, 0x4, PT ;  /* 0x000000040400780c */ /* 0x000fda0003f05270 */
[----:B------:R-:W-:Y:S05]  /*75e0*/  @P0 BRA `(.L_x_138) ;  /* 0x0000000800b80947 */ /* 0x000fea0003800000 */
[----:B------:R-:W2:Y:S02]  /*75f0*/  LDG.E.64 R2, desc[UR36][R2.64] ;  /* 0x0000002402027981 */ /* 0x000ea4000c1e1b00 */
[----:B--2---:R1:W2:Y:S01]  /*7600*/  I2F.S64 R0, R2 ;  /* 0x0000000200007312 */ /* 0x0042a20000301400 */
[----:B------:R-:W-:Y:S05]  /*7610*/  BRA `(.L_x_139) ;  /* 0x0000000c00087947 */ /* 0x000fea0003800000 */
.L_x_141:
[----:B------:R-:W2:Y:S02]  /*7620*/  LDG.E R0, desc[UR36][R2.64] ;  /* 0x0000002402007981 */ /* 0x000ea4000c1e1900 */
[----:B--2---:R-:W-:Y:S01]  /*7630*/  I2FP.F32.S32 R0, R0 ;  /* 0x0000000000007245 */ /* 0x004fe20000201400 */
[----:B------:R-:W-:Y:S06]  /*7640*/  BRA `(.L_x_139) ;  /* 0x0000000800fc7947 */ /* 0x000fec0003800000 */
.L_x_140:
[----:B------:R-:W2:Y:S02]  /*7650*/  LDG.E.U16 R0, desc[UR36][R2.64] ;  /* 0x0000002402007981 */ /* 0x000ea4000c1e1500 */
[----:B--2---:R-:W0:Y:S01]  /*7660*/  I2F.S16 R0, R0 ;  /* 0x0000000000007306 */ /* 0x004e220000101400 */
[----:B------:R-:W-:Y:S05]  /*7670*/  BRA `(.L_x_139) ;  /* 0x0000000800f07947 */ /* 0x000fea0003800000 */
.L_x_135:
        /* <DEDUP_REMOVED lines=8> */
.L_x_143:
[----:B------:R-:W2:Y:S02]  /*7700*/  LDG.E.U16 R0, desc[UR36][R2.64] ;  /* 0x0000002402007981 */ /* 0x000ea4000c1e1500 */
[----:B--2---:R-:W-:Y:S01]  /*7710*/  HADD2.F32 R0, -RZ, R0.H0_H0 ;  /* 0x20000000ff007230 */ /* 0x004fe20000004100 */
[----:B------:R-:W-:Y:S06]  /*7720*/  BRA `(.L_x_139) ;  /* 0x0000000800c47947 */ /* 0x000fec0003800000 */
.L_x_142:
        /* <DEDUP_REMOVED lines=8> */
.L_x_145:
[----:B------:R-:W2:Y:S02]  /*77b0*/  LDG.E.U16 R0, desc[UR36][R2.64] ;  /* 0x0000002402007981 */ /* 0x000ea4000c1e1500 */
[----:B--2---:R-:W-:Y:S01]  /*77c0*/  HADD2.F32 R0, -RZ, R0.H0_H0 ;  /* 0x20000000ff007230 */ /* 0x004fe20000004100 */
[----:B------:R-:W-:Y:S06]  /*77d0*/  BRA `(.L_x_139) ;  /* 0x0000000800987947 */ /* 0x000fec0003800000 */
.L_x_144:
[----:B------:R-:W2:Y:S01]  /*77e0*/  LDG.E.64 R2, desc[UR36][R2.64] ;  /* 0x0000002402027981 */ /* 0x000ea2000c1e1b00 */
[----:B------:R-:W-:Y:S01]  /*77f0*/  UMOV UR4, 0xf0000000 ;  /* 0xf000000000047882 */ /* 0x000fe20000000000 */
[----:B------:R-:W-:Y:S01]  /*7800*/  UMOV UR5, 0x380fffff ;  /* 0x380fffff00057882 */ /* 0x000fe20000000000 */
[----:B--2---:R-:W0:Y:S01]  /*7810*/  F2F.F32.F64 R0, R2 ;  /* 0x0000000200007310 */ /* 0x004e220000301000 */
[----:B------:R-:W-:-:S14]  /*7820*/  DSETP.GEU.AND P0, PT, |R2|, UR4, PT ;  /* 0x0000000402007e2a */ /* 0x000fdc000bf0e200 */
[----:B0-----:R-:W-:Y:S01]  /*7830*/  @!P0 FMUL R0, R0, 1.175494350822287508e-38 ;  /* 0x0080000000008820 */ /* 0x001fe20000400000 */
[----:B------:R-:W-:Y:S06]  /*7840*/  BRA `(.L_x_139) ;  /* 0x00000008007c7947 */ /* 0x000fec0003800000 */
.L_x_134:
        /* <DEDUP_REMOVED lines=12> */
.L_x_148:
[----:B------:R-:W2:Y:S01]  /*7910*/  LDG.E.64 R2, desc[UR36][R2.64] ;  /* 0x0000002402027981 */ /* 0x000ea2000c1e1b00 */
[----:B------:R-:W-:Y:S01]  /*7920*/  UMOV UR4, 0xf0000000 ;  /* 0xf000000000047882 */ /* 0x000fe20000000000 */
[----:B------:R-:W-:Y:S01]  /*7930*/  UMOV UR5, 0x380fffff ;  /* 0x380fffff00057882 */ /* 0x000fe20000000000 */
[----:B--2---:R-:W0:Y:S01]  /*7940*/  F2F.F32.F64 R0, R2 ;  /* 0x0000000200007310 */ /* 0x004e220000301000 */
[----:B------:R-:W-:-:S14]  /*7950*/  DSETP.GEU.AND P0, PT, |R2|, UR4, PT ;  /* 0x0000000402007e2a */ /* 0x000fdc000bf0e200 */
[----:B0-----:R-:W-:Y:S01]  /*7960*/  @!P0 FMUL R0, R0, 1.175494350822287508e-38 ;  /* 0x0080000000008820 */ /* 0x001fe20000400000 */
[----:B------:R-:W-:Y:S06]  /*7970*/  BRA `(.L_x_139) ;  /* 0x0000000800307947 */ /* 0x000fec0003800000 */
.L_x_147:
        /* <DEDUP_REMOVED lines=26> */
.L_x_150:
        /* <DEDUP_REMOVED lines=13> */
.L_x_149:
[----:B------:R-:W2:Y:S02]  /*7bf0*/  LDG.E.U16 R0, desc[UR36][R2.64] ;  /* 0x0000002402007981 */ /* 0x000ea4000c1e1500 */
[----:B--2---:R-:W-:Y:S01]  /*7c00*/  IMAD.U32 R0, R0, 0x10000, RZ ;  /* 0x0001000000007824 */ /* 0x004fe200078e00ff */
[----:B------:R-:W-:Y:S06]  /*7c10*/  BRA `(.L_x_139) ;  /* 0x0000000400887947 */ /* 0x000fec0003800000 */
.L_x_146:
        /* <DEDUP_REMOVED lines=11> */
.L_x_153:
        /* <DEDUP_REMOVED lines=20> */
.L_x_155:
[----:B------:R-:W-:Y:S05]  /*7e10*/  BSYNC B0 ;  /* 0x0000000000007941 */ /* 0x000fea0003800000 */
.L_x_154:
[----:B------:R-:W-:Y:S01]  /*7e20*/  LEA R3, R0, 0x3b800000, 0x17 ;  /* 0x3b80000000037811 */ /* 0x000fe200078eb8ff */
[----:B------:R-:W-:-:S05]  /*7e30*/  IMAD.SHL.U32 R0, R2, 0x100000, RZ ;  /* 0x0010000002007824 */ /* 0x000fca00078e00ff */
[----:B------:R-:W-:Y:S01]  /*7e40*/  LOP3.LUT R0, R3, R0, R4, 0xfe, !PT ;  /* 0x0000000003007212 */ /* 0x000fe200078efe04 */
[----:B------:R-:W-:Y:S06]  /*7e50*/  BRA `(.L_x_139) ;  /* 0x0000000000f87947 */ /* 0x000fec0003800000 */
.L_x_152:
        /* <DEDUP_REMOVED lines=20> */
.L_x_157:
[----:B------:R-:W-:Y:S05]  /*7fa0*/  BSYNC B0 ;  /* 0x0000000000007941 */ /* 0x000fea0003800000 */
.L_x_156:
[----:B------:R-:W-:Y:S01]  /*7fb0*/  LEA R3, R0, 0x37800000, 0x17 ;  /* 0x3780000000037811 */ /* 0x000fe200078eb8ff */
[----:B------:R-:W-:-:S05]  /*7fc0*/  IMAD.SHL.U32 R0, R2, 0x200000, RZ ;  /* 0x0020000002007824 */ /* 0x000fca00078e00ff */
[----:B------:R-:W-:Y:S01]  /*7fd0*/  LOP3.LUT R0, R3, R0, R4, 0xfe, !PT ;  /* 0x0000000003007212 */ /* 0x000fe200078efe04 */
[----:B------:R-:W-:Y:S06]  /*7fe0*/  BRA `(.L_x_139) ;  /* 0x0000000000947947 */ /* 0x000fec0003800000 */
.L_x_151:
        /* <DEDUP_REMOVED lines=14> */
.L_x_138:
        /* <DEDUP_REMOVED lines=16> */
.L_x_160:
[----:B------:R-:W-:Y:S01]  /*81d0*/  IMAD.MOV.U32 R0, RZ, RZ, RZ ;  /* 0x000000ffff007224 */ /* 0x000fe200078e00ff */
[----:B------:R-:W-:Y:S06]  /*81e0*/  BRA `(.L_x_139) ;  /* 0x0000000000147947 */ /* 0x000fec0003800000 */
.L_x_159:
[----:B------:R-:W2:Y:S02]  /*81f0*/  LDG.E.64 R2, desc[UR36][R2.64] ;  /* 0x0000002402027981 */ /* 0x000ea4000c1e1b00 */
[----:B--2---:R0:W1:Y:S01]  /*8200*/  I2F.U64 R0, R2 ;  /* 0x0000000200007312 */ /* 0x0040620000301000 */
[----:B------:R-:W-:Y:S05]  /*8210*/  BRA `(.L_x_139) ;  /* 0x0000000000087947 */ /* 0x000fea0003800000 */
.L_x_158:
[----:B------:R-:W2:Y:S02]  /*8220*/  LDG.E R0, desc[UR36][R2.64] ;  /* 0x0000002402007981 */ /* 0x000ea4000c1e1900 */
[----:B--2---:R-:W-:-:S07]  /*8230*/  I2FP.F32.U32 R0, R0 ;  /* 0x0000000000007245 */ /* 0x004fce0000201000 */
.L_x_139:
[----:B------:R-:W-:Y:S05]  /*8240*/  BSYNC B6 ;  /* 0x0000000000067941 */ /* 0x000fea0003800000 */
.L_x_133:
[----:B------:R-:W2:Y:S01]  /*8250*/  LDC.U8 R4, c[0x0][0x430] ;  /* 0x00010c00ff047b82 */ /* 0x000ea20000000000 */
[----:B------:R-:W-:Y:S01]  /*8260*/  ULDC UR4, c[0x0][0x420] ;  /* 0x0001080000047ab9 */ /* 0x000fe20000000800 */
[----:B01--4-:R-:W-:Y:S01]  /*8270*/  IMAD.MOV.U32 R2, RZ, RZ, 0x3f800000 ;  /* 0x3f800000ff027424 */ /* 0x013fe200078e00ff */
[----:B--23-5:R-:W-:-:S13]  /*8280*/  FSETP.GT.FTZ.AND P0, PT, R0, UR4, PT ;  /* 0x0000000400007c0b */ /* 0x02cfda000bf14000 */
        /* <DEDUP_REMOVED lines=17> */
.L_x_164:
[----:B------:R-:W0:Y:S02]  /*83a0*/  F2I.S64.TRUNC R2, R2 ;  /* 0x0000000200027311 */ /* 0x000e24000020d900 */
[----:B0-----:R-:W-:-:S05]  /*83b0*/  IMAD.MOV.U32 R5, RZ, RZ, R2 ;  /* 0x000000ffff057224 */ /* 0x001fca00078e0002 */
[----:B------:R0:W-:Y:S01]  /*83c0*/  STG.E.U8 desc[UR36][R16.64], R5 ;  /* 0x0000000510007986 */ /* 0x0001e2000c101124 */
[----:B------:R-:W-:Y:S05]  /*83d0*/  BRA `(.L_x_166) ;  /* 0x0000000c00407947 */ /* 0x000fea0003800000 */
.L_x_163:
        /* <DEDUP_REMOVED lines=9> */
.L_x_168:
[----:B------:R-:W0:Y:S02]  /*8470*/  F2I.FTZ.TRUNC.NTZ R3, R2 ;  /* 0x0000000200037305 */ /* 0x000e24000021f100 */
[----:B0-----:R0:W-:Y:S01]  /*8480*/  STG.E desc[UR36][R16.64], R3 ;  /* 0x0000000310007986 */ /* 0x0011e2000c101924 */
[----:B------:R-:W-:Y:S05]  /*8490*/  BRA `(.L_x_166) ;  /* 0x0000000c00107947 */ /* 0x000fea0003800000 */
.L_x_167:
[----:B------:R-:W0:Y:S02]  /*84a0*/  F2I.FTZ.TRUNC.NTZ R3, R2 ;  /* 0x0000000200037305 */ /* 0x000e24000021f100 */
[----:B0-----:R0:W-:Y:S01]  /*84b0*/  STG.E.U16 desc[UR36][R16.64], R3 ;  /* 0x0000000310007986 */ /* 0x0011e2000c101524 */
[----:B------:R-:W-:Y:S05]  /*84c0*/  BRA `(.L_x_166) ;  /* 0x0000000c00047947 */ /* 0x000fea0003800000 */
.L_x_162:
        /* <DEDUP_REMOVED lines=8> */
.L_x_170:
[----:B------:R-:W-:-:S05]  /*8550*/  F2FP.F16.F32.PACK_AB R2, RZ, R2 ;  /* 0x00000002ff02723e */ /* 0x000fca00000000ff */
[----:B------:R0:W-:Y:S01]  /*8560*/  STG.E.U16 desc[UR36][R16.64], R2 ;  /* 0x0000000210007986 */ /* 0x0001e2000c101524 */
[----:B------:R-:W-:Y:S05]  /*8570*/  BRA `(.L_x_166) ;  /* 0x0000000800d87947 */ /* 0x000fea0003800000 */
.L_x_169:
        /* <DEDUP_REMOVED lines=9> */
.L_x_172:
[----:B------:R-:W-:-:S04]  /*8610*/  F2FP.F16.F32.PACK_AB R3, RZ, R2 ;  /* 0x00000002ff03723e */ /* 0x000fc800000000ff */
[----:B------:R-:W-:-:S05]  /*8620*/  PRMT R3, R3, 0x5410, RZ ;  /* 0x0000541003037816 */ /* 0x000fca00000000ff */
[----:B------:R0:W-:Y:S01]  /*8630*/  STG.E desc[UR36][R16.64], R3 ;  /* 0x0000000310007986 */ /* 0x0001e2000c101924 */
[----:B------:R-:W-:Y:S05]  /*8640*/  BRA `(.L_x_166) ;  /* 0x0000000800a47947 */ /* 0x000fea0003800000 */
.L_x_171:
[----:B------:R-:W-:-:S06]  /*8650*/  FMUL.FTZ R2, R2, 1 ;  /* 0x3f80000002027820 */ /* 0x000fcc0000410000 */
[----:B------:R-:W0:Y:S02]  /*8660*/  F2F.F64.F32 R2, R2 ;  /* 0x0000000200027310 */ /* 0x000e240000201800 */
[----:B0-----:R0:W-:Y:S01]  /*8670*/  STG.E.64 desc[UR36][R16.64], R2 ;  /* 0x0000000210007986 */ /* 0x0011e2000c101b24 */
[----:B------:R-:W-:Y:S05]  /*8680*/  BRA `(.L_x_166) ;  /* 0x0000000800947947 */ /* 0x000fea0003800000 */
.L_x_161:
        /* <DEDUP_REMOVED lines=12> */
.L_x_175:
[----:B------:R-:W-:Y:S01]  /*8750*/  FMUL.FTZ R4, R2, 1 ;  /* 0x3f80000002047820 */ /* 0x000fe20000410000 */
[----:B------:R-:W-:-:S05]  /*8760*/  CS2R R6, SRZ ;  /* 0x0000000000067805 */ /* 0x000fca000001ff00 */
[----:B------:R-:W0:Y:S02]  /*8770*/  F2F.F64.F32 R4, R4 ;  /* 0x0000000400047310 */ /* 0x000e240000201800 */
[----:B0-----:R0:W-:Y:S01]  /*8780*/  STG.E.128 desc[UR36][R16.64], R4 ;  /* 0x0000000410007986 */ /* 0x0011e2000c101d24 */
[----:B------:R-:W-:Y:S05]  /*8790*/  BRA `(.L_x_166) ;  /* 0x0000000800507947 */ /* 0x000fea0003800000 */
.L_x_174:
        /* <DEDUP_REMOVED lines=20> */
.L_x_179:
[----:B------:R-:W-:Y:S05]  /*88e0*/  BSYNC B0 ;  /* 0x0000000000007941 */ /* 0x000fea0003800000 */
.L_x_178:
[----:B------:R-:W-:-:S05]  /*88f0*/  LOP3.LUT R5, R0, R5, RZ, 0xfc, !PT ;  /* 0x0000000500057212 */ /* 0x000fca00078efcff */
[----:B------:R0:W-:Y:S01]  /*8900*/  STG.E.U8 desc[UR36][R16.64], R5 ;  /* 0x0000000510007986 */ /* 0x0001e2000c101124 */
[----:B------:R-:W-:Y:S05]  /*8910*/  BRA `(.L_x_166) ;  /* 0x0000000400f07947 */ /* 0x000fea0003800000 */
.L_x_177:
        /* <DEDUP_REMOVED lines=12> */
.L_x_181:
[----:B------:R-:W-:Y:S01]  /*89e0*/  IMAD.MOV.U32 R0, RZ, RZ, 0x7f ;  /* 0x0000007fff007424 */ /* 0x000fe200078e00ff */
[----:B------:R-:W-:-:S04]  /*89f0*/  ISETP.GT.U32.AND P0, PT, R4, 0x7f800000, PT ;  /* 0x7f8000000400780c */ /* 0x000fc80003f04070 */
[----:B------:R-:W-:-:S09]  /*8a00*/  SEL R0, R0, 0x7c, P0 ;  /* 0x0000007c00007807 */ /* 0x000fd20000000000 */
.L_x_182:
[----:B------:R-:W-:Y:S05]  /*8a10*/  BSYNC B0 ;  /* 0x0000000000007941 */ /* 0x000fea0003800000 */
.L_x_180:
[----:B------:R-:W-:-:S04]  /*8a20*/  LOP3.LUT R2, R2, 0x80000000, RZ, 0xc0, !PT ;  /* 0x8000000002027812 */ /* 0x000fc800078ec0ff */
[----:B------:R-:W-:-:S04]  /*8a30*/  SHF.R.U32.HI R3, RZ, 0x18, R2 ;  /* 0x00000018ff037819 */ /* 0x000fc80000011602 */
[----:B------:R-:W-:-:S05]  /*8a40*/  LOP3.LUT R3, R0, R3, RZ, 0xfc, !PT ;  /* 0x0000000300037212 */ /* 0x000fca00078efcff */
[----:B------:R0:W-:Y:S01]  /*8a50*/  STG.E.U8 desc[UR36][R16.64], R3 ;  /* 0x0000000310007986 */ /* 0x0001e2000c101124 */
[----:B------:R-:W-:Y:S05]  /*8a60*/  BRA `(.L_x_166) ;  /* 0x00000004009c7947 */ /* 0x000fea0003800000 */
.L_x_176:
[----:B------:R-:W-:-:S05]  /*8a70*/  F2FP.BF16.F32.PACK_AB R2, RZ, R2 ;  /* 0x00000002ff02723e */ /* 0x000fca00000010ff */
[----:B------:R0:W-:Y:S01]  /*8a80*/  STG.E.U16 desc[UR36][R16.64], R2 ;  /* 0x0000000210007986 */ /* 0x0001e2000c101524 */
[----:B------:R-:W-:Y:S05]  /*8a90*/  BRA `(.L_x_166) ;  /* 0x0000000400907947 */ /* 0x000fea0003800000 */
.L_x_173:
        /* <DEDUP_REMOVED lines=11> */
.L_x_185:
        /* <DEDUP_REMOVED lines=16> */
.L_x_188:
[----:B------:R-:W-:-:S04]  /*8c50*/  LOP3.LUT R2, R2, 0x80000000, RZ, 0xc0, !PT ;  /* 0x8000000002027812 */ /* 0x000fc800078ec0ff */
[----:B------:R-:W-:-:S04]  /*8c60*/  SHF.R.U32.HI R3, RZ, 0x18, R2 ;  /* 0x00000018ff037819 */ /* 0x000fc80000011602 */
[----:B------:R-:W-:-:S04]  /*8c70*/  LOP3.LUT R0, R0, R3, RZ, 0xfc, !PT ;  /* 0x0000000300007212 */ /* 0x000fc800078efcff */
[----:B------:R-:W-:-:S07]  /*8c80*/  PRMT R8, R0, 0x7610, R8 ;  /* 0x0000761000087816 */ /* 0x000fce0000000008 */
.L_x_187:
[----:B------:R-:W-:Y:S05]  /*8c90*/  BSYNC B0 ;  /* 0x0000000000007941 */ /* 0x000fea0003800000 */
.L_x_186:
[----:B------:R3:W-:Y:S01]  /*8ca0*/  STG.E.U8 desc[UR36][R16.64], R8 ;  /* 0x0000000810007986 */ /* 0x0007e2000c101124 */
[----:B------:R-:W-:Y:S05]  /*8cb0*/  BRA `(.L_x_166) ;  /* 0x0000000400087947 */ /* 0x000fea0003800000 */
.L_x_184:
        /* <DEDUP_REMOVED lines=16> */
.L_x_191:
[----:B------:R-:W-:-:S04]  /*8dc0*/  LOP3.LUT R2, R2, 0x80000000, RZ, 0xc0, !PT ;  /* 0x8000000002027812 */ /* 0x000fc800078ec0ff */
[----:B------:R-:W-:-:S04]  /*8dd0*/  SHF.R.U32.HI R3, RZ, 0x18, R2 ;  /* 0x00000018ff037819 */ /* 0x000fc80000011602 */
[----:B------:R-:W-:-:S04]  /*8de0*/  LOP3.LUT R0, R0, R3, RZ, 0xfc, !PT ;  /* 0x0000000300007212 */ /* 0x000fc800078efcff */
[----:B------:R-:W-:-:S07]  /*8df0*/  PRMT R8, R0, 0x7610, R8 ;  /* 0x0000761000087816 */ /* 0x000fce0000000008 */
.L_x_190:
[----:B------:R-:W-:Y:S05]  /*8e00*/  BSYNC B0 ;  /* 0x0000000000007941 */ /* 0x000fea0003800000 */
.L_x_189:
[----:B------:R0:W-:Y:S01]  /*8e10*/  STG.E.U8 desc[UR36][R16.64], R8 ;  /* 0x0000000810007986 */ /* 0x0001e2000c101124 */
[----:B------:R-:W-:Y:S05]  /*8e20*/  BRA `(.L_x_166) ;  /* 0x0000000000ac7947 */ /* 0x000fea0003800000 */
.L_x_183:
        /* <DEDUP_REMOVED lines=21> */
.L_x_165:
        /* <DEDUP_REMOVED lines=16> */
.L_x_194:
[----:B------:R-:W-:Y:S05]  /*9080*/  BRA `(.L_x_166) ;  /* 0x0000000000147947 */ /* 0x000fea0003800000 */
.L_x_193:
[----:B------:R-:W0:Y:S02]  /*9090*/  F2I.U64.TRUNC R2, R2 ;  /* 0x0000000200027311 */ /* 0x000e24000020d800 */
[----:B0-----:R2:W-:Y:S01]  /*90a0*/  STG.E.64 desc[UR36][R16.64], R2 ;  /* 0x0000000210007986 */ /* 0x0015e2000c101b24 */
[----:B------:R-:W-:Y:S05]  /*90b0*/  BRA `(.L_x_166) ;  /* 0x0000000000087947 */ /* 0x000fea0003800000 */
.L_x_192:
[----:B------:R-:W0:Y:S02]  /*90c0*/  F2I.FTZ.U32.TRUNC.NTZ R3, R2 ;  /* 0x0000000200037305 */ /* 0x000e24000021f000 */
[----:B0-----:R0:W-:Y:S02]  /*90d0*/  STG.E desc[UR36][R16.64], R3 ;  /* 0x0000000310007986 */ /* 0x0011e4000c101924 */
.L_x_166:
[----:B------:R-:W-:-:S07]  /*90e0*/  VIADD R19, R19, 0x80 ;  /* 0x0000008013137836 */ /* 0x000fce0000000000 */
.L_x_131:
[----:B------:R-:W-:Y:S05]  /*90f0*/  BSYNC B7 ;  /* 0x0000000000077941 */ /* 0x000fea0003800000 */
.L_x_130:
[----:B------:R-:W-:Y:S02]  /*9100*/  ULDC UR4, c[0x0][0x210] ;  /* 0x0000840000047ab9 */ /* 0x000fe40000000800 */
[----:B------:R-:W-:-:S13]  /*9110*/  ISETP.GE.AND P0, PT, R19, UR4, PT ;  /* 0x0000000413007c0c */ /* 0x000fda000bf06270 */
[----:B------:R-:W-:Y:S05]  /*9120*/  @P0 EXIT ;  /* 0x000000000000094d */ /* 0x000fea0003800000 */
        /* <DEDUP_REMOVED lines=303> */
.L_x_195:
        /* <DEDUP_REMOVED lines=20> */
[----:B--2---:R-:W2:Y:S01]  /*a560*/  I2F.S16 R0, R0 ;  /* 0x0000000000007306 */ /* 0x004ea20000101400 */
[----:B------:R-:W-:Y:S05]  /*a570*/  BRA `(.L_x_202) ;  /* 0x0000000c00387947 */ /* 0x000fea0003800000 */
.L_x_200:
[----:B------:R-:W2:Y:S02]  /*a580*/  LDG.E.U8 R0, desc[UR36][R2.64] ;  /* 0x0000002402007981 */ /* 0x000ea4000c1e1100 */
[----:B--2---:R-:W-:Y:S01]  /*a590*/  I2FP.F32.U32 R0, R0 ;  /* 0x0000000000007245 */ /* 0x004fe20000201000 */
[----:B------:R-:W-:Y:S06]  /*a5a0*/  BRA `(.L_x_202) ;  /* 0x0000000c002c7947 */ /* 0x000fec0003800000 */
.L_x_199:
[----:B------:R-:W-:-:S13]  /*a5b0*/  ISETP.NE.AND P0, PT, R4, 0x2, PT ;  /* 0x000000020400780c */ /* 0x000fda0003f05270 */
[----:B------:R-:W-:Y:S05]  /*a5c0*/  @!P0 BRA `(.L_x_203) ;  /* 0x0000000000288947 */ /* 0x000fea0003800000 */
[----:B------:R-:W-:-:S13]  /*a5d0*/  ISETP.NE.AND P0, PT, R4, 0x3, PT ;  /* 0x000000030400780c */ /* 0x000fda0003f05270 */
[----:B------:R-:W-:Y:S05]  /*a5e0*/  @!P0 BRA `(.L_x_204) ;  /* 0x0000000000148947 */ /* 0x000fea0003800000 */
[----:B------:R-:W-:-:S13]  /*a5f0*/  ISETP.NE.AND P0, PT, R4, 0x4, PT ;  /* 0x000000040400780c */ /* 0x000fda0003f05270 */
[----:B------:R-:W-:Y:S05]  /*a600*/  @P0 BRA `(.L_x_201) ;  /* 0x0000000800b80947 */ /* 0x000fea0003800000 */
[----:B------:R-:W2:Y:S02]  /*a610*/  LDG.E.64 R2, desc[UR36][R2.64] ;  /* 0x0000002402027981 */ /* 0x000ea4000c1e1b00 */
[----:B--2---:R3:W4:Y:S01]  /*a620*/  I2F.S64 R0, R2 ;  /* 0x0000000200007312 */ /* 0x0047220000301400 */
[----:B------:R-:W-:Y:S05]  /*a630*/  BRA `(.L_x_202) ;  /* 0x0000000c00087947 */ /* 0x000fea0003800000 */
.L_x_204:
[----:B------:R-:W2:Y:S02]  /*a640*/  LDG.E R0, desc[UR36][R2.64] ;  /* 0x0000002402007981 */ /* 0x000ea4000c1e1900 */
[----:B--2---:R-:W-:Y:S01]  /*a650*/  I2FP.F32.S32 R0, R0 ;  /* 0x0000000000007245 */ /* 0x004fe20000201400 */
[----:B------:R-:W-:Y:S06]  /*a660*/  BRA `(.L_x_202) ;  /* 0x0000000800fc7947 */ /* 0x000fec0003800000 */
.L_x_203:
[----:B------:R-:W2:Y:S02]  /*a670*/  LDG.E.U16 R0, desc[UR36][R2.64] ;  /* 0x0000002402007981 */ /* 0x000ea4000c1e1500 */
[----:B--2---:R-:W0:Y:S01]  /*a680*/  I2F.S16 R0, R0 ;  /* 0x0000000000007306 */ /* 0x004e220000101400 */
[----:B------:R-:W-:Y:S05]  /*a690*/  BRA `(.L_x_202) ;  /* 0x0000000800f07947 */ /* 0x000fea0003800000 */
.L_x_198:
        /* <DEDUP_REMOVED lines=8> */
.L_x_206:
[----:B------:R-:W2:Y:S02]  /*a720*/  LDG.E.U16 R0, desc[UR36][R2.64] ;  /* 0x0000002402007981 */ /* 0x000ea4000c1e1500 */
[----:B--2---:R-:W-:Y:S01]  /*a730*/  HADD2.F32 R0, -RZ, R0.H0_H0 ;  /* 0x20000000ff007230 */ /* 0x004fe20000004100 */
[----:B------:R-:W-:Y:S06]  /*a740*/  BRA `(.L_x_202) ;  /* 0x0000000800c47947 */ /* 0x000fec0003800000 */
.L_x_205:
        /* <DEDUP_REMOVED lines=8> */
.L_x_208:
[----:B------:R-:W2:Y:S02]  /*a7d0*/  LDG.E.U16 R0, desc[UR36][R2.64] ;  /* 0x0000002402007981 */ /* 0x000ea4000c1e1500 */
[----:B--2---:R-:W-:Y:S01]  /*a7e0*/  HADD2.F32 R0, -RZ, R0.H0_H0 ;  /* 0x20000000ff007230 */ /* 0x004fe20000004100 */
[----:B------:R-:W-:Y:S06]  /*a7f0*/  BRA `(.L_x_202) ;  /* 0x0000000800987947 */ /* 0x000fec0003800000 */
.L_x_207:
[----:B------:R-:W2:Y:S01]  /*a800*/  LDG.E.64 R2, desc[UR36][R2.64] ;  /* 0x0000002402027981 */ /* 0x000ea2000c1e1b00 */
[----:B------:R-:W-:Y:S01]  /*a810*/  UMOV UR4, 0xf0000000 ;  /* 0xf000000000047882 */ /* 0x000fe20000000000 */
[----:B------:R-:W-:Y:S01]  /*a820*/  UMOV UR5, 0x380fffff ;  /* 0x380fffff00057882 */ /* 0x000fe20000000000 */
[----:B--2---:R-:W0:Y:S01]  /*a830*/  F2F.F32.F64 R0, R2 ;  /* 0x0000000200007310 */ /* 0x004e220000301000 */
[----:B------:R-:W-:-:S14]  /*a840*/  DSETP.GEU.AND P0, PT, |R2|, UR4, PT ;  /* 0x0000000402007e2a */ /* 0x000fdc000bf0e200 */
[----:B0-----:R-:W-:Y:S01]  /*a850*/  @!P0 FMUL R0, R0, 1.175494350822287508e-38 ;  /* 0x0080000000008820 */ /* 0x001fe20000400000 */
[----:B------:R-:W-:Y:S06]  /*a860*/  BRA `(.L_x_202) ;  /* 0x00000008007c7947 */ /* 0x000fec0003800000 */
.L_x_197:
        /* <DEDUP_REMOVED lines=12> */
.L_x_211:
[----:B------:R-:W2:Y:S01]  /*a930*/  LDG.E.64 R2, desc[UR36][R2.64] ;  /* 0x0000002402027981 */ /* 0x000ea2000c1e1b00 */
[----:B------:R-:W-:Y:S01]  /*a940*/  UMOV UR4, 0xf0000000 ;  /* 0xf000000000047882 */ /* 0x000fe20000000000 */
[----:B------:R-:W-:Y:S01]  /*a950*/  UMOV UR5, 0x380fffff ;  /* 0x380fffff00057882 */ /* 0x000fe20000000000 */
[----:B--2---:R-:W0:Y:S01]  /*a960*/  F2F.F32.F64 R0, R2 ;  /* 0x0000000200007310 */ /* 0x004e220000301000 */
[----:B------:R-:W-:-:S14]  /*a970*/  DSETP.GEU.AND P0, PT, |R2|, UR4, PT ;  /* 0x0000000402007e2a */ /* 0x000fdc000bf0e200 */
[----:B0-----:R-:W-:Y:S01]  /*a980*/  @!P0 FMUL R0, R0, 1.175494350822287508e-38 ;  /* 0x0080000000008820 */ /* 0x001fe20000400000 */
[----:B------:R-:W-:Y:S06]  /*a990*/  BRA `(.L_x_202) ;  /* 0x0000000800307947 */ /* 0x000fec0003800000 */
.L_x_210:
        /* <DEDUP_REMOVED lines=26> */
.L_x_213:
        /* <DEDUP_REMOVED lines=13> */
.L_x_212:
[----:B------:R-:W2:Y:S02]  /*ac10*/  LDG.E.U16 R0, desc[UR36][R2.64] ;  /* 0x0000002402007981 */ /* 0x000ea4000c1e1500 */
[----:B--2---:R-:W-:Y:S01]  /*ac20*/  IMAD.U32 R0, R0, 0x10000, RZ ;  /* 0x0001000000007824 */ /* 0x004fe200078e00ff */
[----:B------:R-:W-:Y:S06]  /*ac30*/  BRA `(.L_x_202) ;  /* 0x0000000400887947 */ /* 0x000fec0003800000 */
.L_x_209:
        /* <DEDUP_REMOVED lines=11> */
.L_x_216:
        /* <DEDUP_REMOVED lines=20> */
.L_x_218:
[----:B------:R-:W-:Y:S05]  /*ae30*/  BSYNC B0 ;  /* 0x0000000000007941 */ /* 0x000fea0003800000 */
.L_x_217:
[----:B------:R-:W-:Y:S01]  /*ae40*/  LEA R3, R0, 0x3b800000, 0x17 ;  /* 0x3b80000000037811 */ /* 0x000fe200078eb8ff */
[----:B------:R-:W-:-:S05]  /*ae50*/  IMAD.SHL.U32 R0, R2, 0x100000, RZ ;  /* 0x0010000002007824 */ /* 0x000fca00078e00ff */
[----:B------:R-:W-:Y:S01]  /*ae60*/  LOP3.LUT R0, R3, R0, R4, 0xfe, !PT ;  /* 0x0000000003007212 */ /* 0x000fe200078efe04 */
[----:B------:R-:W-:Y:S06]  /*ae70*/  BRA `(.L_x_202) ;  /* 0x0000000000f87947 */ /* 0x000fec0003800000 */
.L_x_215:
        /* <DEDUP_REMOVED lines=20> */
.L_x_220:
[----:B------:R-:W-:Y:S05]  /*afc0*/  BSYNC B0 ;  /* 0x0000000000007941 */ /* 0x000fea0003800000 */
.L_x_219:
[----:B------:R-:W-:Y:S01]  /*afd0*/  LEA R3, R0, 0x37800000, 0x17 ;  /* 0x3780000000037811 */ /* 0x000fe200078eb8ff */
[----:B------:R-:W-:-:S05]  /*afe0*/  IMAD.SHL.U32 R0, R2, 0x200000, RZ ;  /* 0x0020000002007824 */ /* 0x000fca00078e00ff */
[----:B------:R-:W-:Y:S01]  /*aff0*/  LOP3.LUT R0, R3, R0, R4, 0xfe, !PT ;  /* 0x0000000003007212 */ /* 0x000fe200078efe04 */
[----:B------:R-:W-:Y:S06]  /*b000*/  BRA `(.L_x_202) ;  /* 0x0000000000947947 */ /* 0x000fec0003800000 */
.L_x_214:
        /* <DEDUP_REMOVED lines=14> */
.L_x_201:
        /* <DEDUP_REMOVED lines=16> */
.L_x_223:
[----:B------:R-:W-:Y:S01]  /*b1f0*/  IMAD.MOV.U32 R0, RZ, RZ, RZ ;  /* 0x000000ffff007224 */ /* 0x000fe200078e00ff */
[----:B------:R-:W-:Y:S06]  /*b200*/  BRA `(.L_x_202) ;  /* 0x0000000000147947 */ /* 0x000fec0003800000 */
.L_x_222:
[----:B------:R-:W2:Y:S02]  /*b210*/  LDG.E.64 R2, desc[UR36][R2.64] ;  /* 0x0000002402027981 */ /* 0x000ea4000c1e1b00 */
[----:B--2---:R0:W1:Y:S01]  /*b220*/  I2F.U64 R0, R2 ;  /* 0x0000000200007312 */ /* 0x0040620000301000 */
[----:B------:R-:W-:Y:S05]  /*b230*/  BRA `(.L_x_202) ;  /* 0x0000000000087947 */ /* 0x000fea0003800000 */
.L_x_221:
[----:B------:R-:W2:Y:S02]  /*b240*/  LDG.E R0, desc[UR36][R2.64] ;  /* 0x0000002402007981 */ /* 0x000ea4000c1e1900 */
[----:B--2---:R-:W-:-:S07]  /*b250*/  I2FP.F32.U32 R0, R0 ;  /* 0x0000000000007245 */ /* 0x004fce0000201000 */
.L_x_202:
[----:B------:R-:W-:Y:S05]  /*b260*/  BSYNC B6 ;  /* 0x0000000000067941 */ /* 0x000fea0003800000 */
.L_x_196:
[----:B------:R-:W2:Y:S01]  /*b270*/  LDC.U8 R4, c[0x0][0x430] ;  /* 0x00010c00ff047b82 */ /* 0x000ea20000000000 */
[----:B------:R-:W-:Y:S01]  /*b280*/  ULDC UR4, c[0x0][0x420] ;  /* 0x0001080000047ab9 */ /* 0x000fe20000000800 */
[----:B01-3--:R-:W-:Y:S01]  /*b290*/  IMAD.MOV.U32 R2, RZ, RZ, 0x3f800000 ;  /* 0x3f800000ff027424 */ /* 0x00bfe200078e00ff */
        /* <DEDUP_REMOVED lines=16> */
[----:B0-----:R-:W-:Y:S01]  /*b3a0*/  STG.E.U8 desc[UR36][R16.64], R3 ;  /* 0x0000000310007986 */ /* 0x001fe2000c101124 */
[----:B------:R-:W-:Y:S05]  /*b3b0*/  EXIT ;  /* 0x000000000000794d */ /* 0x000fea0003800000 */
.L_x_227:
[----:B------:R-:W0:Y:S02]  /*b3c0*/  F2I.S64.TRUNC R2, R2 ;  /* 0x0000000200027311 */ /* 0x000e24000020d900 */
[----:B0-----:R-:W-:-:S05]  /*b3d0*/  IMAD.MOV.U32 R5, RZ, RZ, R2 ;  /* 0x000000ffff057224 */ /* 0x001fca00078e0002 */
[----:B------:R-:W-:Y:S01]  /*b3e0*/  STG.E.U8 desc[UR36][R16.64], R5 ;  /* 0x0000000510007986 */ /* 0x000fe2000c101124 */
[----:B------:R-:W-:Y:S05]  /*b3f0*/  EXIT ;  /* 0x000000000000794d */ /* 0x000fea0003800000 */
.L_x_226:
[----:B------:R-:W-:-:S13]  /*b400*/  ISETP.NE.AND P0, PT, R3, 0x2, PT ;  /* 0x000000020300780c */ /* 0x000fda0003f05270 */
[----:B------:R-:W-:Y:S05]  /*b410*/  @!P0 BRA `(.L_x_229) ;  /* 0x0000000000288947 */ /* 0x000fea0003800000 */
[----:B------:R-:W-:-:S13]  /*b420*/  ISETP.NE.AND P0, PT, R3, 0x3, PT ;  /* 0x000000030300780c */ /* 0x000fda0003f05270 */
[----:B------:R-:W-:Y:S05]  /*b430*/  @!P0 BRA `(.L_x_230) ;  /* 0x0000000000148947 */ /* 0x000fea0003800000 */
[----:B------:R-:W-:-:S13]  /*b440*/  ISETP.NE.AND P0, PT, R3, 0x4, PT ;  /* 0x000000040300780c */ /* 0x000fda0003f05270 */
[----:B------:R-:W-:Y:S05]  /*b450*/  @P0 BRA `(.L_x_228) ;  /* 0x0000000800d00947 */ /* 0x000fea0003800000 */
[----:B------:R-:W0:Y:S02]  /*b460*/  F2I.S64.TRUNC R2, R2 ;  /* 0x0000000200027311 */ /* 0x000e24000020d900 */
[----:B0-----:R-:W-:Y:S01]  /*b470*/  STG.E.64 desc[UR36][R16.64], R2 ;  /* 0x0000000210007986 */ /* 0x001fe2000c101b24 */
[----:B------:R-:W-:Y:S05]  /*b480*/  EXIT ;  /* 0x000000000000794d */ /* 0x000fea0003800000 */
.L_x_230:
[----:B------:R-:W0:Y:S02]  /*b490*/  F2I.FTZ.TRUNC.NTZ R3, R2 ;  /* 0x0000000200037305 */ /* 0x000e24000021f100 */
[----:B0-----:R-:W-:Y:S01]  /*b4a0*/  STG.E desc[UR36][R16.64], R3 ;  /* 0x0000000310007986 */ /* 0x001fe2000c101924 */
[----:B------:R-:W-:Y:S05]  /*b4b0*/  EXIT ;  /* 0x000000000000794d */ /* 0x000fea0003800000 */
.L_x_229:
[----:B------:R-:W0:Y:S02]  /*b4c0*/  F2I.FTZ.TRUNC.NTZ R3, R2 ;  /* 0x0000000200037305 */ /* 0x000e24000021f100 */
[----:B0-----:R-:W-:Y:S01]  /*b4d0*/  STG.E.U16 desc[UR36][R16.64], R3 ;  /* 0x0000000310007986 */ /* 0x001fe2000c101524 */
[----:B------:R-:W-:Y:S05]  /*b4e0*/  EXIT ;  /* 0x000000000000794d */ /* 0x000fea0003800000 */
.L_x_225:
[----:B------:R-:W-:-:S13]  /*b4f0*/  ISETP.GT.AND P0, PT, R3, 0x6, PT ;  /* 0x000000060300780c */ /* 0x000fda0003f04270 */
[----:B------:R-:W-:Y:S05]  /*b500*/  @P0 BRA `(.L_x_231) ;  /* 0x0000000000240947 */ /* 0x000fea0003800000 */
[----:B------:R-:W-:-:S13]  /*b510*/  ISETP.NE.AND P0, PT, R3, 0x5, PT ;  /* 0x000000050300780c */ /* 0x000fda0003f05270 */
[----:B------:R-:W-:Y:S05]  /*b520*/  @!P0 BRA `(.L_x_232) ;  /* 0x0000000000108947 */ /* 0x000fea0003800000 */
[----:B------:R-:W-:-:S13]  /*b530*/  ISETP.NE.AND P0, PT, R3, 0x6, PT ;  /* 0x000000060300780c */ /* 0x000fda0003f05270 */
[----:B------:R-:W-:Y:S05]  /*b540*/  @P0 BRA `(.L_x_228) ;  /* 0x0000000800940947 */ /* 0x000fea0003800000 */
[----:B------:R-:W-:Y:S01]  /*b550*/  STG.E desc[UR36][R16.64], R2 ;  /* 0x0000000210007986 */ /* 0x000fe2000c101924 */
[----:B------:R-:W-:Y:S05]  /*b560*/  EXIT ;  /* 0x000000000000794d */ /* 0x000fea0003800000 */
.L_x_232:
[----:B------:R-:W-:-:S05]  /*b570*/  F2FP.F16.F32.PACK_AB R2, RZ, R2 ;  /* 0x00000002ff02723e */ /* 0x000fca00000000ff */
[----:B------:R-:W-:Y:S01]  /*b580*/  STG.E.U16 desc[UR36][R16.64], R2 ;  /* 0x0000000210007986 */ /* 0x000fe2000c101524 */
[----:B------:R-:W-:Y:S05]  /*b590*/  EXIT ;  /* 0x000000000000794d */ /* 0x000fea0003800000 */
.L_x_231:
[----:B------:R-:W-:-:S13]  /*b5a0*/  ISETP.NE.AND P0, PT, R3, 0x7, PT ;  /* 0x000000070300780c */ /* 0x000fda0003f05270 */
[----:B------:R-:W-:Y:S05]  /*b5b0*/  @!P0 BRA `(.L_x_233) ;  /* 0x00000000002c8947 */ /* 0x000fea0003800000 */
[----:B------:R-:W-:-:S13]  /*b5c0*/  ISETP.NE.AND P0, PT, R3, 0x8, PT ;  /* 0x000000080300780c */ /* 0x000fda0003f05270 */
[----:B------:R-:W-:Y:S05]  /*b5d0*/  @!P0 BRA `(.L_x_234) ;  /* 0x0000000000148947 */ /* 0x000fea0003800000 */
[----:B------:R-:W-:-:S13]  /*b5e0*/  ISETP.NE.AND P0, PT, R3, 0x9, PT ;  /* 0x000000090300780c */ /* 0x000fda0003f05270 */
[----:B------:R-:W-:Y:S05]  /*b5f0*/  @P0 BRA `(.L_x_228) ;  /* 0x0000000800680947 */ /* 0x000fea0003800000 */
[----:B------:R-:W-:-:S05]  /*b600*/  IMAD.MOV.U32 R3, RZ, RZ, RZ ;  /* 0x000000ffff037224 */ /* 0x000fca00078e00ff */
[----:B------:R-:W-:Y:S01]  /*b610*/  STG.E.64 desc[UR36][R16.64], R2 ;  /* 0x0000000210007986 */ /* 0x000fe2000c101b24 */
[----:B------:R-:W-:Y:S05]  /*b620*/  EXIT ;  /* 0x000000000000794d */ /* 0x000fea0003800000 */
.L_x_234:
[----:B------:R-:W-:-:S04]  /*b630*/  F2FP.F16.F32.PACK_AB R3, RZ, R2 ;  /* 0x00000002ff03723e */ /* 0x000fc800000000ff */
[----:B------:R-:W-:-:S05]  /*b640*/  PRMT R3, R3, 0x5410, RZ ;  /* 0x0000541003037816 */ /* 0x000fca00000000ff */
[----:B------:R-:W-:Y:S01]  /*b650*/  STG.E desc[UR36][R16.64], R3 ;  /* 0x0000000310007986 */ /* 0x000fe2000c101924 */
[----:B------:R-:W-:Y:S05]  /*b660*/  EXIT ;  /* 0x000000000000794d */ /* 0x000fea0003800000 */
.L_x_233:
[----:B------:R-:W-:-:S06]  /*b670*/  FMUL.FTZ R2, R2, 1 ;  /* 0x3f80000002027820 */ /* 0x000fcc0000410000 */
[----:B------:R-:W0:Y:S02]  /*b680*/  F2F.F64.F32 R2, R2 ;  /* 0x0000000200027310 */ /* 0x000e240000201800 */
[----:B0-----:R-:W-:Y:S01]  /*b690*/  STG.E.64 desc[UR36][R16.64], R2 ;  /* 0x0000000210007986 */ /* 0x001fe2000c101b24 */
[----:B------:R-:W-:Y:S05]  /*b6a0*/  EXIT ;  /* 0x000000000000794d */ /* 0x000fea0003800000 */
.L_x_224:
        /* <DEDUP_REMOVED lines=10> */
[----:B------:R-:W-:Y:S01]  /*b750*/  STG.E.U8 desc[UR36][R16.64], R3 ;  /* 0x0000000310007986 */ /* 0x000fe2000c101124 */
[----:B------:R-:W-:Y:S05]  /*b760*/  EXIT ;  /* 0x000000000000794d */ /* 0x000fea0003800000 */
.L_x_237:
[----:B------:R-:W-:Y:S01]  /*b770*/  FMUL.FTZ R4, R2, 1 ;  /* 0x3f80000002047820 */ /* 0x000fe20000410000 */
[----:B------:R-:W-:-:S05]  /*b780*/  CS2R R6, SRZ ;  /* 0x0000000000067805 */ /* 0x000fca000001ff00 */
[----:B------:R-:W0:Y:S02]  /*b790*/  F2F.F64.F32 R4, R4 ;  /* 0x0000000400047310 */ /* 0x000e240000201800 */
[----:B0-----:R-:W-:Y:S01]  /*b7a0*/  STG.E.128 desc[UR36][R16.64], R4 ;  /* 0x0000000410007986 */ /* 0x001fe2000c101d24 */
[----:B------:R-:W-:Y:S05]  /*b7b0*/  EXIT ;  /* 0x000000000000794d */ /* 0x000fea0003800000 */
.L_x_236:
        /* <DEDUP_REMOVED lines=20> */
.L_x_241:
[----:B------:R-:W-:Y:S05]  /*b900*/  BSYNC B0 ;  /* 0x0000000000007941 */ /* 0x000fea0003800000 */
.L_x_240:
[----:B------:R-:W-:-:S05]  /*b910*/  LOP3.LUT R5, R0, R5, RZ, 0xfc, !PT ;  /* 0x0000000500057212 */ /* 0x000fca00078efcff */
[----:B------:R-:W-:Y:S01]  /*b920*/  STG.E.U8 desc[UR36][R16.64], R5 ;  /* 0x0000000510007986 */ /* 0x000fe2000c101124 */
[----:B------:R-:W-:Y:S05]  /*b930*/  EXIT ;  /* 0x000000000000794d */ /* 0x000fea0003800000 */
.L_x_239:
        /* <DEDUP_REMOVED lines=12> */
.L_x_243:
[----:B------:R-:W-:Y:S01]  /*ba00*/  IMAD.MOV.U32 R0, RZ, RZ, 0x7f ;  /* 0x0000007fff007424 */ /* 0x000fe200078e00ff */
[----:B------:R-:W-:-:S04]  /*ba10*/  ISETP.GT.U32.AND P0, PT, R4, 0x7f800000, PT ;  /* 0x7f8000000400780c */ /* 0x000fc80003f04070 */
[----:B------:R-:W-:-:S09]  /*ba20*/  SEL R0, R0, 0x7c, P0 ;  /* 0x0000007c00007807 */ /* 0x000fd20000000000 */
.L_x_244:
[----:B------:R-:W-:Y:S05]  /*ba30*/  BSYNC B0 ;  /* 0x0000000000007941 */ /* 0x000fea0003800000 */
.L_x_242:
[----:B------:R-:W-:-:S04]  /*ba40*/  LOP3.LUT R2, R2, 0x80000000, RZ, 0xc0, !PT ;  /* 0x8000000002027812 */ /* 0x000fc800078ec0ff */
[----:B------:R-:W-:-:S04]  /*ba50*/  SHF.R.U32.HI R3, RZ, 0x18, R2 ;  /* 0x00000018ff037819 */ /* 0x000fc80000011602 */
[----:B------:R-:W-:-:S05]  /*ba60*/  LOP3.LUT R3, R0, R3, RZ, 0xfc, !PT ;  /* 0x0000000300037212 */ /* 0x000fca00078efcff */
[----:B------:R-:W-:Y:S01]  /*ba70*/  STG.E.U8 desc[UR36][R16.64], R3 ;  /* 0x0000000310007986 */ /* 0x000fe2000c101124 */
[----:B------:R-:W-:Y:S05]  /*ba80*/  EXIT ;  /* 0x000000000000794d */ /* 0x000fea0003800000 */
.L_x_238:
[----:B------:R-:W-:-:S05]  /*ba90*/  F2FP.BF16.F32.PACK_AB R2, RZ, R2 ;  /* 0x00000002ff02723e */ /* 0x000fca00000010ff */
[----:B------:R-:W-:Y:S01]  /*baa0*/  STG.E.U16 desc[UR36][R16.64], R2 ;  /* 0x0000000210007986 */ /* 0x000fe2000c101524 */
[----:B------:R-:W-:Y:S05]  /*bab0*/  EXIT ;  /* 0x000000000000794d */ /* 0x000fea0003800000 */
.L_x_235:
        /* <DEDUP_REMOVED lines=9> */
[----:B0-----:R-:W-:Y:S01]  /*bb50*/  STG.E.U16 desc[UR36][R16.64], R3 ;  /* 0x0000000310007986 */ /* 0x001fe2000c101524 */
[----:B------:R-:W-:Y:S05]  /*bb60*/  EXIT ;  /* 0x000000000000794d */ /* 0x000fea0003800000 */
.L_x_247:
        /* <DEDUP_REMOVED lines=16> */
.L_x_250:
[----:B------:R-:W-:-:S04]  /*bc70*/  LOP3.LUT R2, R2, 0x80000000, RZ, 0xc0, !PT ;  /* 0x8000000002027812 */ /* 0x000fc800078ec0ff */
[----:B------:R-:W-:-:S04]  /*bc80*/  SHF.R.U32.HI R3, RZ, 0x18, R2 ;  /* 0x00000018ff037819 */ /* 0x000fc80000011602 */
[----:B------:R-:W-:-:S04]  /*bc90*/  LOP3.LUT R0, R0, R3, RZ, 0xfc, !PT ;  /* 0x0000000300007212 */ /* 0x000fc800078efcff */
[----:B------:R-:W-:-:S07]  /*bca0*/  PRMT R8, R0, 0x7610, R8 ;  /* 0x0000761000087816 */ /* 0x000fce0000000008 */
.L_x_249:
[----:B------:R-:W-:Y:S05]  /*bcb0*/  BSYNC B0 ;  /* 0x0000000000007941 */ /* 0x000fea0003800000 */
.L_x_248:
[----:B------:R-:W-:Y:S01]  /*bcc0*/  STG.E.U8 desc[UR36][R16.64], R8 ;  /* 0x0000000810007986 */ /* 0x000fe2000c101124 */
[----:B------:R-:W-:Y:S05]  /*bcd0*/  EXIT ;  /* 0x000000000000794d */ /* 0x000fea0003800000 */
.L_x_246:
        /* <DEDUP_REMOVED lines=16> */
.L_x_253:
[----:B------:R-:W-:-:S04]  /*bde0*/  LOP3.LUT R2, R2, 0x80000000, RZ, 0xc0, !PT ;  /* 0x8000000002027812 */ /* 0x000fc800078ec0ff */
[----:B------:R-:W-:-:S04]  /*bdf0*/  SHF.R.U32.HI R3, RZ, 0x18, R2 ;  /* 0x00000018ff037819 */ /* 0x000fc80000011602 */
[----:B------:R-:W-:-:S04]  /*be00*/  LOP3.LUT R0, R0, R3, RZ, 0xfc, !PT ;  /* 0x0000000300007212 */ /* 0x000fc800078efcff */
[----:B------:R-:W-:-:S07]  /*be10*/  PRMT R8, R0, 0x7610, R8 ;  /* 0x0000761000087816 */ /* 0x000fce0000000008 */
.L_x_252:
[----:B------:R-:W-:Y:S05]  /*be20*/  BSYNC B0 ;  /* 0x0000000000007941 */ /* 0x000fea0003800000 */
.L_x_251:
[----:B------:R-:W-:Y:S01]  /*be30*/  STG.E.U8 desc[UR36][R16.64], R8 ;  /* 0x0000000810007986 */ /* 0x000fe2000c101124 */
[----:B------:R-:W-:Y:S05]  /*be40*/  EXIT ;  /* 0x000000000000794d */ /* 0x000fea0003800000 */
.L_x_245:
        /* <DEDUP_REMOVED lines=19> */
[----:B------:R-:W-:Y:S01]  /*bf80*/  STG.E.U8 desc[UR36][R16.64], R3 ;  /* 0x0000000310007986 */ /* 0x000fe2000c101124 */
[----:B------:R-:W-:Y:S05]  /*bf90*/  EXIT ;  /* 0x000000000000794d */ /* 0x000fea0003800000 */
.L_x_228:
        /* <DEDUP_REMOVED lines=16> */
.L_x_256:
[----:B------:R-:W-:Y:S05]  /*c0a0*/  EXIT ;  /* 0x000000000000794d */ /* 0x000fea0003800000 */
.L_x_255:
[----:B------:R-:W0:Y:S02]  /*c0b0*/  F2I.U64.TRUNC R2, R2 ;  /* 0x0000000200027311 */ /* 0x000e24000020d800 */
[----:B0-----:R-:W-:Y:S01]  /*c0c0*/  STG.E.64 desc[UR36][R16.64], R2 ;  /* 0x0000000210007986 */ /* 0x001fe2000c101b24 */
[----:B------:R-:W-:Y:S05]  /*c0d0*/  EXIT ;  /* 0x000000000000794d */ /* 0x000fea0003800000 */
.L_x_254:
[----:B------:R-:W0:Y:S02]  /*c0e0*/  F2I.FTZ.U32.TRUNC.NTZ R3, R2 ;  /* 0x0000000200037305 */ /* 0x000e24000021f000 */
[----:B0-----:R-:W-:Y:S01]  /*c0f0*/  STG.E desc[UR36][R16.64], R3 ;  /* 0x0000000310007986 */ /* 0x001fe2000c101924 */
[----:B------:R-:W-:Y:S05]  /*c100*/  EXIT ;  /* 0x000000000000794d */ /* 0x000fea0003800000 */
.L_x_257:
[----:B------:R-:W-:-:S00]  /*c110*/  BRA `(.L_x_257) ;  /* 0xfffffffc00fc7947 */ /* 0x000fc0000383ffff */
[----:B------:R-:W-:-:S00]  /*c120*/  NOP ;  /* 0x0000000000007918 */ /* 0x000fc00000000000 */
        /* <DEDUP_REMOVED lines=13> */
.L_x_1496:


//--------------------- .text._ZN2at6native27unrolled_elementwise_kernelIZZZNS0_53_GLOBAL__N__52d73765_15_RenormKernel_cu_9e10b42f_309824renorm_scale_factor_implERNS_18TensorIteratorBaseEdENKUlvE_clEvENKUlvE0_clEvEUlfE_St5arrayIPcLm2EELi4E23TrivialOffsetCalculatorILi1EjESC_NS0_6memory12LoadWithCastILi1EEENSD_13StoreWithCastILi1EEEEEviT_T0_T2_T3_T4_T5_ --------------------------
	.section	.text._ZN2at6native27unrolled_elementwise_kernelIZZZNS0_53_GLOBAL__N__52d73765_15_RenormKernel_cu_9e10b42f_309824renorm_scale_factor_implERNS_18TensorIteratorBaseEdENKUlvE_clEvENKUlvE0_clEvEUlfE_St5arrayIPcLm2EELi4E23TrivialOffsetCalculatorILi1EjESC_NS0_6memory12LoadWithCastILi1EEENSD_13StoreWithCastILi1EEEEEviT_T0_T2_T3_T4_T5_,"ax",@progbits
	.align	128
        .global         _ZN2at6native27unrolled_elementwise_kernelIZZZNS0_53_GLOBAL__N__52d73765_15_RenormKernel_cu_9e10b42f_309824renorm_scale_factor_implERNS_18TensorIteratorBaseEdENKUlvE_clEvENKUlvE0_clEvEUlfE_St5arrayIPcLm2EELi4E23TrivialOffsetCalculatorILi1EjESC_NS0_6memory12LoadWithCastILi1EEENSD_13StoreWithCastILi1EEEEEviT_T0_T2_T3_T4_T5_
        .type           _ZN2at6native27unrolled_elementwise_kernelIZZZNS0_53_GLOBAL__N__52d73765_15_RenormKernel_cu_9e10b42f_309824renorm_scale_factor_implERNS_18TensorIteratorBaseEdENKUlvE_clEvENKUlvE0_clEvEUlfE_St5arrayIPcLm2EELi4E23TrivialOffsetCalculatorILi1EjESC_NS0_6memory12LoadWithCastILi1EEENSD_13StoreWithCastILi1EEEEEviT_T0_T2_T3_T4_T5_,@function
        .size           _ZN2at6native27unrolled_elementwise_kernelIZZZNS0_53_GLOBAL__N__52d73765_15_RenormKernel_cu_9e10b42f_309824renorm_scale_factor_implERNS_18TensorIteratorBaseEdENKUlvE_clEvENKUlvE0_clEvEUlfE_St5arrayIPcLm2EELi4E23TrivialOffsetCalculatorILi1EjESC_NS0_6memory12LoadWithCastILi1EEENSD_13StoreWithCastILi1EEEEEviT_T0_T2_T3_T4_T5_,(.L_x_1497 - _ZN2at6native27unrolled_elementwise_kernelIZZZNS0_53_GLOBAL__N__52d73765_15_RenormKernel_cu_9e10b42f_309824renorm_scale_factor_implERNS_18TensorIteratorBaseEdENKUlvE_clEvENKUlvE0_clEvEUlfE_St5arrayIPcLm2EELi4E23TrivialOffsetCalculatorILi1EjESC_NS0_6memory12LoadWithCastILi1EEENSD_13StoreWithCastILi1EEEEEviT_T0_T2_T3_T4_T5_)
        .other          _ZN2at6native27unrolled_elementwise_kernelIZZZNS0_53_GLOBAL__N__52d73765_15_RenormKernel_cu_9e10b42f_309824renorm_scale_factor_implERNS_18TensorIteratorBaseEdENKUlvE_clEvENKUlvE0_clEvEUlfE_St5arrayIPcLm2EELi4E23TrivialOffsetCalculatorILi1EjESC_NS0_6memory12LoadWithCastILi1EEENSD_13StoreWithCastILi1EEEEEviT_T0_T2_T3_T4_T5_,@"STO_CUDA_ENTRY STV_DEFAULT"
_ZN2at6native27unrolled_elementwise_kernelIZZZNS0_53_GLOBAL__N__52d73765_15_RenormKernel_cu_9e10b42f_309824renorm_scale_factor_implERNS_18TensorIteratorBaseEdENKUlvE_clEvENKUlvE0_clEvEUlfE_St5arrayIPcLm2EELi4E23TrivialOffsetCalculatorILi1EjESC_NS0_6memory12LoadWithCastILi1EEENSD_13StoreWithCastILi1EEEEEviT_T0_T2_T3_T4_T5_:
.text._ZN2at6native27unrolled_elementwise_kernelIZZZNS0_53_GLOBAL__N__52d73765_15_RenormKernel_cu_9e10b42f_309824renorm_scale_factor_implERNS_18TensorIteratorBaseEdENKUlvE_clEvENKUlvE0_clEvEUlfE_St5arrayIPcLm2EELi4E23TrivialOffsetCalculatorILi1EjESC_NS0_6memory12LoadWithCastILi1EEENSD_13StoreWithCastILi1EEEEEviT_T0_T2_T3_T4_T5_:
[----:B------:R-:W0:Y:S01]  /*0000*/  LDC R1, c[0x0][0x28] ;  /* 0x00000a00ff017b82 */ /* 0x000e220000000800 */
[----:B------:R-:W1:Y:S07]  /*0010*/  S2R R2, SR_CTAID.X ;  /* 0x0000000000027919 */ /* 0x000e6e0000002500 */
[----:B------:R-:W1:Y:S01]  /*0020*/  LDC R17, c[0x0][0x210] ;  /* 0x00008400ff117b82 */ /* 0x000e620000000800 */
[----:B------:R-:W-:Y:S01]  /*0030*/  ULDC.64 UR36, c[0x0][0x208] ;  /* 0x0000820000247ab9 */ /* 0x000fe20000000a00 */
[----:B------:R-:W-:Y:S01]  /*0040*/  BSSY B7, `(.L_x_258) ;  /* 0x00000ef000077945 */ /* 0x000fe20003800000 */
[----:B------:R-:W2:Y:S01]  /*0050*/  S2R R16, SR_TID.X ;  /* 0x0000000000107919 */ /* 0x000ea20000002100 */
[----:B------:R-:W-:-:S02]  /*0060*/  IMAD.MOV.U32 R24, RZ, RZ, RZ ;  /* 0x000000ffff187224 */ /* 0x000fc400078e00ff */
[----:B------:R-:W-:Y:S02]  /*0070*/  IMAD.MOV.U32 R22, RZ, RZ, RZ ;  /* 0x000000ffff167224 */ /* 0x000fe400078e00ff */
[----:B------:R-:W3:Y:S01]  /*0080*/  LDC.U8 R19, c[0x0][0x23c] ;  /* 0x00008f00ff137b82 */ /* 0x000ee20000000000 */
[----:B-1----:R-:W-:-:S05]  /*0090*/  IMAD R17, R2, -0x200, R17 ;  /* 0xfffffe0002117824 */ /* 0x002fca00078e0211 */
[----:B--2---:R-:W-:-:S13]  /*00a0*/  ISETP.GE.AND P0, PT, R16, R17, PT ;  /* 0x000000111000720c */ /* 0x004fda0003f06270 */
[----:B0--3--:R-:W-:Y:S05]  /*00b0*/  @P0 BRA `(.L_x_259) ;  /* 0x0000000c009c0947 */ /* 0x009fea0003800000 */
[----:B------:R-:W0:Y:S01]  /*00c0*/  LDC.64 R4, c[0x0][0x230] ;  /* 0x00008c00ff047b82 */ /* 0x000e220000000a00 */
[----:B------:R-:W-:Y:S01]  /*00d0*/  PRMT R0, R19, 0x9910, RZ ;  /* 0x0000991013007816 */ /* 0x000fe200000000ff */
[----:B------:R-:W-:Y:S01]  /*00e0*/  IMAD R16, R2, 0x200, R16 ;  /* 0x0000020002107824 */ /* 0x000fe200078e0210 */
[----:B------:R-:W-:Y:S01]  /*00f0*/  ULDC UR4, c[0x0][0x240] ;  /* 0x0000900000047ab9 */ /* 0x000fe20000000800 */
[----:B------:R-:W-:Y:S01]  /*0100*/  BSSY B6, `(.L_x_260) ;  /* 0x00000e0000067945 */ /* 0x000fe20003800000 */
[----:B------:R-:W-:Y:S01]  /*0110*/  ISETP.GT.AND P0, PT, R0, 0x9, PT ;  /* 0x000000090000780c */ /* 0x000fe20003f04270 */
[----:B------:R-:W-:-:S05]  /*0120*/  IMAD R3, R16, UR4, RZ ;  /* 0x0000000410037c24 */ /* 0x000fca000f8e02ff */
[----:B0-----:R-:W-:-:S05]  /*0130*/  IADD3 R4, P1, R3, R4, RZ ;  /* 0x0000000403047210 */ /* 0x001fca0007f3e0ff */
[----:B------:R-:W-:Y:S02]  /*0140*/  IMAD.X R5, RZ, RZ, R5, P1 ;  /* 0x000000ffff057224 */ /* 0x000fe400008e0605 */
[----:B------:R-:W-:Y:S06]  /*0150*/  @P0 BRA `(.L_x_261) ;  /* 0x0000000000e80947 */ /* 0x000fec0003800000 */
        /* <DEDUP_REMOVED lines=9> */
[----:B--2---:R4:W0:Y:S01]  /*01f0*/  I2F.S16 R22, R4 ;  /* 0x0000000400167306 */ /* 0x0048220000101400 */
[----:B------:R-:W-:Y:S05]  /*0200*/  BRA `(.L_x_266) ;  /* 0x0000000c003c7947 */ /* 0x000fea0003800000 */
.L_x_264:
[----:B------:R-:W2:Y:S02]  /*0210*/  LDG.E.U8 R4, desc[UR36][R4.64] ;  /* 0x0000002404047981 */ /* 0x000ea4000c1e1100 */
[----:B--2---:R-:W-:Y:S01]  /*0220*/  I2FP.F32.U32 R22, R4 ;  /* 0x0000000400167245 */ /* 0x004fe20000201000 */
[----:B------:R-:W-:Y:S06]  /*0230*/  BRA `(.L_x_266) ;  /* 0x0000000c00307947 */ /* 0x000fec0003800000 */
.L_x_263:
[----:B------:R-:W-:-:S13]  /*0240*/  ISETP.NE.AND P0, PT, R0, 0x2, PT ;  /* 0x000000020000780c */ /* 0x000fda0003f05270 */
[----:B------:R-:W-:Y:S05]  /*0250*/  @!P0 BRA `(.L_x_267) ;  /* 0x0000000000288947 */ /* 0x000fea0003800000 */
[----:B------:R-:W-:-:S13]  /*0260*/  ISETP.NE.AND P0, PT, R0, 0x3, PT ;  /* 0x000000030000780c */ /* 0x000fda0003f05270 */
[----:B------:R-:W-:Y:S05]  /*0270*/  @!P0 BRA `(.L_x_268) ;  /* 0x0000000000148947 */ /* 0x000fea0003800000 */
[----:B------:R-:W-:-:S13]  /*0280*/  ISETP.NE.AND P0, PT, R0, 0x4, PT ;  /* 0x000000040000780c */ /* 0x000fda0003f05270 */
[----:B------:R-:W-:Y:S05]  /*0290*/  @P0 BRA `(.L_x_265) ;  /* 0x0000000800bc0947 */ /* 0x000fea0003800000 */
[----:B------:R-:W2:Y:S02]  /*02a0*/  LDG.E.64 R22, desc[UR36][R4.64] ;  /* 0x0000002404167981 */ /* 0x000ea4000c1e1b00 */
[----:B--2---:R0:W1:Y:S01]  /*02b0*/  I2F.S64 R22, R22 ;  /* 0x0000001600167312 */ /* 0x0040620000301400 */
[----:B------:R-:W-:Y:S05]  /*02c0*/  BRA `(.L_x_266) ;  /* 0x0000000c000c7947 */ /* 0x000fea0003800000 */
.L_x_268:
[----:B------:R-:W2:Y:S02]  /*02d0*/  LDG.E R4, desc[UR36][R4.64] ;  /* 0x0000002404047981 */ /* 0x000ea4000c1e1900 */
[----:B--2---:R-:W-:Y:S01]  /*02e0*/  I2FP.F32.S32 R22, R4 ;  /* 0x0000000400167245 */ /* 0x004fe20000201400 */
[----:B------:R-:W-:Y:S06]  /*02f0*/  BRA `(.L_x_266) ;  /* 0x0000000c00007947 */ /* 0x000fec0003800000 */
.L_x_267:
[----:B------:R-:W2:Y:S02]  /*0300*/  LDG.E.U16 R4, desc[UR36][R4.64] ;  /* 0x0000002404047981 */ /* 0x000ea4000c1e1500 */
[----:B--2---:R2:W3:Y:S01]  /*0310*/  I2F.S16 R22, R4 ;  /* 0x0000000400167306 */ /* 0x0044e20000101400 */
[----:B------:R-:W-:Y:S05]  /*0320*/  BRA `(.L_x_266) ;  /* 0x0000000800f47947 */ /* 0x000fea0003800000 */
.L_x_262:
        /* <DEDUP_REMOVED lines=8> */
.L_x_270:
[----:B------:R-:W2:Y:S02]  /*03b0*/  LDG.E.U16 R4, desc[UR36][R4.64] ;  /* 0x0000002404047981 */ /* 0x000ea4000c1e1500 */
[----:B--2---:R-:W-:Y:S01]  /*03c0*/  HADD2.F32 R22, -RZ, R4.H0_H0 ;  /* 0x20000004ff167230 */ /* 0x004fe20000004100 */
[----:B------:R-:W-:Y:S06]  /*03d0*/  BRA `(.L_x_266) ;  /* 0x0000000800c87947 */ /* 0x000fec0003800000 */
.L_x_269:
        /* <DEDUP_REMOVED lines=8> */
.L_x_272:
[----:B------:R-:W2:Y:S02]  /*0460*/  LDG.E.U16 R4, desc[UR36][R4.64] ;  /* 0x0000002404047981 */ /* 0x000ea4000c1e1500 */
[----:B--2---:R-:W-:Y:S01]  /*0470*/  HADD2.F32 R22, -RZ, R4.H0_H0 ;  /* 0x20000004ff167230 */ /* 0x004fe20000004100 */
[----:B------:R-:W-:Y:S06]  /*0480*/  BRA `(.L_x_266) ;  /* 0x00000008009c7947 */ /* 0x000fec0003800000 */
.L_x_271:
[----:B------:R-:W2:Y:S01]  /*0490*/  LDG.E.64 R4, desc[UR36][R4.64] ;  /* 0x0000002404047981 */ /* 0x000ea2000c1e1b00 */
[----:B------:R-:W-:Y:S01]  /*04a0*/  UMOV UR4, 0xf0000000 ;  /* 0xf000000000047882 */ /* 0x000fe20000000000 */
[----:B------:R-:W-:Y:S01]  /*04b0*/  UMOV UR5, 0x380fffff ;  /* 0x380fffff00057882 */ /* 0x000fe20000000000 */
[----:B--2---:R-:W0:Y:S01]  /*04c0*/  F2F.F32.F64 R22, R4 ;  /* 0x0000000400167310 */ /* 0x004e220000301000 */
[----:B------:R-:W-:-:S14]  /*04d0*/  DSETP.GEU.AND P0, PT, |R4|, UR4, PT ;  /* 0x0000000404007e2a */ /* 0x000fdc000bf0e200 */
[----:B0-----:R-:W-:Y:S01]  /*04e0*/  @!P0 FMUL R22, R22, 1.175494350822287508e-38 ;  /* 0x0080000016168820 */ /* 0x001fe20000400000 */
[----:B------:R-:W-:Y:S06]  /*04f0*/  BRA `(.L_x_266) ;  /* 0x0000000800807947 */ /* 0x000fec0003800000 */
.L_x_261:
        /* <DEDUP_REMOVED lines=12> */
.L_x_275:
[----:B------:R-:W2:Y:S01]  /*05c0*/  LDG.E.64 R4, desc[UR36][R4.64] ;  /* 0x0000002404047981 */ /* 0x000ea2000c1e1b00 */
[----:B------:R-:W-:Y:S01]  /*05d0*/  UMOV UR4, 0xf0000000 ;  /* 0xf000000000047882 */ /* 0x000fe20000000000 */
[----:B------:R-:W-:Y:S01]  /*05e0*/  UMOV UR5, 0x380fffff ;  /* 0x380fffff00057882 */ /* 0x000fe20000000000 */
[----:B--2---:R-:W0:Y:S01]  /*05f0*/  F2F.F32.F64 R22, R4 ;  /* 0x0000000400167310 */ /* 0x004e220000301000 */
[----:B------:R-:W-:-:S14]  /*0600*/  DSETP.GEU.AND P0, PT, |R4|, UR4, PT ;  /* 0x0000000404007e2a */ /* 0x000fdc000bf0e200 */
[----:B0-----:R-:W-:Y:S01]  /*0610*/  @!P0 FMUL R22, R22, 1.175494350822287508e-38 ;  /* 0x0080000016168820 */ /* 0x001fe20000400000 */
[----:B------:R-:W-:Y:S06]  /*0620*/  BRA `(.L_x_266) ;  /* 0x0000000800347947 */ /* 0x000fec0003800000 */
.L_x_274:
        /* <DEDUP_REMOVED lines=11> */
[----:B------:R-:W-:-:S05]  /*06e0*/  VIADD R6, R0, 0x1000000 ;  /* 0x0100000000067836 */ /* 0x000fca0000000000 */
[----:B------:R-:W-:Y:S02]  /*06f0*/  SHF.R.S32.HI R6, RZ, 0x8, R6 ;  /* 0x00000008ff067819 */ /* 0x000fe40000011406 */
[----:B0-----:R-:W-:-:S04]  /*0700*/  IADD3 R3, -R3, 0x1f, RZ ;  /* 0x0000001f03037810 */ /* 0x001fc80007ffe1ff */
[C---:B------:R-:W-:Y:S01]  /*0710*/  ISETP.GT.U32.AND P0, PT, R3.reuse, 0x4, PT ;  /* 0x000000040300780c */ /* 0x040fe20003f04070 */
[----:B------:R-:W-:-:S05]  /*0720*/  VIADD R3, R3, 0xfffffffc ;  /* 0xfffffffc03037836 */ /* 0x000fca0000000000 */
[----:B------:R-:W-:-:S04]  /*0730*/  SEL R3, R3, RZ, P0 ;  /* 0x000000ff03037207 */ /* 0x000fc80000000000 */
[C---:B------:R-:W-:Y:S01]  /*0740*/  SHF.L.U32 R4, R0.reuse, R3, RZ ;  /* 0x0000000300047219 */ /* 0x040fe200000006ff */
[----:B------:R-:W-:Y:S02]  /*0750*/  IMAD R7, R3, R8, 0x3c000000 ;  /* 0x3c00000003077424 */ /* 0x000fe400078e0208 */
[----:B------:R-:W-:-:S03]  /*0760*/  VIADD R3, R0, 0xffffffff ;  /* 0xffffffff00037836 */ /* 0x000fc60000000000 */
[----:B------:R-:W-:Y:S02]  /*0770*/  LEA.HI R7, R4, R7, RZ, 0x1c ;  /* 0x0000000704077211 */ /* 0x000fe400078fe0ff */
[----:B------:R-:W-:Y:S02]  /*0780*/  SHF.R.S32.HI R3, RZ, 0x1f, R3 ;  /* 0x0000001fff037819 */ /* 0x000fe40000011403 */
[----:B------:R-:W-:-:S04]  /*0790*/  LOP3.LUT R6, R7, 0x7f800000, R6, 0xf8, !PT ;  /* 0x7f80000007067812 */ /* 0x000fc800078ef806 */
[----:B------:R-:W-:-:S04]  /*07a0*/  LOP3.LUT R3, R6, R3, RZ, 0x30, !PT ;  /* 0x0000000306037212 */ /* 0x000fc800078e30ff */
[----:B------:R-:W-:Y:S01]  /*07b0*/  LOP3.LUT R22, R3, 0x80000000, R22, 0xf8, !PT ;  /* 0x8000000003167812 */ /* 0x000fe200078ef816 */
[----:B------:R-:W-:Y:S06]  /*07c0*/  BRA `(.L_x_266) ;  /* 0x0000000400cc7947 */ /* 0x000fec0003800000 */
.L_x_277:
[----:B------:R-:W2:Y:S02]  /*07d0*/  LDG.E.U8 R4, desc[UR36][R4.64] ;  /* 0x0000002404047981 */ /* 0x000ea4000c1e1100 */
[----:B--2---:R-:W-:-:S05]  /*07e0*/  IMAD.SHL.U32 R0, R4, 0x2000000, RZ ;  /* 0x0200000004007824 */ /* 0x004fca00078e00ff */
[----:B------:R-:W-:-:S13]  /*07f0*/  ISETP.GE.U32.AND P0, PT, R0, 0x8000000, PT ;  /* 0x080000000000780c */ /* 0x000fda0003f06070 */
[C---:B------:R-:W-:Y:S02]  /*0800*/  @P0 IMAD.SHL.U32 R3, R4.reuse, 0x200000, RZ ;  /* 0x0020000004030824 */ /* 0x040fe400078e00ff */
[----:B------:R-:W-:-:S03]  /*0810*/  @!P0 IMAD.SHL.U32 R0, R4, 0x100, RZ ;  /* 0x0000010004008824 */ /* 0x000fc600078e00ff */
[----:B------:R-:W-:Y:S02]  /*0820*/  @P0 LOP3.LUT R3, R3, 0xfe00000, RZ, 0xc0, !PT ;  /* 0x0fe0000003030812 */ /* 0x000fe400078ec0ff */
[----:B------:R-:W-:Y:S02]  /*0830*/  @!P0 LOP3.LUT R0, R0, 0x7f00, RZ, 0xc0, !PT ;  /* 0x00007f0000008812 */ /* 0x000fe400078ec0ff */
[----:B------:R-:W-:Y:S02]  /*0840*/  @P0 LOP3.LUT R3, R3, 0x70000000, RZ, 0xfc, !PT ;  /* 0x7000000003030812 */ /* 0x000fe400078efcff */
[----:B------:R-:W-:-:S03]  /*0850*/  @!P0 LOP3.LUT R0, R0, 0x3f000000, RZ, 0xfc, !PT ;  /* 0x3f00000000008812 */ /* 0x000fc600078efcff */
[----:B------:R-:W-:Y:S01]  /*0860*/  @P0 FMUL.FTZ R22, R3, 1.9259299443872358531e-34 ;  /* 0x0780000003160820 */ /* 0x000fe20000410000 */
[----:B------:R-:W-:Y:S02]  /*0870*/  IMAD.SHL.U32 R3, R4, 0x1000000, RZ ;  /* 0x0100000004037824 */ /* 0x000fe400078e00ff */
[----:B------:R-:W-:-:S05]  /*0880*/  @!P0 FADD.FTZ R22, R0, -0.5 ;  /* 0xbf00000000168421 */ /* 0x000fca0000010000 */
[----:B------:R-:W-:Y:S01]  /*0890*/  LOP3.LUT R22, R22, 0x80000000, R3, 0xf8, !PT ;  /* 0x8000000016167812 */ /* 0x000fe200078ef803 */
[----:B------:R-:W-:Y:S06]  /*08a0*/  BRA `(.L_x_266) ;  /* 0x0000000400947947 */ /* 0x000fec0003800000 */
.L_x_276:
[----:B------:R-:W2:Y:S02]  /*08b0*/  LDG.E.U16 R4, desc[UR36][R4.64] ;  /* 0x0000002404047981 */ /* 0x000ea4000c1e1500 */
[----:B--2---:R-:W-:Y:S01]  /*08c0*/  IMAD.U32 R22, R4, 0x10000, RZ ;  /* 0x0001000004167824 */ /* 0x004fe200078e00ff */
[----:B------:R-:W-:Y:S06]  /*08d0*/  BRA `(.L_x_266) ;  /* 0x0000000400887947 */ /* 0x000fec0003800000 */
.L_x_273:
        /* <DEDUP_REMOVED lines=11> */
.L_x_280:
        /* <DEDUP_REMOVED lines=20> */
.L_x_282:
[----:B------:R-:W-:Y:S05]  /*0ad0*/  BSYNC B0 ;  /* 0x0000000000007941 */ /* 0x000fea0003800000 */
.L_x_281:
[----:B------:R-:W-:Y:S01]  /*0ae0*/  IMAD.SHL.U32 R3, R3, 0x100000, RZ ;  /* 0x0010000003037824 */ /* 0x000fe200078e00ff */
[----:B------:R-:W-:-:S04]  /*0af0*/  LEA R5, R0, 0x3b800000, 0x17 ;  /* 0x3b80000000057811 */ /* 0x000fc800078eb8ff */
[----:B------:R-:W-:Y:S01]  /*0b00*/  LOP3.LUT R22, R5, R3, R22, 0xfe, !PT ;  /* 0x0000000305167212 */ /* 0x000fe200078efe16 */
[----:B------:R-:W-:Y:S06]  /*0b10*/  BRA `(.L_x_266) ;  /* 0x0000000000f87947 */ /* 0x000fec0003800000 */
.L_x_279:
        /* <DEDUP_REMOVED lines=20> */
.L_x_284:
[----:B------:R-:W-:Y:S05]  /*0c60*/  BSYNC B0 ;  /* 0x0000000000007941 */ /* 0x000fea0003800000 */
.L_x_283:
[----:B------:R-:W-:Y:S01]  /*0c70*/  IMAD.SHL.U32 R3, R3, 0x200000, RZ ;  /* 0x0020000003037824 */ /* 0x000fe200078e00ff */
[----:B------:R-:W-:-:S04]  /*0c80*/  LEA R5, R0, 0x37800000, 0x17 ;  /* 0x3780000000057811 */ /* 0x000fc800078eb8ff */
[----:B------:R-:W-:Y:S01]  /*0c90*/  LOP3.LUT R22, R5, R3, R22, 0xfe, !PT ;  /* 0x0000000305167212 */ /* 0x000fe200078efe16 */
[----:B------:R-:W-:Y:S06]  /*0ca0*/  BRA `(.L_x_266) ;  /* 0x0000000000947947 */ /* 0x000fec0003800000 */
.L_x_278:
        /* <DEDUP_REMOVED lines=14> */
.L_x_265:
        /* <DEDUP_REMOVED lines=16> */
.L_x_287:
[----:B------:R-:W-:Y:S01]  /*0e90*/  IMAD.MOV.U32 R22, RZ, RZ, RZ ;  /* 0x000000ffff167224 */ /* 0x000fe200078e00ff */
[----:B------:R-:W-:Y:S06]  /*0ea0*/  BRA `(.L_x_266) ;  /* 0x0000000000147947 */ /* 0x000fec0003800000 */
.L_x_286:
[----:B------:R-:W2:Y:S02]  /*0eb0*/  LDG.E.64 R22, desc[UR36][R4.64] ;  /* 0x0000002404167981 */ /* 0x000ea4000c1e1b00 */
[----:B--2---:R0:W1:Y:S01]  /*0ec0*/  I2F.U64 R22, R22 ;  /* 0x0000001600167312 */ /* 0x0040620000301000 */
[----:B------:R-:W-:Y:S05]  /*0ed0*/  BRA `(.L_x_266) ;  /* 0x0000000000087947 */ /* 0x000fea0003800000 */
.L_x_285:
[----:B------:R-:W2:Y:S02]  /*0ee0*/  LDG.E R4, desc[UR36][R4.64] ;  /* 0x0000002404047981 */ /* 0x000ea4000c1e1900 */
[----:B--2---:R-:W-:-:S07]  /*0ef0*/  I2FP.F32.U32 R22, R4 ;  /* 0x0000000400167245 */ /* 0x004fce0000201000 */
.L_x_266:
[----:B------:R-:W-:Y:S05]  /*0f00*/  BSYNC B6 ;  /* 0x0000000000067941 */ /* 0x000fea0003800000 */
.L_x_260:
[----:B------:R-:W2:Y:S02]  /*0f10*/  S2R R16, SR_TID.X ;  /* 0x0000000000107919 */ /* 0x000ea40000002100 */
[----:B--2---:R-:W-:-:S07]  /*0f20*/  VIADD R16, R16, 0x80 ;  /* 0x0000008010107836 */ /* 0x004fce0000000000 */
.L_x_259:
[----:B------:R-:W-:Y:S05]  /*0f30*/  BSYNC B7 ;  /* 0x0000000000077941 */ /* 0x000fea0003800000 */
.L_x_258:
[----:B------:R-:W-:Y:S01]  /*0f40*/  ISETP.GE.AND P0, PT, R16, R17, PT ;  /* 0x000000111000720c */ /* 0x000fe20003f06270 */
[----:B------:R-:W-:-:S12]  /*0f50*/  BSSY B7, `(.L_x_288) ;  /* 0x00000e8000077945 */ /* 0x000fd80003800000 */
[----:B------:R-:W-:Y:S05]  /*0f60*/  @P0 BRA `(.L_x_289) ;  /* 0x0000000c00980947 */ /* 0x000fea0003800000 */
[----:B0---4-:R-:W0:Y:S01]  /*0f70*/  LDC.64 R4, c[0x0][0x230] ;  /* 0x00008c00ff047b82 */ /* 0x011e220000000a00 */
[----:B------:R-:W-:Y:S01]  /*0f80*/  IMAD R0, R2, 0x200, R16 ;  /* 0x0000020002007824 */ /* 0x000fe200078e0210 */
[----:B------:R-:W-:Y:S01]  /*0f90*/  PRMT R6, R19, 0x9910, RZ ;  /* 0x0000991013067816 */ /* 0x000fe200000000ff */
[----:B------:R-:W-:Y:S01]  /*0fa0*/  ULDC UR4, c[0x0][0x240] ;  /* 0x0000900000047ab9 */ /* 0x000fe20000000800 */
[----:B------:R-:W-:Y:S01]  /*0fb0*/  BSSY B6, `(.L_x_290) ;  /* 0x00000e0000067945 */ /* 0x000fe20003800000 */
[----:B------:R-:W-:Y:S02]  /*0fc0*/  IMAD R3, R0, UR4, RZ ;  /* 0x0000000400037c24 */ /* 0x000fe4000f8e02ff */
[----:B------:R-:W-:-:S05]  /*0fd0*/  IMAD.MOV.U32 R0, RZ, RZ, R6 ;  /* 0x000000ffff007224 */ /* 0x000fca00078e0006 */
[----:B------:R-:W-:Y:S02]  /*0fe0*/  ISETP.GT.AND P1, PT, R0, 0x9, PT ;  /* 0x000000090000780c */ /* 0x000fe40003f24270 */
[----:B0-----:R-:W-:-:S05]  /*0ff0*/  IADD3 R4, P0, R3, R4, RZ ;  /* 0x0000000403047210 */ /* 0x001fca0007f1e0ff */
[----:B------:R-:W-:-:S06]  /*1000*/  IMAD.X R5, RZ, RZ, R5, P0 ;  /* 0x000000ffff057224 */ /* 0x000fcc00000e0605 */
        /* <DEDUP_REMOVED lines=12> */
.L_x_294:
[----:B------:R-:W2:Y:S02]  /*10d0*/  LDG.E.U8 R4, desc[UR36][R4.64] ;  /* 0x0000002404047981 */ /* 0x000ea4000c1e1100 */
[----:B--2---:R-:W-:Y:S01]  /*10e0*/  I2FP.F32.U32 R24, R4 ;  /* 0x0000000400187245 */ /* 0x004fe20000201000 */
[----:B------:R-:W-:Y:S06]  /*10f0*/  BRA `(.L_x_296) ;  /* 0x0000000c002c7947 */ /* 0x000fec0003800000 */
.L_x_293:
        /* <DEDUP_REMOVED lines=9> */
.L_x_298:
[----:B------:R-:W2:Y:S02]  /*1190*/  LDG.E R4, desc[UR36][R4.64] ;  /* 0x0000002404047981 */ /* 0x000ea4000c1e1900 */
[----:B--2---:R-:W-:Y:S01]  /*11a0*/  I2FP.F32.S32 R24, R4 ;  /* 0x0000000400187245 */ /* 0x004fe20000201400 */
[----:B------:R-:W-:Y:S06]  /*11b0*/  BRA `(.L_x_296) ;  /* 0x0000000800fc7947 */ /* 0x000fec0003800000 */
.L_x_297:
[----:B------:R-:W2:Y:S02]  /*11c0*/  LDG.E.U16 R4, desc[UR36][R4.64] ;  /* 0x0000002404047981 */ /* 0x000ea4000c1e1500 */
[----:B--2---:R0:W2:Y:S01]  /*11d0*/  I2F.S16 R24, R4 ;  /* 0x0000000400187306 */ /* 0x0040a20000101400 */
[----:B------:R-:W-:Y:S05]  /*11e0*/  BRA `(.L_x_296) ;  /* 0x0000000800f07947 */ /* 0x000fea0003800000 */
.L_x_292:
        /* <DEDUP_REMOVED lines=8> */
.L_x_300:
[----:B------:R-:W2:Y:S02]  /*1270*/  LDG.E.U16 R4, desc[UR36][R4.64] ;  /* 0x0000002404047981 */ /* 0x000ea4000c1e1500 */
[----:B--2---:R-:W-:Y:S01]  /*1280*/  HADD2.F32 R24, -RZ, R4.H0_H0 ;  /* 0x20000004ff187230 */ /* 0x004fe20000004100 */
[----:B------:R-:W-:Y:S06]  /*1290*/  BRA `(.L_x_296) ;  /* 0x0000000800c47947 */ /* 0x000fec0003800000 */
.L_x_299:
        /* <DEDUP_REMOVED lines=8> */
.L_x_302:
[----:B------:R-:W2:Y:S02]  /*1320*/  LDG.E.U16 R4, desc[UR36][R4.64] ;  /* 0x0000002404047981 */ /* 0x000ea4000c1e1500 */
[----:B--2---:R-:W-:Y:S01]  /*1330*/  HADD2.F32 R24, -RZ, R4.H0_H0 ;  /* 0x20000004ff187230 */ /* 0x004fe20000004100 */
[----:B------:R-:W-:Y:S06]  /*1340*/  BRA `(.L_x_296) ;  /* 0x0000000800987947 */ /* 0x000fec0003800000 */
.L_x_301:
[----:B------:R-:W2:Y:S01]  /*1350*/  LDG.E.64 R4, desc[UR36][R4.64] ;  /* 0x0000002404047981 */ /* 0x000ea2000c1e1b00 */
[----:B------:R-:W-:Y:S01]  /*1360*/  UMOV UR4, 0xf0000000 ;  /* 0xf000000000047882 */ /* 0x000fe20000000000 */
[----:B------:R-:W-:Y:S01]  /*1370*/  UMOV UR5, 0x380fffff ;  /* 0x380fffff00057882 */ /* 0x000fe20000000000 */
[----:B--2---:R-:W0:Y:S01]  /*1380*/  F2F.F32.F64 R24, R4 ;  /* 0x0000000400187310 */ /* 0x004e220000301000 */
[----:B------:R-:W-:-:S14]  /*1390*/  DSETP.GEU.AND P0, PT, |R4|, UR4, PT ;  /* 0x0000000404007e2a */ /* 0x000fdc000bf0e200 */
[----:B0-----:R-:W-:Y:S01]  /*13a0*/  @!P0 FMUL R24, R24, 1.175494350822287508e-38 ;  /* 0x0080000018188820 */ /* 0x001fe20000400000 */
[----:B------:R-:W-:Y:S06]  /*13b0*/  BRA `(.L_x_296) ;  /* 0x00000008007c7947 */ /* 0x000fec0003800000 */
.L_x_291:
        /* <DEDUP_REMOVED lines=12> */
.L_x_305:
[----:B------:R-:W2:Y:S01]  /*1480*/  LDG.E.64 R4, desc[UR36][R4.64] ;  /* 0x0000002404047981 */ /* 0x000ea2000c1e1b00 */
[----:B------:R-:W-:Y:S01]  /*1490*/  UMOV UR4, 0xf0000000 ;  /* 0xf000000000047882 */ /* 0x000fe20000000000 */
[----:B------:R-:W-:Y:S01]  /*14a0*/  UMOV UR5, 0x380fffff ;  /* 0x380fffff00057882 */ /* 0x000fe20000000000 */
[----:B--2---:R-:W0:Y:S01]  /*14b0*/  F2F.F32.F64 R24, R4 ;  /* 0x0000000400187310 */ /* 0x004e220000301000 */
[----:B------:R-:W-:-:S14]  /*14c0*/  DSETP.GEU.AND P0, PT, |R4|, UR4, PT ;  /* 0x0000000404007e2a */ /* 0x000fdc000bf0e200 */
[----:B0-----:R-:W-:Y:S01]  /*14d0*/  @!P0 FMUL R24, R24, 1.175494350822287508e-38 ;  /* 0x0080000018188820 */ /* 0x001fe20000400000 */
[----:B------:R-:W-:Y:S06]  /*14e0*/  BRA `(.L_x_296) ;  /* 0x0000000800307947 */ /* 0x000fec0003800000 */
.L_x_304:
        /* <DEDUP_REMOVED lines=26> */
.L_x_307:
[----:B------:R-:W2:Y:S02]  /*1690*/  LDG.E.U8 R4, desc[UR36][R4.64] ;  /* 0x0000002404047981 */ /* 0x000ea4000c1e1100 */
[----:B--2---:R-:W-:-:S05]  /*16a0*/  IMAD.SHL.U32 R0, R4, 0x2000000, RZ ;  /* 0x0200000004007824 */ /* 0x004fca00078e00ff */
[----:B------:R-:W-:-:S13]  /*16b0*/  ISETP.GE.U32.AND P0, PT, R0, 0x8000000, PT ;  /* 0x080000000000780c */ /* 0x000fda0003f06070 */
[C---:B------:R-:W-:Y:S02]  /*16c0*/  @!P0 IMAD.SHL.U32 R0, R4.reuse, 0x100, RZ ;  /* 0x0000010004008824 */ /* 0x040fe400078e00ff */
[----:B------:R-:W-:-:S03]  /*16d0*/  @P0 IMAD.SHL.U32 R3, R4, 0x200000, RZ ;  /* 0x0020000004030824 */ /* 0x000fc600078e00ff */
        /* <DEDUP_REMOVED lines=8> */
.L_x_306:
[----:B------:R-:W2:Y:S02]  /*1760*/  LDG.E.U16 R4, desc[UR36][R4.64] ;  /* 0x0000002404047981 */ /* 0x000ea4000c1e1500 */
[----:B--2---:R-:W-:Y:S01]  /*1770*/  IMAD.U32 R24, R4, 0x10000, RZ ;  /* 0x0001000004187824 */ /* 0x004fe200078e00ff */
[----:B------:R-:W-:Y:S06]  /*1780*/  BRA `(.L_x_296) ;  /* 0x0000000400887947 */ /* 0x000fec0003800000 */
.L_x_303:
        /* <DEDUP_REMOVED lines=11> */
.L_x_310:
        /* <DEDUP_REMOVED lines=20> */
.L_x_312:
[----:B------:R-:W-:Y:S05]  /*1980*/  BSYNC B0 ;  /* 0x0000000000007941 */ /* 0x000fea0003800000 */
.L_x_311:
[----:B------:R-:W-:Y:S01]  /*1990*/  IMAD.SHL.U32 R3, R3, 0x100000, RZ ;  /* 0x0010000003037824 */ /* 0x000fe200078e00ff */
[----:B------:R-:W-:-:S04]  /*19a0*/  LEA R5, R0, 0x3b800000, 0x17 ;  /* 0x3b80000000057811 */ /* 0x000fc800078eb8ff */
[----:B------:R-:W-:Y:S01]  /*19b0*/  LOP3.LUT R24, R5, R3, R24, 0xfe, !PT ;  /* 0x0000000305187212 */ /* 0x000fe200078efe18 */
[----:B------:R-:W-:Y:S06]  /*19c0*/  BRA `(.L_x_296) ;  /* 0x0000000000f87947 */ /* 0x000fec0003800000 */
.L_x_309:
        /* <DEDUP_REMOVED lines=20> */
.L_x_314:
[----:B------:R-:W-:Y:S05]  /*1b10*/  BSYNC B0 ;  /* 0x0000000000007941 */ /* 0x000fea0003800000 */
.L_x_313:
[----:B------:R-:W-:Y:S01]  /*1b20*/  IMAD.SHL.U32 R3, R3, 0x200000, RZ ;  /* 0x0020000003037824 */ /* 0x000fe200078e00ff */
[----:B------:R-:W-:-:S04]  /*1b30*/  LEA R5, R0, 0x37800000, 0x17 ;  /* 0x3780000000057811 */ /* 0x000fc800078eb8ff */
[----:B------:R-:W-:Y:S01]  /*1b40*/  LOP3.LUT R24, R5, R3, R24, 0xfe, !PT ;  /* 0x0000000305187212 */ /* 0x000fe200078efe18 */
[----:B------:R-:W-:Y:S06]  /*1b50*/  BRA `(.L_x_296) ;  /* 0x0000000000947947 */ /* 0x000fec0003800000 */
.L_x_308:
        /* <DEDUP_REMOVED lines=14> */
.L_x_295:
        /* <DEDUP_REMOVED lines=15> */
[----:B01-3-5:R-:W-:Y:S05]  /*1d30*/  CALL.ABS.NOINC R14 ;  /* 0x000000000e007343 */ /* 0x02bfea0003c00000 */
.L_x_317:
[----:B------:R-:W-:Y:S01]  /*1d40*/  IMAD.MOV.U32 R24, RZ, RZ, RZ ;  /* 0x000000ffff187224 */ /* 0x000fe200078e00ff */
[----:B------:R-:W-:Y:S06]  /*1d50*/  BRA `(.L_x_296) ;  /* 0x0000000000147947 */ /* 0x000fec0003800000 */
.L_x_316:
[----:B------:R-:W2:Y:S02]  /*1d60*/  LDG.E.64 R24, desc[UR36][R4.64] ;  /* 0x0000002404187981 */ /* 0x000ea4000c1e1b00 */
[----:B--2---:R0:W2:Y:S01]  /*1d70*/  I2F.U64 R24, R24 ;  /* 0x0000001800187312 */ /* 0x0040a20000301000 */
[----:B------:R-:W-:Y:S05]  /*1d80*/  BRA `(.L_x_296) ;  /* 0x0000000000087947 */ /* 0x000fea0003800000 */
.L_x_315:
[----:B------:R-:W2:Y:S02]  /*1d90*/  LDG.E R4, desc[UR36][R4.64] ;  /* 0x0000002404047981 */ /* 0x000ea4000c1e1900 */
[----:B--2---:R-:W-:-:S07]  /*1da0*/  I2FP.F32.U32 R24, R4 ;  /* 0x0000000400187245 */ /* 0x004fce0000201000 */
.L_x_296:
[----:B------:R-:W-:Y:S05]  /*1db0*/  BSYNC B6 ;  /* 0x0000000000067941 */ /* 0x000fea0003800000 */
.L_x_290:
[----:B------:R-:W-:-:S07]  /*1dc0*/  VIADD R16, R16, 0x80 ;  /* 0x0000008010107836 */ /* 0x000fce0000000000 */
.L_x_289:
[----:B------:R-:W-:Y:S05]  /*1dd0*/  BSYNC B7 ;  /* 0x0000000000077941 */ /* 0x000fea0003800000 */
.L_x_288:
[----:B------:R-:W-:Y:S01]  /*1de0*/  ISETP.GE.AND P0, PT, R16, R17, PT ;  /* 0x000000111000720c */ /* 0x000fe20003f06270 */
[----:B------:R-:W-:Y:S01]  /*1df0*/  BSSY B7, `(.L_x_318) ;  /* 0x00000ea000077945 */ /* 0x000fe20003800000 */
[----:B------:R-:W-:Y:S02]  /*1e00*/  IMAD.MOV.U32 R18, RZ, RZ, RZ ;  /* 0x000000ffff127224 */ /* 0x000fe400078e00ff */
[----:B0-----:R-:W-:-:S09]  /*1e10*/  IMAD.MOV.U32 R23, RZ, RZ, RZ ;  /* 0x000000ffff177224 */ /* 0x001fd200078e00ff */
[----:B------:R-:W-:Y:S05]  /*1e20*/  @P0 BRA `(.L_x_319) ;  /* 0x0000000c00980947 */ /* 0x000fea0003800000 */
[----:B--2-4-:R-:W0:Y:S01]  /*1e30*/  LDC.64 R4, c[0x0][0x230] ;  /* 0x00008c00ff047b82 */ /* 0x014e220000000a00 */
        /* <DEDUP_REMOVED lines=19> */
[----:B--2---:R0:W2:Y:S01]  /*1f70*/  I2F.S16 R23, R4 ;  /* 0x0000000400177306 */ /* 0x0040a20000101400 */
[----:B------:R-:W-:Y:S05]  /*1f80*/  BRA `(.L_x_326) ;  /* 0x0000000c00387947 */ /* 0x000fea0003800000 */
.L_x_324:
[----:B------:R-:W2:Y:S02]  /*1f90*/  LDG.E.U8 R4, desc[UR36][R4.64] ;  /* 0x0000002404047981 */ /* 0x000ea4000c1e1100 */
[----:B--2---:R-:W-:Y:S01]  /*1fa0*/  I2FP.F32.U32 R23, R4 ;  /* 0x0000000400177245 */ /* 0x004fe20000201000 */
[----:B------:R-:W-:Y:S06]  /*1fb0*/  BRA `(.L_x_326) ;  /* 0x0000000c002c7947 */ /* 0x000fec0003800000 */
.L_x_323:
        /* <DEDUP_REMOVED lines=9> */
.L_x_328:
[----:B------:R-:W2:Y:S02]  /*2050*/  LDG.E R4, desc[UR36][R4.64] ;  /* 0x0000002404047981 */ /* 0x000ea4000c1e1900 */
[----:B--2---:R-:W-:Y:S01]  /*2060*/  I2FP.F32.S32 R23, R4 ;  /* 0x0000000400177245 */ /* 0x004fe20000201400 */
[----:B------:R-:W-:Y:S06]  /*2070*/  BRA `(.L_x_326) ;  /* 0x0000000800fc7947 */ /* 0x000fec0003800000 */
.L_x_327:
[----:B------:R-:W2:Y:S02]  /*2080*/  LDG.E.U16 R4, desc[UR36][R4.64] ;  /* 0x0000002404047981 */ /* 0x000ea4000c1e1500 */
[----:B--2---:R4:W0:Y:S01]  /*2090*/  I2F.S16 R23, R4 ;  /* 0x0000000400177306 */ /* 0x0048220000101400 */
[----:B------:R-:W-:Y:S05]  /*20a0*/  BRA `(.L_x_326) ;  /* 0x0000000800f07947 */ /* 0x000fea0003800000 */
.L_x_322:
        /* <DEDUP_REMOVED lines=8> */
.L_x_330:
[----:B------:R-:W2:Y:S02]  /*2130*/  LDG.E.U16 R4, desc[UR36][R4.64] ;  /* 0x0000002404047981 */ /* 0x000ea4000c1e1500 */
[----:B--2---:R-:W-:Y:S01]  /*2140*/  HADD2.F32 R23, -RZ, R4.H0_H0 ;  /* 0x20000004ff177230 */ /* 0x004fe20000004100 */
[----:B------:R-:W-:Y:S06]  /*2150*/  BRA `(.L_x_326) ;  /* 0x0000000800c47947 */ /* 0x000fec0003800000 */
.L_x_329:
        /* <DEDUP_REMOVED lines=8> */
.L_x_332:
[----:B------:R-:W2:Y:S02]  /*21e0*/  LDG.E.U16 R4, desc[UR36][R4.64] ;  /* 0x0000002404047981 */ /* 0x000ea4000c1e1500 */
[----:B--2---:R-:W-:Y:S01]  /*21f0*/  HADD2.F32 R23, -RZ, R4.H0_H0 ;  /* 0x20000004ff177230 */ /* 0x004fe20000004100 */
[----:B------:R-:W-:Y:S06]  /*2200*/  BRA `(.L_x_326) ;  /* 0x0000000800987947 */ /* 0x000fec0003800000 */
.L_x_331:
[----:B------:R-:W2:Y:S01]  /*2210*/  LDG.E.64 R4, desc[UR36][R4.64] ;  /* 0x0000002404047981 */ /* 0x000ea2000c1e1b00 */
[----:B------:R-:W-:Y:S01]  /*2220*/  UMOV UR4, 0xf0000000 ;  /* 0xf000000000047882 */ /* 0x000fe20000000000 */
[----:B------:R-:W-:Y:S01]  /*2230*/  UMOV UR5, 0x380fffff ;  /* 0x380fffff00057882 */ /* 0x000fe20000000000 */
[----:B--2---:R-:W0:Y:S01]  /*2240*/  F2F.F32.F64 R23, R4 ;  /* 0x0000000400177310 */ /* 0x004e220000301000 */
[----:B------:R-:W-:-:S14]  /*2250*/  DSETP.GEU.AND P0, PT, |R4|, UR4, PT ;  /* 0x0000000404007e2a */ /* 0x000fdc000bf0e200 */
[----:B0-----:R-:W-:Y:S01]  /*2260*/  @!P0 FMUL R23, R23, 1.175494350822287508e-38 ;  /* 0x0080000017178820 */ /* 0x001fe20000400000 */
[----:B------:R-:W-:Y:S06]  /*2270*/  BRA `(.L_x_326) ;  /* 0x00000008007c7947 */ /* 0x000fec0003800000 */
.L_x_321:
        /* <DEDUP_REMOVED lines=12> */
.L_x_335:
[----:B------:R-:W2:Y:S01]  /*2340*/  LDG.E.64 R4, desc[UR36][R4.64] ;  /* 0x0000002404047981 */ /* 0x000ea2000c1e1b00 */
[----:B------:R-:W-:Y:S01]  /*2350*/  UMOV UR4, 0xf0000000 ;  /* 0xf000000000047882 */ /* 0x000fe20000000000 */
[----:B------:R-:W-:Y:S01]  /*2360*/  UMOV UR5, 0x380fffff ;  /* 0x380fffff00057882 */ /* 0x000fe20000000000 */
[----:B--2---:R-:W0:Y:S01]  /*2370*/  F2F.F32.F64 R23, R4 ;  /* 0x0000000400177310 */ /* 0x004e220000301000 */
[----:B------:R-:W-:-:S14]  /*2380*/  DSETP.GEU.AND P0, PT, |R4|, UR4, PT ;  /* 0x0000000404007e2a */ /* 0x000fdc000bf0e200 */
[----:B0-----:R-:W-:Y:S01]  /*2390*/  @!P0 FMUL R23, R23, 1.175494350822287508e-38 ;  /* 0x0080000017178820 */ /* 0x001fe20000400000 */
[----:B------:R-:W-:Y:S06]  /*23a0*/  BRA `(.L_x_326) ;  /* 0x0000000800307947 */ /* 0x000fec0003800000 */
.L_x_334:
        /* <DEDUP_REMOVED lines=26> */
.L_x_337:
        /* <DEDUP_REMOVED lines=8> */
[----:B------:R-:W-:Y:S02]  /*25d0*/  @P0 FMUL.FTZ R23, R3, 1.9259299443872358531e-34 ;  /* 0x0780000003170820 */ /* 0x000fe40000410000 */
[----:B------:R-:W-:Y:S01]  /*25e0*/  @!P0 FADD.FTZ R23, R0, -0.5 ;  /* 0xbf00000000178421 */ /* 0x000fe20000010000 */
[----:B------:R-:W-:-:S05]  /*25f0*/  IMAD.SHL.U32 R0, R4, 0x1000000, RZ ;  /* 0x0100000004007824 */ /* 0x000fca00078e00ff */
[----:B------:R-:W-:Y:S01]  /*2600*/  LOP3.LUT R23, R23, 0x80000000, R0, 0xf8, !PT ;  /* 0x8000000017177812 */ /* 0x000fe200078ef800 */
[----:B------:R-:W-:Y:S06]  /*2610*/  BRA `(.L_x_326) ;  /* 0x0000000400947947 */ /* 0x000fec0003800000 */
.L_x_336:
[----:B------:R-:W2:Y:S02]  /*2620*/  LDG.E.U16 R4, desc[UR36][R4.64] ;  /* 0x0000002404047981 */ /* 0x000ea4000c1e1500 */
[----:B--2---:R-:W-:Y:S01]  /*2630*/  IMAD.U32 R23, R4, 0x10000, RZ ;  /* 0x0001000004177824 */ /* 0x004fe200078e00ff */
[----:B------:R-:W-:Y:S06]  /*2640*/  BRA `(.L_x_326) ;  /* 0x0000000400887947 */ /* 0x000fec0003800000 */
.L_x_333:
        /* <DEDUP_REMOVED lines=11> */
.L_x_340:
        /* <DEDUP_REMOVED lines=20> */
.L_x_342:
[----:B------:R-:W-:Y:S05]  /*2840*/  BSYNC B0 ;  /* 0x0000000000007941 */ /* 0x000fea0003800000 */
.L_x_341:
[----:B------:R-:W-:Y:S01]  /*2850*/  IMAD.SHL.U32 R3, R3, 0x100000, RZ ;  /* 0x0010000003037824 */ /* 0x000fe200078e00ff */
[----:B------:R-:W-:-:S04]  /*2860*/  LEA R0, R0, 0x3b800000, 0x17 ;  /* 0x3b80000000007811 */ /* 0x000fc800078eb8ff */
[----:B------:R-:W-:Y:S01]  /*2870*/  LOP3.LUT R23, R0, R3, R23, 0xfe, !PT ;  /* 0x0000000300177212 */ /* 0x000fe200078efe17 */
[----:B------:R-:W-:Y:S06]  /*2880*/  BRA `(.L_x_326) ;  /* 0x0000000000f87947 */ /* 0x000fec0003800000 */
.L_x_339:
        /* <DEDUP_REMOVED lines=20> */
.L_x_344:
[----:B------:R-:W-:Y:S05]  /*29d0*/  BSYNC B0 ;  /* 0x0000000000007941 */ /* 0x000fea0003800000 */
.L_x_343:
[----:B------:R-:W-:Y:S01]  /*29e0*/  IMAD.SHL.U32 R3, R3, 0x200000, RZ ;  /* 0x0020000003037824 */ /* 0x000fe200078e00ff */
[----:B------:R-:W-:-:S04]  /*29f0*/  LEA R0, R0, 0x37800000, 0x17 ;  /* 0x3780000000007811 */ /* 0x000fc800078eb8ff */
[----:B------:R-:W-:Y:S01]  /*2a00*/  LOP3.LUT R23, R0, R3, R23, 0xfe, !PT ;  /* 0x0000000300177212 */ /* 0x000fe200078efe17 */
[----:B------:R-:W-:Y:S06]  /*2a10*/  BRA `(.L_x_326) ;  /* 0x0000000000947947 */ /* 0x000fec0003800000 */
.L_x_338:
        /* <DEDUP_REMOVED lines=14> */
.L_x_325:
        /* <DEDUP_REMOVED lines=16> */
.L_x_347:
[----:B------:R-:W-:Y:S01]  /*2c00*/  IMAD.MOV.U32 R23, RZ, RZ, RZ ;  /* 0x000000ffff177224 */ /* 0x000fe200078e00ff */
[----:B------:R-:W-:Y:S06]  /*2c10*/  BRA `(.L_x_326) ;  /* 0x0000000000147947 */ /* 0x000fec0003800000 */
.L_x_346:
[----:B------:R-:W2:Y:S02]  /*2c20*/  LDG.E.64 R4, desc[UR36][R4.64] ;  /* 0x0000002404047981 */ /* 0x000ea4000c1e1b00 */
[----:B--2---:R0:W2:Y:S01]  /*2c30*/  I2F.U64 R23, R4 ;  /* 0x0000000400177312 */ /* 0x0040a20000301000 */
[----:B------:R-:W-:Y:S05]  /*2c40*/  BRA `(.L_x_326) ;  /* 0x0000000000087947 */ /* 0x000fea0003800000 */
.L_x_345:
[----:B------:R-:W2:Y:S02]  /*2c50*/  LDG.E R4, desc[UR36][R4.64] ;  /* 0x0000002404047981 */ /* 0x000ea4000c1e1900 */
[----:B--2---:R-:W-:-:S07]  /*2c60*/  I2FP.F32.U32 R23, R4 ;  /* 0x0000000400177245 */ /* 0x004fce0000201000 */
.L_x_326:
[----:B------:R-:W-:Y:S05]  /*2c70*/  BSYNC B6 ;  /* 0x0000000000067941 */ /* 0x000fea0003800000 */
.L_x_320:
[----:B------:R-:W-:-:S07]  /*2c80*/  VIADD R16, R16, 0x80 ;  /* 0x0000008010107836 */ /* 0x000fce0000000000 */
.L_x_319:
[----:B------:R-:W-:Y:S05]  /*2c90*/  BSYNC B7 ;  /* 0x0000000000077941 */ /* 0x000fea0003800000 */
.L_x_318:
[----:B------:R-:W-:Y:S01]  /*2ca0*/  ISETP.GE.AND P0, PT, R16, R17, PT ;  /* 0x000000111000720c */ /* 0x000fe20003f06270 */
[----:B------:R-:W-:-:S12]  /*2cb0*/  BSSY B6, `(.L_x_348) ;  /* 0x00000e1000067945 */ /* 0x000fd80003800000 */
[----:B------:R-:W-:Y:S05]  /*2cc0*/  @P0 BRA `(.L_x_349) ;  /* 0x0000000c007c0947 */ /* 0x000fea0003800000 */
[----:B0-2-4-:R-:W0:Y:S01]  /*2cd0*/  LDC.64 R4, c[0x0][0x230] ;  /* 0x00008c00ff047b82 */ /* 0x015e220000000a00 */
[----:B------:R-:W-:Y:S01]  /*2ce0*/  PRMT R0, R19, 0x9910, RZ ;  /* 0x0000991013007816 */ /* 0x000fe200000000ff */
[----:B------:R-:W-:Y:S01]  /*2cf0*/  IMAD R16, R2, 0x200, R16 ;  /* 0x0000020002107824 */ /* 0x000fe200078e0210 */
[----:B------:R-:W-:Y:S02]  /*2d00*/  ULDC UR4, c[0x0][0x240] ;  /* 0x0000900000047ab9 */ /* 0x000fe40000000800 */
        /* <DEDUP_REMOVED lines=16> */
.L_x_353:
[----:B------:R-:W2:Y:S02]  /*2e10*/  LDG.E.U8 R4, desc[UR36][R4.64] ;  /* 0x0000002404047981 */ /* 0x000ea4000c1e1100 */
[----:B--2---:R-:W-:Y:S01]  /*2e20*/  I2FP.F32.U32 R18, R4 ;  /* 0x0000000400127245 */ /* 0x004fe20000201000 */
[----:B------:R-:W-:Y:S06]  /*2e30*/  BRA `(.L_x_349) ;  /* 0x0000000c00207947 */ /* 0x000fec0003800000 */
.L_x_352:
        /* <DEDUP_REMOVED lines=9> */
.L_x_356:
[----:B------:R-:W2:Y:S02]  /*2ed0*/  LDG.E R4, desc[UR36][R4.64] ;  /* 0x0000002404047981 */ /* 0x000ea4000c1e1900 */
[----:B--2---:R-:W-:Y:S01]  /*2ee0*/  I2FP.F32.S32 R18, R4 ;  /* 0x0000000400127245 */ /* 0x004fe20000201400 */
[----:B------:R-:W-:Y:S06]  /*2ef0*/  BRA `(.L_x_349) ;  /* 0x0000000800f07947 */ /* 0x000fec0003800000 */
.L_x_355:
[----:B------:R-:W2:Y:S02]  /*2f00*/  LDG.E.U16 R4, desc[UR36][R4.64] ;  /* 0x0000002404047981 */ /* 0x000ea4000c1e1500 */
[----:B--2---:R0:W2:Y:S01]  /*2f10*/  I2F.S16 R18, R4 ;  /* 0x0000000400127306 */ /* 0x0040a20000101400 */
[----:B------:R-:W-:Y:S05]  /*2f20*/  BRA `(.L_x_349) ;  /* 0x0000000800e47947 */ /* 0x000fea0003800000 */
.L_x_351:
        /* <DEDUP_REMOVED lines=8> */
.L_x_358:
[----:B------:R-:W2:Y:S02]  /*2fb0*/  LDG.E.U16 R4, desc[UR36][R4.64] ;  /* 0x0000002404047981 */ /* 0x000ea4000c1e1500 */
[----:B--2---:R-:W-:Y:S01]  /*2fc0*/  HADD2.F32 R18, -RZ, R4.H0_H0 ;  /* 0x20000004ff127230 */ /* 0x004fe20000004100 */
[----:B------:R-:W-:Y:S06]  /*2fd0*/  BRA `(.L_x_349) ;  /* 0x0000000800b87947 */ /* 0x000fec0003800000 */
.L_x_357:
        /* <DEDUP_REMOVED lines=8> */
.L_x_360:
[----:B------:R-:W2:Y:S02]  /*3060*/  LDG.E.U16 R4, desc[UR36][R4.64] ;  /* 0x0000002404047981 */ /* 0x000ea4000c1e1500 */
[----:B--2---:R-:W-:Y:S01]  /*3070*/  HADD2.F32 R18, -RZ, R4.H0_H0 ;  /* 0x20000004ff127230 */ /* 0x004fe20000004100 */
[----:B------:R-:W-:Y:S06]  /*3080*/  BRA `(.L_x_349) ;  /* 0x00000008008c7947 */ /* 0x000fec0003800000 */
.L_x_359:
[----:B------:R-:W2:Y:S01]  /*3090*/  LDG.E.64 R4, desc[UR36][R4.64] ;  /* 0x0000002404047981 */ /* 0x000ea2000c1e1b00 */
[----:B------:R-:W-:Y:S01]  /*30a0*/  UMOV UR4, 0xf0000000 ;  /* 0xf000000000047882 */ /* 0x000fe20000000000 */
[----:B------:R-:W-:Y:S01]  /*30b0*/  UMOV UR5, 0x380fffff ;  /* 0x380fffff00057882 */ /* 0x000fe20000000000 */
[----:B--2---:R-:W0:Y:S01]  /*30c0*/  F2F.F32.F64 R18, R4 ;  /* 0x0000000400127310 */ /* 0x004e220000301000 */
[----:B------:R-:W-:-:S14]  /*30d0*/  DSETP.GEU.AND P0, PT, |R4|, UR4, PT ;  /* 0x0000000404007e2a */ /* 0x000fdc000bf0e200 */
[----:B0-----:R-:W-:Y:S01]  /*30e0*/  @!P0 FMUL R18, R18, 1.175494350822287508e-38 ;  /* 0x0080000012128820 */ /* 0x001fe20000400000 */
[----:B------:R-:W-:Y:S06]  /*30f0*/  BRA `(.L_x_349) ;  /* 0x0000000800707947 */ /* 0x000fec0003800000 */
.L_x_350:
        /* <DEDUP_REMOVED lines=12> */
.L_x_363:
[----:B------:R-:W2:Y:S01]  /*31c0*/  LDG.E.64 R4, desc[UR36][R4.64] ;  /* 0x0000002404047981 */ /* 0x000ea2000c1e1b00 */
[----:B------:R-:W-:Y:S01]  /*31d0*/  UMOV UR4, 0xf0000000 ;  /* 0xf000000000047882 */ /* 0x000fe20000000000 */
[----:B------:R-:W-:Y:S01]  /*31e0*/  UMOV UR5, 0x380fffff ;  /* 0x380fffff00057882 */ /* 0x000fe20000000000 */
[----:B--2---:R-:W0:Y:S01]  /*31f0*/  F2F.F32.F64 R18, R4 ;  /* 0x0000000400127310 */ /* 0x004e220000301000 */
[----:B------:R-:W-:-:S14]  /*3200*/  DSETP.GEU.AND P0, PT, |R4|, UR4, PT ;  /* 0x0000000404007e2a */ /* 0x000fdc000bf0e200 */
[----:B0-----:R-:W-:Y:S01]  /*3210*/  @!P0 FMUL R18, R18, 1.175494350822287508e-38 ;  /* 0x0080000012128820 */ /* 0x001fe20000400000 */
[----:B------:R-:W-:Y:S06]  /*3220*/  BRA `(.L_x_349) ;  /* 0x0000000800247947 */ /* 0x000fec0003800000 */
.L_x_362:
        /* <DEDUP_REMOVED lines=26> */
.L_x_365:
        /* <DEDUP_REMOVED lines=13> */
.L_x_364:
[----:B------:R-:W2:Y:S02]  /*34a0*/  LDG.E.U16 R4, desc[UR36][R4.64] ;  /* 0x0000002404047981 */ /* 0x000ea4000c1e1500 */
[----:B--2---:R-:W-:Y:S01]  /*34b0*/  IMAD.U32 R18, R4, 0x10000, RZ ;  /* 0x0001000004127824 */ /* 0x004fe200078e00ff */
[----:B------:R-:W-:Y:S06]  /*34c0*/  BRA `(.L_x_349) ;  /* 0x00000004007c7947 */ /* 0x000fec0003800000 */
.L_x_361:
        /* <DEDUP_REMOVED lines=11> */
.L_x_368:
[----:B------:R-:W2:Y:S02]  /*3580*/  LDG.E.U8 R3, desc[UR36][R4.64] ;  /* 0x0000002404037981 */ /* 0x000ea4000c1e1100 */
        /* <DEDUP_REMOVED lines=18> */
.L_x_370:
[----:B------:R-:W-:Y:S05]  /*36b0*/  BSYNC B0 ;  /* 0x0000000000007941 */ /* 0x000fea0003800000 */
.L_x_369:
[----:B------:R-:W-:Y:S01]  /*36c0*/  IMAD.SHL.U32 R3, R3, 0x100000, RZ ;  /* 0x0010000003037824 */ /* 0x000fe200078e00ff */
[----:B------:R-:W-:-:S04]  /*36d0*/  LEA R5, R0, 0x3b800000, 0x17 ;  /* 0x3b80000000057811 */ /* 0x000fc800078eb8ff */
[----:B------:R-:W-:Y:S01]  /*36e0*/  LOP3.LUT R18, R5, R3, R18, 0xfe, !PT ;  /* 0x0000000305127212 */ /* 0x000fe200078efe12 */
[----:B------:R-:W-:Y:S06]  /*36f0*/  BRA `(.L_x_349) ;  /* 0x0000000000f07947 */ /* 0x000fec0003800000 */
.L_x_367:
        /* <DEDUP_REMOVED lines=19> */
.L_x_372:
[----:B------:R-:W-:Y:S05]  /*3830*/  BSYNC B0 ;  /* 0x0000000000007941 */ /* 0x000fea0003800000 */
.L_x_371:
[----:B------:R-:W-:Y:S01]  /*3840*/  IMAD.SHL.U32 R3, R3, 0x200000, RZ ;  /* 0x0020000003037824 */ /* 0x000fe200078e00ff */
[----:B------:R-:W-:-:S04]  /*3850*/  LEA R5, R0, 0x37800000, 0x17 ;  /* 0x3780000000057811 */ /* 0x000fc800078eb8ff */
[----:B------:R-:W-:Y:S01]  /*3860*/  LOP3.LUT R18, R5, R3, R18, 0xfe, !PT ;  /* 0x0000000305127212 */ /* 0x000fe200078efe12 */
[----:B------:R-:W-:Y:S06]  /*3870*/  BRA `(.L_x_349) ;  /* 0x0000000000907947 */ /* 0x000fec0003800000 */
.L_x_366:
        /* <DEDUP_REMOVED lines=14> */
.L_x_354:
        /* <DEDUP_REMOVED lines=16> */
.L_x_375:
[----:B------:R-:W-:Y:S05]  /*3a60*/  BRA `(.L_x_349) ;  /* 0x0000000000147947 */ /* 0x000fea0003800000 */
.L_x_374:
[----:B------:R-:W2:Y:S02]  /*3a70*/  LDG.E.64 R18, desc[UR36][R4.64] ;  /* 0x0000002404127981 */ /* 0x000ea4000c1e1b00 */
[----:B--2---:R0:W2:Y:S01]  /*3a80*/  I2F.U64 R18, R18 ;  /* 0x0000001200127312 */ /* 0x0040a20000301000 */
[----:B------:R-:W-:Y:S05]  /*3a90*/  BRA `(.L_x_349) ;  /* 0x0000000000087947 */ /* 0x000fea0003800000 */
.L_x_373:
[----:B------:R-:W2:Y:S02]  /*3aa0*/  LDG.E R4, desc[UR36][R4.64] ;  /* 0x0000002404047981 */ /* 0x000ea4000c1e1900 */
[----:B--2---:R-:W-:-:S07]  /*3ab0*/  I2FP.F32.U32 R18, R4 ;  /* 0x0000000400127245 */ /* 0x004fce0000201000 */
.L_x_349:
[----:B------:R-:W-:Y:S05]  /*3ac0*/  BSYNC B6 ;  /* 0x0000000000067941 */ /* 0x000fea0003800000 */
.L_x_348:
[----:B0-----:R-:W0:Y:S01]  /*3ad0*/  S2R R19, SR_TID.X ;  /* 0x0000000000137919 */ /* 0x001e220000002100 */
[----:B------:R-:W1:Y:S01]  /*3ae0*/  LDC.U8 R16, c[0x0][0x244] ;  /* 0x00009100ff107b82 */ /* 0x000e620000000000 */
[----:B------:R-:W-:Y:S01]  /*3af0*/  BSSY B0, `(.L_x_376) ;  /* 0x000000f000007945 */ /* 0x000fe20003800000 */
[CC--:B0-----:R-:W-:Y:S01]  /*3b00*/  ISETP.GE.AND P2, PT, R19.reuse, R17.reuse, PT ;  /* 0x000000111300720c */ /* 0x0c1fe20003f46270 */
[C---:B------:R-:W-:Y:S02]  /*3b10*/  VIADD R0, R19.reuse, 0x100 ;  /* 0x0000010013007836 */ /* 0x040fe40000000000 */
[C---:B--2-4-:R-:W-:Y:S02]  /*3b20*/  VIADD R4, R19.reuse, 0x180 ;  /* 0x0000018013047836 */ /* 0x054fe40000000000 */
[----:B------:R-:W-:Y:S01]  /*3b30*/  VIADD R26, R19, 0x80 ;  /* 0x00000080131a7836 */ /* 0x000fe20000000000 */
[-C--:B------:R-:W-:Y:S02]  /*3b40*/  ISETP.GE.AND P0, PT, R0, R17.reuse, PT ;  /* 0x000000110000720c */ /* 0x080fe40003f06270 */
[----:B------:R-:W-:-:S02]  /*3b50*/  ISETP.GE.AND P1, PT, R4, R17, PT ;  /* 0x000000110400720c */ /* 0x000fc40003f26270 */
[----:B------:R-:W-:-:S03]  /*3b60*/  ISETP.GE.AND P4, PT, R26, R17, PT ;  /* 0x000000111a00720c */ /* 0x000fc60003f86270 */
[----:B------:R-:W-:Y:S10]  /*3b70*/  @P2 BRA `(.L_x_377) ;  /* 0x0000000000182947 */ /* 0x000ff40003800000 */
[----:B------:R-:W-:Y:S01]  /*3b80*/  ULDC UR4, c[0x0][0x218] ;  /* 0x0000860000047ab9 */ /* 0x000fe20000000800 */
[----:B------:R-:W-:Y:S01]  /*3b90*/  IMAD.MOV.U32 R4, RZ, RZ, 0x3f800000 ;  /* 0x3f800000ff047424 */ /* 0x000fe200078e00ff */
[----:B-1-3-5:R-:W-:-:S13]  /*3ba0*/  FSETP.GT.FTZ.AND P3, PT, R22, UR4, PT ;  /* 0x0000000416007c0b */ /* 0x02afda000bf74000 */
[----:B------:R-:W-:-:S06]  /*3bb0*/  @P3 FADD.FTZ R22, R22, 1.0000000116860974231e-07 ;  /* 0x33d6bf9516163421 */ /* 0x000fcc0000010000 */
[----:B------:R-:W0:Y:S02]  /*3bc0*/  @P3 MUFU.RCP R22, R22 ;  /* 0x0000001600163308 */ /* 0x000e240000001000 */
[----:B0-----:R-:W-:-:S07]  /*3bd0*/  @P3 FMUL.FTZ R4, R22, UR4 ;  /* 0x0000000416043c20 */ /* 0x001fce0008410000 */
.L_x_377:
[----:B------:R-:W-:Y:S05]  /*3be0*/  BSYNC B0 ;  /* 0x0000000000007941 */ /* 0x000fea0003800000 */
.L_x_376:
[----:B------:R-:W-:Y:S04]  /*3bf0*/  BSSY B0, `(.L_x_378) ;  /* 0x0000008000007945 */ /* 0x000fe80003800000 */
[----:B------:R-:W-:Y:S05]  /*3c00*/  @P4 BRA `(.L_x_379) ;  /* 0x0000000000184947 */ /* 0x000fea0003800000 */
[----:B------:R-:W-:Y:S01]  /*3c10*/  ULDC UR4, c[0x0][0x218] ;  /* 0x0000860000047ab9 */ /* 0x000fe20000000800 */
[----:B-1-3-5:R-:W-:Y:S01]  /*3c20*/  IMAD.MOV.U32 R22, RZ, RZ, 0x3f800000 ;  /* 0x3f800000ff167424 */ /* 0x02afe200078e00ff */
[----:B------:R-:W-:-:S13]  /*3c30*/  FSETP.GT.FTZ.AND P3, PT, R24, UR4, PT ;  /* 0x0000000418007c0b */ /* 0x000fda000bf74000 */
[----:B------:R-:W-:-:S06]  /*3c40*/  @P3 FADD.FTZ R24, R24, 1.0000000116860974231e-07 ;  /* 0x33d6bf9518183421 */ /* 0x000fcc0000010000 */
[----:B------:R-:W0:Y:S02]  /*3c50*/  @P3 MUFU.RCP R24, R24 ;  /* 0x0000001800183308 */ /* 0x000e240000001000 */
[----:B0-----:R-:W-:-:S07]  /*3c60*/  @P3 FMUL.FTZ R22, R24, UR4 ;  /* 0x0000000418163c20 */ /* 0x001fce0008410000 */
.L_x_379:
[----:B------:R-:W-:Y:S05]  /*3c70*/  BSYNC B0 ;  /* 0x0000000000007941 */ /* 0x000fea0003800000 */
.L_x_378:
[----:B------:R-:W-:Y:S04]  /*3c80*/  BSSY B0, `(.L_x_380) ;  /* 0x0000008000007945 */ /* 0x000fe80003800000 */
[----:B------:R-:W-:Y:S05]  /*3c90*/  @P0 BRA `(.L_x_381) ;  /* 0x0000000000180947 */ /* 0x000fea0003800000 */
[----:B------:R-:W-:Y:S01]  /*3ca0*/  ULDC UR4, c[0x0][0x218] ;  /* 0x0000860000047ab9 */ /* 0x000fe20000000800 */
[----:B-----5:R-:W-:Y:S01]  /*3cb0*/  IMAD.MOV.U32 R24, RZ, RZ, 0x3f800000 ;  /* 0x3f800000ff187424 */ /* 0x020fe200078e00ff */
[----:B------:R-:W-:-:S13]  /*3cc0*/  FSETP.GT.FTZ.AND P0, PT, R23, UR4, PT ;  /* 0x0000000417007c0b */ /* 0x000fda000bf14000 */
[----:B------:R-:W-:-:S06]  /*3cd0*/  @P0 FADD.FTZ R23, R23, 1.0000000116860974231e-07 ;  /* 0x33d6bf9517170421 */ /* 0x000fcc0000010000 */
[----:B------:R-:W0:Y:S02]  /*3ce0*/  @P0 MUFU.RCP R23, R23 ;  /* 0x0000001700170308 */ /* 0x000e240000001000 */
[----:B0-----:R-:W-:-:S07]  /*3cf0*/  @P0 FMUL.FTZ R24, R23, UR4 ;  /* 0x0000000417180c20 */ /* 0x001fce0008410000 */
.L_x_381:
[----:B------:R-:W-:Y:S05]  /*3d00*/  BSYNC B0 ;  /* 0x0000000000007941 */ /* 0x000fea0003800000 */
.L_x_380:
[----:B------:R-:W-:Y:S04]  /*3d10*/  BSSY B0, `(.L_x_382) ;  /* 0x0000008000007945 */ /* 0x000fe80003800000 */
[----:B------:R-:W-:Y:S05]  /*3d20*/  @P1 BRA `(.L_x_383) ;  /* 0x0000000000181947 */ /* 0x000fea0003800000 */
[----:B------:R-:W-:Y:S02]  /*3d30*/  ULDC UR4, c[0x0][0x218] ;  /* 0x0000860000047ab9 */ /* 0x000fe40000000800 */
[----:B-----5:R-:W-:-:S13]  /*3d40*/  FSETP.GT.FTZ.AND P0, PT, R18, UR4, PT ;  /* 0x0000000412007c0b */ /* 0x020fda000bf14000 */
[----:B------:R-:W-:Y:S01]  /*3d50*/  @P0 FADD.FTZ R0, R18, 1.0000000116860974231e-07 ;  /* 0x33d6bf9512000421 */ /* 0x000fe20000010000 */
[----:B------:R-:W-:-:S05]  /*3d60*/  IMAD.MOV.U32 R18, RZ, RZ, 0x3f800000 ;  /* 0x3f800000ff127424 */ /* 0x000fca00078e00ff */
[----:B------:R-:W0:Y:S02]  /*3d70*/  @P0 MUFU.RCP R0, R0 ;  /* 0x0000000000000308 */ /* 0x000e240000001000 */
[----:B0-----:R-:W-:-:S07]  /*3d80*/  @P0 FMUL.FTZ R18, R0, UR4 ;  /* 0x0000000400120c20 */ /* 0x001fce0008410000 */
.L_x_383:
[----:B------:R-:W-:Y:S05]  /*3d90*/  BSYNC B0 ;  /* 0x0000000000007941 */ /* 0x000fea0003800000 */
.L_x_382:
[----:B------:R-:W-:Y:S04]  /*3da0*/  BSSY B6, `(.L_x_384) ;  /* 0x0000101000067945 */ /* 0x000fe80003800000 */
[----:B------:R-:W-:Y:S05]  /*3db0*/  @P2 BRA `(.L_x_385) ;  /* 0x0000000c00fc2947 */ /* 0x000fea0003800000 */
[----:B------:R-:W0:Y:S01]  /*3dc0*/  LDC.64 R8, c[0x0][0x228] ;  /* 0x00008a00ff087b82 */ /* 0x000e220000000a00 */
[----:B------:R-:W-:Y:S01]  /*3dd0*/  IMAD R0, R2, 0x200, R19 ;  /* 0x0000020002007824 */ /* 0x000fe200078e0213 */
[----:B-1----:R-:W-:Y:S01]  /*3de0*/  PRMT R5, R16, 0x9910, RZ ;  /* 0x0000991010057816 */ /* 0x002fe200000000ff */
[----:B------:R-:W-:Y:S02]  /*3df0*/  ULDC UR4, c[0x0][0x248] ;  /* 0x0000920000047ab9 */ /* 0x000fe40000000800 */
        /* <DEDUP_REMOVED lines=14> */
[----:B------:R-:W0:Y:S01]  /*3ee0*/  F2I.FTZ.TRUNC.NTZ R3, R4 ;  /* 0x0000000400037305 */ /* 0x000e22000021f100 */
[----:B------:R-:W-:Y:S01]  /*3ef0*/  IMAD.MOV.U32 R19, RZ, RZ, R26 ;  /* 0x000000ffff137224 */ /* 0x000fe200078e001a */
[----:B0-----:R0:W-:Y:S01]  /*3f00*/  STG.E.U8 desc[UR36][R8.64], R3 ;  /* 0x0000000308007986 */ /* 0x0011e2000c101124 */
[----:B------:R-:W-:Y:S05]  /*3f10*/  BRA `(.L_x_385) ;  /* 0x0000000c00a47947 */ /* 0x000fea0003800000 */
.L_x_389:
[----:B------:R-:W0:Y:S01]  /*3f20*/  F2I.S64.TRUNC R4, R4 ;  /* 0x0000000400047311 */ /* 0x000e22000020d900 */
[----:B------:R-:W-:Y:S02]  /*3f30*/  IMAD.MOV.U32 R19, RZ, RZ, R26 ;  /* 0x000000ffff137224 */ /* 0x000fe400078e001a */
[----:B0-----:R-:W-:-:S05]  /*3f40*/  IMAD.MOV.U32 R3, RZ, RZ, R4 ;  /* 0x000000ffff037224 */ /* 0x001fca00078e0004 */
[----:B------:R0:W-:Y:S01]  /*3f50*/  STG.E.U8 desc[UR36][R8.64], R3 ;  /* 0x0000000308007986 */ /* 0x0001e2000c101124 */
[----:B------:R-:W-:Y:S05]  /*3f60*/  BRA `(.L_x_385) ;  /* 0x0000000c00907947 */ /* 0x000fea0003800000 */
.L_x_388:
[----:B------:R-:W-:-:S13]  /*3f70*/  ISETP.NE.AND P0, PT, R0, 0x2, PT ;  /* 0x000000020000780c */ /* 0x000fda0003f05270 */
[----:B------:R-:W-:Y:S05]  /*3f80*/  @!P0 BRA `(.L_x_391) ;  /* 0x0000000000308947 */ /* 0x000fea0003800000 */
[----:B------:R-:W-:-:S13]  /*3f90*/  ISETP.NE.AND P0, PT, R0, 0x3, PT ;  /* 0x000000030000780c */ /* 0x000fda0003f05270 */
[----:B------:R-:W-:Y:S05]  /*3fa0*/  @!P0 BRA `(.L_x_392) ;  /* 0x0000000000188947 */ /* 0x000fea0003800000 */
[----:B------:R-:W-:-:S13]  /*3fb0*/  ISETP.NE.AND P0, PT, R0, 0x4, PT ;  /* 0x000000040000780c */ /* 0x000fda0003f05270 */
[----:B------:R-:W-:Y:S05]  /*3fc0*/  @P0 BRA `(.L_x_390) ;  /* 0x0000000c00140947 */ /* 0x000fea0003800000 */
[----:B------:R-:W0:Y:S01]  /*3fd0*/  F2I.S64.TRUNC R4, R4 ;  /* 0x0000000400047311 */ /* 0x000e22000020d900 */
[----:B------:R-:W-:Y:S01]  /*3fe0*/  IMAD.MOV.U32 R19, RZ, RZ, R26 ;  /* 0x000000ffff137224 */ /* 0x000fe200078e001a */
[----:B0-----:R2:W-:Y:S01]  /*3ff0*/  STG.E.64 desc[UR36][R8.64], R4 ;  /* 0x0000000408007986 */ /* 0x0015e2000c101b24 */
[----:B------:R-:W-:Y:S05]  /*4000*/  BRA `(.L_x_385) ;  /* 0x0000000c00687947 */ /* 0x000fea0003800000 */
.L_x_392:
[----:B------:R-:W0:Y:S01]  /*4010*/  F2I.FTZ.TRUNC.NTZ R3, R4 ;  /* 0x0000000400037305 */ /* 0x000e22000021f100 */
[----:B------:R-:W-:Y:S01]  /*4020*/  IMAD.MOV.U32 R19, RZ, RZ, R26 ;  /* 0x000000ffff137224 */ /* 0x000fe200078e001a */
[----:B0-----:R4:W-:Y:S01]  /*4030*/  STG.E desc[UR36][R8.64], R3 ;  /* 0x0000000308007986 */ /* 0x0019e2000c101924 */
[----:B------:R-:W-:Y:S05]  /*4040*/  BRA `(.L_x_385) ;  /* 0x0000000c00587947 */ /* 0x000fea0003800000 */
.L_x_391:
[----:B------:R-:W0:Y:S01]  /*4050*/  F2I.FTZ.TRUNC.NTZ R3, R4 ;  /* 0x0000000400037305 */ /* 0x000e22000021f100 */
[----:B------:R-:W-:Y:S01]  /*4060*/  IMAD.MOV.U32 R19, RZ, RZ, R26 ;  /* 0x000000ffff137224 */ /* 0x000fe200078e001a */
[----:B0-----:R0:W-:Y:S01]  /*4070*/  STG.E.U16 desc[UR36][R8.64], R3 ;  /* 0x0000000308007986 */ /* 0x0011e2000c101524 */
[----:B------:R-:W-:Y:S05]  /*4080*/  BRA `(.L_x_385) ;  /* 0x0000000c00487947 */ /* 0x000fea0003800000 */
.L_x_387:
[----:B------:R-:W-:-:S13]  /*4090*/  ISETP.GT.AND P0, PT, R0, 0x6, PT ;  /* 0x000000060000780c */ /* 0x000fda0003f04270 */
[----:B------:R-:W-:Y:S05]  /*40a0*/  @P0 BRA `(.L_x_393) ;  /* 0x00000000002c0947 */ /* 0x000fea0003800000 */
[----:B------:R-:W-:-:S13]  /*40b0*/  ISETP.NE.AND P0, PT, R0, 0x5, PT ;  /* 0x000000050000780c */ /* 0x000fda0003f05270 */
[----:B------:R-:W-:Y:S05]  /*40c0*/  @!P0 BRA `(.L_x_394) ;  /* 0x0000000000148947 */ /* 0x000fea0003800000 */
[----:B------:R-:W-:-:S13]  /*40d0*/  ISETP.NE.AND P0, PT, R0, 0x6, PT ;  /* 0x000000060000780c */ /* 0x000fda0003f05270 */
[----:B------:R-:W-:Y:S05]  /*40e0*/  @P0 BRA `(.L_x_390) ;  /* 0x0000000800cc0947 */ /* 0x000fea0003800000 */
[----:B------:R0:W-:Y:S01]  /*40f0*/  STG.E desc[UR36][R8.64], R4 ;  /* 0x0000000408007986 */ /* 0x0001e2000c101924 */
[----:B------:R-:W-:Y:S01]  /*4100*/  IMAD.MOV.U32 R19, RZ, RZ, R26 ;  /* 0x000000ffff137224 */ /* 0x000fe200078e001a */
[----:B------:R-:W-:Y:S06]  /*4110*/  BRA `(.L_x_385) ;  /* 0x0000000c00247947 */ /* 0x000fec0003800000 */
.L_x_394:
[----:B------:R-:W-:Y:S01]  /*4120*/  F2FP.F16.F32.PACK_AB R4, RZ, R4 ;  /* 0x00000004ff04723e */ /* 0x000fe200000000ff */
[----:B------:R-:W-:-:S04]  /*4130*/  IMAD.MOV.U32 R19, RZ, RZ, R26 ;  /* 0x000000ffff137224 */ /* 0x000fc800078e001a */
[----:B------:R0:W-:Y:S01]  /*4140*/  STG.E.U16 desc[UR36][R8.64], R4 ;  /* 0x0000000408007986 */ /* 0x0001e2000c101524 */
[----:B------:R-:W-:Y:S05]  /*4150*/  BRA `(.L_x_385) ;  /* 0x0000000c00147947 */ /* 0x000fea0003800000 */
.L_x_393:
[----:B------:R-:W-:-:S13]  /*4160*/  ISETP.NE.AND P0, PT, R0, 0x7, PT ;  /* 0x000000070000780c */ /* 0x000fda0003f05270 */
[----:B------:R-:W-:Y:S05]  /*4170*/  @!P0 BRA `(.L_x_395) ;  /* 0x0000000000348947 */ /* 0x000fea0003800000 */
[----:B------:R-:W-:-:S13]  /*4180*/  ISETP.NE.AND P0, PT, R0, 0x8, PT ;  /* 0x000000080000780c */ /* 0x000fda0003f05270 */
[----:B------:R-:W-:Y:S05]  /*4190*/  @!P0 BRA `(.L_x_396) ;  /* 0x0000000000188947 */ /* 0x000fea0003800000 */
[----:B------:R-:W-:-:S13]  /*41a0*/  ISETP.NE.AND P0, PT, R0, 0x9, PT ;  /* 0x000000090000780c */ /* 0x000fda0003f05270 */
[----:B------:R-:W-:Y:S05]  /*41b0*/  @P0 BRA `(.L_x_390) ;  /* 0x0000000800980947 */ /* 0x000fea0003800000 */
[----:B------:R-:W-:Y:S02]  /*41c0*/  IMAD.MOV.U32 R5, RZ, RZ, RZ ;  /* 0x000000ffff057224 */ /* 0x000fe400078e00ff */
[----:B------:R-:W-:-:S03]  /*41d0*/  IMAD.MOV.U32 R19, RZ, RZ, R26 ;  /* 0x000000ffff137224 */ /* 0x000fc600078e001a */
[----:B------:R0:W-:Y:S01]  /*41e0*/  STG.E.64 desc[UR36][R8.64], R4 ;  /* 0x0000000408007986 */ /* 0x0001e2000c101b24 */
[----:B------:R-:W-:Y:S05]  /*41f0*/  BRA `(.L_x_385) ;  /* 0x0000000800ec7947 */ /* 0x000fea0003800000 */
.L_x_396:
[----:B------:R-:W-:Y:S01]  /*4200*/  F2FP.F16.F32.PACK_AB R3, RZ, R4 ;  /* 0x00000004ff03723e */ /* 0x000fe200000000ff */
[----:B------:R-:W-:-:S03]  /*4210*/  IMAD.MOV.U32 R19, RZ, RZ, R26 ;  /* 0x000000ffff137224 */ /* 0x000fc600078e001a */
[----:B------:R-:W-:-:S05]  /*4220*/  PRMT R3, R3, 0x5410, RZ ;  /* 0x0000541003037816 */ /* 0x000fca00000000ff */
[----:B------:R0:W-:Y:S01]  /*4230*/  STG.E desc[UR36][R8.64], R3 ;  /* 0x0000000308007986 */ /* 0x0001e2000c101924 */
[----:B------:R-:W-:Y:S05]  /*4240*/  BRA `(.L_x_385) ;  /* 0x0000000800d87947 */ /* 0x000fea0003800000 */
.L_x_395:
[----:B------:R-:W-:Y:S01]  /*4250*/  FMUL.FTZ R4, R4, 1 ;  /* 0x3f80000004047820 */ /* 0x000fe20000410000 */
[----:B------:R-:W-:-:S05]  /*4260*/  IMAD.MOV.U32 R19, RZ, RZ, R26 ;  /* 0x000000ffff137224 */ /* 0x000fca00078e001a */
[----:B------:R-:W0:Y:S02]  /*4270*/  F2F.F64.F32 R4, R4 ;  /* 0x0000000400047310 */ /* 0x000e240000201800 */
[----:B0-----:R0:W-:Y:S01]  /*4280*/  STG.E.64 desc[UR36][R8.64], R4 ;  /* 0x0000000408007986 */ /* 0x0011e2000c101b24 */
[----:B------:R-:W-:Y:S05]  /*4290*/  BRA `(.L_x_385) ;  /* 0x0000000800c47947 */ /* 0x000fea0003800000 */
.L_x_386:
        /* <DEDUP_REMOVED lines=8> */
[----:B------:R-:W-:Y:S01]  /*4320*/  FSETP.NEU.FTZ.AND P0, PT, R4, RZ, PT ;  /* 0x000000ff0400720b */ /* 0x000fe20003f1d000 */
[----:B------:R-:W-:-:S03]  /*4330*/  IMAD.MOV.U32 R19, RZ, RZ, R26 ;  /* 0x000000ffff137224 */ /* 0x000fc600078e001a */
[----:B------:R-:W-:-:S05]  /*4340*/  SEL R3, RZ, 0x1, !P0 ;  /* 0x00000001ff037807 */ /* 0x000fca0004000000 */
[----:B------:R0:W-:Y:S01]  /*4350*/  STG.E.U8 desc[UR36][R8.64], R3 ;  /* 0x0000000308007986 */ /* 0x0001e2000c101124 */
[----:B------:R-:W-:Y:S05]  /*4360*/  BRA `(.L_x_385) ;  /* 0x0000000800907947 */ /* 0x000fea0003800000 */
.L_x_399:
[----:B------:R-:W-:Y:S01]  /*4370*/  FMUL.FTZ R4, R4, 1 ;  /* 0x3f80000004047820 */ /* 0x000fe20000410000 */
[----:B------:R-:W-:Y:S01]  /*4380*/  CS2R R6, SRZ ;  /* 0x0000000000067805 */ /* 0x000fe2000001ff00 */
[----:B------:R-:W-:-:S04]  /*4390*/  IMAD.MOV.U32 R19, RZ, RZ, R26 ;  /* 0x000000ffff137224 */ /* 0x000fc800078e001a */
[----:B------:R-:W0:Y:S02]  /*43a0*/  F2F.F64.F32 R4, R4 ;  /* 0x0000000400047310 */ /* 0x000e240000201800 */
[----:B0-----:R0:W-:Y:S01]  /*43b0*/  STG.E.128 desc[UR36][R8.64], R4 ;  /* 0x0000000408007986 */ /* 0x0011e2000c101d24 */
[----:B------:R-:W-:Y:S05]  /*43c0*/  BRA `(.L_x_385) ;  /* 0x0000000800787947 */ /* 0x000fea0003800000 */
.L_x_398:
        /* <DEDUP_REMOVED lines=20> */
.L_x_403:
[----:B------:R-:W-:Y:S05]  /*4510*/  BSYNC B0 ;  /* 0x0000000000007941 */ /* 0x000fea0003800000 */
.L_x_402:
[----:B------:R-:W-:Y:S01]  /*4520*/  LOP3.LUT R5, R0, R5, RZ, 0xfc, !PT ;  /* 0x0000000500057212 */ /* 0x000fe200078efcff */
[----:B------:R-:W-:-:S04]  /*4530*/  IMAD.MOV.U32 R19, RZ, RZ, R26 ;  /* 0x000000ffff137224 */ /* 0x000fc800078e001a */
[----:B------:R0:W-:Y:S01]  /*4540*/  STG.E.U8 desc[UR36][R8.64], R5 ;  /* 0x0000000508007986 */ /* 0x0001e2000c101124 */
[----:B------:R-:W-:Y:S05]  /*4550*/  BRA `(.L_x_385) ;  /* 0x0000000800147947 */ /* 0x000fea0003800000 */
.L_x_401:
        /* <DEDUP_REMOVED lines=12> */
.L_x_405:
[----:B------:R-:W-:Y:S01]  /*4620*/  IMAD.MOV.U32 R0, RZ, RZ, 0x7f ;  /* 0x0000007fff007424 */ /* 0x000fe200078e00ff */
[----:B------:R-:W-:-:S04]  /*4630*/  ISETP.GT.U32.AND P0, PT, R5, 0x7f800000, PT ;  /* 0x7f8000000500780c */ /* 0x000fc80003f04070 */
[----:B------:R-:W-:-:S09]  /*4640*/  SEL R0, R0, 0x7c, P0 ;  /* 0x0000007c00007807 */ /* 0x000fd20000000000 */
.L_x_406:
[----:B------:R-:W-:Y:S05]  /*4650*/  BSYNC B0 ;  /* 0x0000000000007941 */ /* 0x000fea0003800000 */
.L_x_404:
[----:B------:R-:W-:Y:S01]  /*4660*/  LOP3.LUT R4, R4, 0x80000000, RZ, 0xc0, !PT ;  /* 0x8000000004047812 */ /* 0x000fe200078ec0ff */
[----:B------:R-:W-:-:S03]  /*4670*/  IMAD.MOV.U32 R19, RZ, RZ, R26 ;  /* 0x000000ffff137224 */ /* 0x000fc600078e001a */
[----:B------:R-:W-:-:S04]  /*4680*/  SHF.R.U32.HI R3, RZ, 0x18, R4 ;  /* 0x00000018ff037819 */ /* 0x000fc80000011604 */
[----:B------:R-:W-:-:S05]  /*4690*/  LOP3.LUT R3, R0, R3, RZ, 0xfc, !PT ;  /* 0x0000000300037212 */ /* 0x000fca00078efcff */
[----:B------:R0:W-:Y:S01]  /*46a0*/  STG.E.U8 desc[UR36][R8.64], R3 ;  /* 0x0000000308007986 */ /* 0x0001e2000c101124 */
[----:B------:R-:W-:Y:S05]  /*46b0*/  BRA `(.L_x_385) ;  /* 0x0000000400bc7947 */ /* 0x000fea0003800000 */
.L_x_400:
[----:B------:R-:W-:Y:S01]  /*46c0*/  F2FP.BF16.F32.PACK_AB R4, RZ, R4 ;  /* 0x00000004ff04723e */ /* 0x000fe200000010ff */
[----:B------:R-:W-:-:S04]  /*46d0*/  IMAD.MOV.U32 R19, RZ, RZ, R26 ;  /* 0x000000ffff137224 */ /* 0x000fc800078e001a */
[----:B------:R0:W-:Y:S01]  /*46e0*/  STG.E.U16 desc[UR36][R8.64], R4 ;  /* 0x0000000408007986 */ /* 0x0001e2000c101524 */
[----:B------:R-:W-:Y:S05]  /*46f0*/  BRA `(.L_x_385) ;  /* 0x0000000400ac7947 */ /* 0x000fea0003800000 */
.L_x_397:
        /* <DEDUP_REMOVED lines=8> */
[----:B------:R-:W0:Y:S01]  /*4780*/  F2I.FTZ.U32.TRUNC.NTZ R3, R4 ;  /* 0x0000000400037305 */ /* 0x000e22000021f000 */
[----:B------:R-:W-:Y:S01]  /*4790*/  IMAD.MOV.U32 R19, RZ, RZ, R26 ;  /* 0x000000ffff137224 */ /* 0x000fe200078e001a */
[----:B0-----:R0:W-:Y:S01]  /*47a0*/  STG.E.U16 desc[UR36][R8.64], R3 ;  /* 0x0000000308007986 */ /* 0x0011e2000c101524 */
[----:B------:R-:W-:Y:S05]  /*47b0*/  BRA `(.L_x_385) ;  /* 0x00000004007c7947 */ /* 0x000fea0003800000 */
.L_x_409:
        /* <DEDUP_REMOVED lines=12> */
[----:B------:R-:W-:-:S05]  /*4880*/  FADD.FTZ R0, R5, 8192 ;  /* 0x4600000005007421 */ /* 0x000fca0000010000 */
[----:B------:R-:W-:Y:S02]  /*4890*/  LOP3.LUT P0, R3, R0, 0xff, RZ, 0xc0, !PT ;  /* 0x000000ff00037812 */ /* 0x000fe4000780c0ff */
[----:B------:R-:W-:-:S11]  /*48a0*/  PRMT R0, RZ, 0x7610, R0 ;  /* 0x00007610ff007816 */ /* 0x000fd60000000000 */
[----:B------:R-:W-:Y:S05]  /*48b0*/  @!P0 BRA `(.L_x_411) ;  /* 0x0000000000108947 */ /* 0x000fea0003800000 */
.L_x_412:
[----:B------:R-:W-:-:S04]  /*48c0*/  LOP3.LUT R4, R4, 0x80000000, RZ, 0xc0, !PT ;  /* 0x8000000004047812 */ /* 0x000fc800078ec0ff */
[----:B------:R-:W-:-:S04]  /*48d0*/  SHF.R.U32.HI R4, RZ, 0x18, R4 ;  /* 0x00000018ff047819 */ /* 0x000fc80000011604 */
[----:B------:R-:W-:-:S04]  /*48e0*/  LOP3.LUT R3, R3, R4, RZ, 0xfc, !PT ;  /* 0x0000000403037212 */ /* 0x000fc800078efcff */
[----:B------:R-:W-:-:S07]  /*48f0*/  PRMT R0, R3, 0x7610, R0 ;  /* 0x0000761003007816 */ /* 0x000fce0000000000 */
.L_x_411:
[----:B------:R-:W-:Y:S05]  /*4900*/  BSYNC B0 ;  /* 0x0000000000007941 */ /* 0x000fea0003800000 */
.L_x_410:
[----:B------:R0:W-:Y:S01]  /*4910*/  STG.E.U8 desc[UR36][R8.64], R0 ;  /* 0x0000000008007986 */ /* 0x0001e2000c101124 */
[----:B------:R-:W-:Y:S01]  /*4920*/  IMAD.MOV.U32 R19, RZ, RZ, R26 ;  /* 0x000000ffff137224 */ /* 0x000fe200078e001a */
[----:B------:R-:W-:Y:S06]  /*4930*/  BRA `(.L_x_385) ;  /* 0x00000004001c7947 */ /* 0x000fec0003800000 */
.L_x_408:
        /* <DEDUP_REMOVED lines=16> */
.L_x_415:
[----:B------:R-:W-:-:S04]  /*4a40*/  LOP3.LUT R4, R4, 0x80000000, RZ, 0xc0, !PT ;  /* 0x8000000004047812 */ /* 0x000fc800078ec0ff */
[----:B------:R-:W-:-:S04]  /*4a50*/  SHF.R.U32.HI R4, RZ, 0x18, R4 ;  /* 0x00000018ff047819 */ /* 0x000fc80000011604 */
[----:B------:R-:W-:-:S04]  /*4a60*/  LOP3.LUT R3, R3, R4, RZ, 0xfc, !PT ;  /* 0x0000000403037212 */ /* 0x000fc800078efcff */
[----:B------:R-:W-:-:S07]  /*4a70*/  PRMT R0, R3, 0x7610, R0 ;  /* 0x0000761003007816 */ /* 0x000fce0000000000 */
.L_x_414:
[----:B------:R-:W-:Y:S05]  /*4a80*/  BSYNC B0 ;  /* 0x0000000000007941 */ /* 0x000fea0003800000 */
.L_x_413:
[----:B------:R0:W-:Y:S01]  /*4a90*/  STG.E.U8 desc[UR36][R8.64], R0 ;  /* 0x0000000008007986 */ /* 0x0001e2000c101124 */
[----:B------:R-:W-:Y:S01]  /*4aa0*/  IMAD.MOV.U32 R19, RZ, RZ, R26 ;  /* 0x000000ffff137224 */ /* 0x000fe200078e001a */
[----:B------:R-:W-:Y:S06]  /*4ab0*/  BRA `(.L_x_385) ;  /* 0x0000000000bc7947 */ /* 0x000fec0003800000 */
.L_x_407:
[----:B------:R-:W-:-:S13]  /*4ac0*/  ISETP.NE.AND P0, PT, R0, 0x1c, PT ;  /* 0x0000001c0000780c */ /* 0x000fda0003f05270 */
[----:B------:R-:W-:Y:S05]  /*4ad0*/  @!P0 BRA `(.L_x_416) ;  /* 0x0000000000a88947 */ /* 0x000fea0003800000 */
[----:B------:R-:W-:-:S13]  /*4ae0*/  ISETP.NE.AND P0, PT, R0, 0x1d, PT ;  /* 0x0000001d0000780c */ /* 0x000fda0003f05270 */
[----:B------:R-:W-:Y:S05]  /*4af0*/  @!P0 BRA `(.L_x_417) ;  /* 0x0000000000908947 */ /* 0x000fea0003800000 */
[----:B------:R-:W-:-:S13]  /*4b00*/  ISETP.NE.AND P0, PT, R0, 0x2c, PT ;  /* 0x0000002c0000780c */ /* 0x000fda0003f05270 */
[----:B------:R-:W-:Y:S05]  /*4b10*/  @P0 BRA `(.L_x_390) ;  /* 0x0000000000400947 */ /* 0x000fea0003800000 */
[----:B------:R-:W-:Y:S01]  /*4b20*/  SHF.R.U32.HI R5, RZ, 0x17, R4 ;  /* 0x00000017ff057819 */ /* 0x000fe20000011604 */
[----:B------:R-:W-:-:S03]  /*4b30*/  IMAD.MOV.U32 R19, RZ, RZ, R26 ;  /* 0x000000ffff137224 */ /* 0x000fc600078e001a */
        /* <DEDUP_REMOVED lines=14> */
.L_x_390:
        /* <DEDUP_REMOVED lines=15> */
[----:B0--3-5:R-:W-:Y:S05]  /*4d10*/  CALL.ABS.NOINC R14 ;  /* 0x000000000e007343 */ /* 0x029fea0003c00000 */
.L_x_418:
[----:B------:R-:W-:Y:S01]  /*4d20*/  IMAD.MOV.U32 R19, RZ, RZ, R26 ;  /* 0x000000ffff137224 */ /* 0x000fe200078e001a */
[----:B------:R-:W-:Y:S06]  /*4d30*/  BRA `(.L_x_385) ;  /* 0x00000000001c7947 */ /* 0x000fec0003800000 */
.L_x_417:
[----:B------:R-:W0:Y:S01]  /*4d40*/  F2I.U64.TRUNC R4, R4 ;  /* 0x0000000400047311 */ /* 0x000e22000020d800 */
[----:B------:R-:W-:Y:S01]  /*4d50*/  IMAD.MOV.U32 R19, RZ, RZ, R26 ;  /* 0x000000ffff137224 */ /* 0x000fe200078e001a */
[----:B0-----:R0:W-:Y:S01]  /*4d60*/  STG.E.64 desc[UR36][R8.64], R4 ;  /* 0x0000000408007986 */ /* 0x0011e2000c101b24 */
[----:B------:R-:W-:Y:S05]  /*4d70*/  BRA `(.L_x_385) ;  /* 0x00000000000c7947 */ /* 0x000fea0003800000 */
.L_x_416:
[----:B------:R-:W0:Y:S01]  /*4d80*/  F2I.FTZ.U32.TRUNC.NTZ R3, R4 ;  /* 0x0000000400037305 */ /* 0x000e22000021f000 */
[----:B------:R-:W-:Y:S01]  /*4d90*/  IMAD.MOV.U32 R19, RZ, RZ, R26 ;  /* 0x000000ffff137224 */ /* 0x000fe200078e001a */
[----:B0-----:R0:W-:Y:S06]  /*4da0*/  STG.E desc[UR36][R8.64], R3 ;  /* 0x0000000308007986 */ /* 0x0011ec000c101924 */
.L_x_385:
[----:B------:R-:W-:Y:S05]  /*4db0*/  BSYNC B6 ;  /* 0x0000000000067941 */ /* 0x000fea0003800000 */
.L_x_384:
[----:B------:R-:W-:Y:S01]  /*4dc0*/  ISETP.GE.AND P0, PT, R19, R17, PT ;  /* 0x000000111300720c */ /* 0x000fe20003f06270 */
[----:B------:R-:W-:-:S12]  /*4dd0*/  BSSY B6, `(.L_x_419) ;  /* 0x00001d8000067945 */ /* 0x000fd80003800000 */
[----:B------:R-:W-:Y:S05]  /*4de0*/  @P0 BRA `(.L_x_420) ;  /* 0x0000001c00580947 */ /* 0x000fea0003800000 */
[----:B0-2-4-:R-:W0:Y:S01]  /*4df0*/  LDC.64 R8, c[0x0][0x228] ;  /* 0x00008a00ff087b82 */ /* 0x015e220000000a00 */
        /* <DEDUP_REMOVED lines=17> */
[----:B---3-5:R-:W0:Y:S02]  /*4f10*/  F2I.FTZ.TRUNC.NTZ R3, R22 ;  /* 0x0000001600037305 */ /* 0x028e24000021f100 */
[----:B0-----:R4:W-:Y:S01]  /*4f20*/  STG.E.U8 desc[UR36][R8.64], R3 ;  /* 0x0000000308007986 */ /* 0x0019e2000c101124 */
[----:B------:R-:W-:Y:S05]  /*4f30*/  BRA `(.L_x_426) ;  /* 0x0000000c00507947 */ /* 0x000fea0003800000 */
.L_x_424:
[----:B---3-5:R-:W0:Y:S02]  /*4f40*/  F2I.S64.TRUNC R22, R22 ;  /* 0x0000001600167311 */ /* 0x028e24000020d900 */
[----:B0-----:R-:W-:-:S05]  /*4f50*/  IMAD.MOV.U32 R3, RZ, RZ, R22 ;  /* 0x000000ffff037224 */ /* 0x001fca00078e0016 */
[----:B------:R3:W-:Y:S01]  /*4f60*/  STG.E.U8 desc[UR36][R8.64], R3 ;  /* 0x0000000308007986 */ /* 0x0007e2000c101124 */
[----:B------:R-:W-:Y:S05]  /*4f70*/  BRA `(.L_x_426) ;  /* 0x0000000c00407947 */ /* 0x000fea0003800000 */
.L_x_423:
[----:B------:R-:W-:-:S13]  /*4f80*/  ISETP.NE.AND P0, PT, R0, 0x2, PT ;  /* 0x000000020000780c */ /* 0x000fda0003f05270 */
[----:B------:R-:W-:Y:S05]  /*4f90*/  @!P0 BRA `(.L_x_427) ;  /* 0x0000000000288947 */ /* 0x000fea0003800000 */
[----:B------:R-:W-:-:S13]  /*4fa0*/  ISETP.NE.AND P0, PT, R0, 0x3, PT ;  /* 0x000000030000780c */ /* 0x000fda0003f05270 */
[----:B------:R-:W-:Y:S05]  /*4fb0*/  @!P0 BRA `(.L_x_428) ;  /* 0x0000000000148947 */ /* 0x000fea0003800000 */
[----:B------:R-:W-:-:S13]  /*4fc0*/  ISETP.NE.AND P0, PT, R0, 0x4, PT ;  /* 0x000000040000780c */ /* 0x000fda0003f05270 */
[----:B------:R-:W-:Y:S05]  /*4fd0*/  @P0 BRA `(.L_x_425) ;  /* 0x0000000800d00947 */ /* 0x000fea0003800000 */
[----:B---3-5:R-:W0:Y:S02]  /*4fe0*/  F2I.S64.TRUNC R22, R22 ;  /* 0x0000001600167311 */ /* 0x028e24000020d900 */
[----:B0-----:R1:W-:Y:S01]  /*4ff0*/  STG.E.64 desc[UR36][R8.64], R22 ;  /* 0x0000001608007986 */ /* 0x0013e2000c101b24 */
[----:B------:R-:W-:Y:S05]  /*5000*/  BRA `(.L_x_426) ;  /* 0x0000000c001c7947 */ /* 0x000fea0003800000 */
.L_x_428:
[----:B---3-5:R-:W0:Y:S02]  /*5010*/  F2I.FTZ.TRUNC.NTZ R3, R22 ;  /* 0x0000001600037305 */ /* 0x028e24000021f100 */
[----:B0-----:R2:W-:Y:S01]  /*5020*/  STG.E desc[UR36][R8.64], R3 ;  /* 0x0000000308007986 */ /* 0x0015e2000c101924 */
[----:B------:R-:W-:Y:S05]  /*5030*/  BRA `(.L_x_426) ;  /* 0x0000000c00107947 */ /* 0x000fea0003800000 */
.L_x_427:
[----:B---3-5:R-:W0:Y:S02]  /*5040*/  F2I.FTZ.TRUNC.NTZ R3, R22 ;  /* 0x0000001600037305 */ /* 0x028e24000021f100 */
[----:B0-----:R0:W-:Y:S01]  /*5050*/  STG.E.U16 desc[UR36][R8.64], R3 ;  /* 0x0000000308007986 */ /* 0x0011e2000c101524 */
[----:B------:R-:W-:Y:S05]  /*5060*/  BRA `(.L_x_426) ;  /* 0x0000000c00047947 */ /* 0x000fea0003800000 */
.L_x_422:
[----:B------:R-:W-:-:S13]  /*5070*/  ISETP.GT.AND P0, PT, R0, 0x6, PT ;  /* 0x000000060000780c */ /* 0x000fda0003f04270 */
[----:B------:R-:W-:Y:S05]  /*5080*/  @P0 BRA `(.L_x_429) ;  /* 0x0000000000240947 */ /* 0x000fea0003800000 */
[----:B------:R-:W-:-:S13]  /*5090*/  ISETP.NE.AND P0, PT, R0, 0x5, PT ;  /* 0x000000050000780c */ /* 0x000fda0003f05270 */
[----:B------:R-:W-:Y:S05]  /*50a0*/  @!P0 BRA `(.L_x_430) ;  /* 0x0000000000108947 */ /* 0x000fea0003800000 */
[----:B------:R-:W-:-:S13]  /*50b0*/  ISETP.NE.AND P0, PT, R0, 0x6, PT ;  /* 0x000000060000780c */ /* 0x000fda0003f05270 */
[----:B------:R-:W-:Y:S05]  /*50c0*/  @P0 BRA `(.L_x_425) ;  /* 0x0000000800940947 */ /* 0x000fea0003800000 */
[----:B---3-5:R0:W-:Y:S01]  /*50d0*/  STG.E desc[UR36][R8.64], R22 ;  /* 0x0000001608007986 */ /* 0x0281e2000c101924 */
[----:B------:R-:W-:Y:S05]  /*50e0*/  BRA `(.L_x_426) ;  /* 0x0000000800e47947 */ /* 0x000fea0003800000 */
.L_x_430:
[----:B---3-5:R-:W-:-:S05]  /*50f0*/  F2FP.F16.F32.PACK_AB R22, RZ, R22 ;  /* 0x00000016ff16723e */ /* 0x028fca00000000ff */
[----:B------:R0:W-:Y:S01]  /*5100*/  STG.E.U16 desc[UR36][R8.64], R22 ;  /* 0x0000001608007986 */ /* 0x0001e2000c101524 */
[----:B------:R-:W-:Y:S05]  /*5110*/  BRA `(.L_x_426) ;  /* 0x0000000800d87947 */ /* 0x000fea0003800000 */
.L_x_429:
[----:B------:R-:W-:-:S13]  /*5120*/  ISETP.NE.AND P0, PT, R0, 0x7, PT ;  /* 0x000000070000780c */ /* 0x000fda0003f05270 */
[----:B------:R-:W-:Y:S05]  /*5130*/  @!P0 BRA `(.L_x_431) ;  /* 0x00000000002c8947 */ /* 0x000fea0003800000 */
[----:B------:R-:W-:-:S13]  /*5140*/  ISETP.NE.AND P0, PT, R0, 0x8, PT ;  /* 0x000000080000780c */ /* 0x000fda0003f05270 */
[----:B------:R-:W-:Y:S05]  /*5150*/  @!P0 BRA `(.L_x_432) ;  /* 0x0000000000148947 */ /* 0x000fea0003800000 */
[----:B------:R-:W-:-:S13]  /*5160*/  ISETP.NE.AND P0, PT, R0, 0x9, PT ;  /* 0x000000090000780c */ /* 0x000fda0003f05270 */
[----:B------:R-:W-:Y:S05]  /*5170*/  @P0 BRA `(.L_x_425) ;  /* 0x0000000800680947 */ /* 0x000fea0003800000 */
[----:B-----5:R-:W-:-:S05]  /*5180*/  IMAD.MOV.U32 R23, RZ, RZ, RZ ;  /* 0x000000ffff177224 */ /* 0x020fca00078e00ff */
[----:B---3--:R0:W-:Y:S01]  /*5190*/  STG.E.64 desc[UR36][R8.64], R22 ;  /* 0x0000001608007986 */ /* 0x0081e2000c101b24 */
[----:B------:R-:W-:Y:S05]  /*51a0*/  BRA `(.L_x_426) ;  /* 0x0000000800b47947 */ /* 0x000fea0003800000 */
.L_x_432:
[----:B---3-5:R-:W-:-:S04]  /*51b0*/  F2FP.F16.F32.PACK_AB R3, RZ, R22 ;  /* 0x00000016ff03723e */ /* 0x028fc800000000ff */
[----:B------:R-:W-:-:S05]  /*51c0*/  PRMT R3, R3, 0x5410, RZ ;  /* 0x0000541003037816 */ /* 0x000fca00000000ff */
[----:B------:R0:W-:Y:S01]  /*51d0*/  STG.E desc[UR36][R8.64], R3 ;  /* 0x0000000308007986 */ /* 0x0001e2000c101924 */
[----:B------:R-:W-:Y:S05]  /*51e0*/  BRA `(.L_x_426) ;  /* 0x0000000800a47947 */ /* 0x000fea0003800000 */
.L_x_431:
[----:B---3-5:R-:W-:-:S06]  /*51f0*/  FMUL.FTZ R4, R22, 1 ;  /* 0x3f80000016047820 */ /* 0x028fcc0000410000 */
[----:B------:R-:W0:Y:S02]  /*5200*/  F2F.F64.F32 R4, R4 ;  /* 0x0000000400047310 */ /* 0x000e240000201800 */
[----:B0-----:R0:W-:Y:S01]  /*5210*/  STG.E.64 desc[UR36][R8.64], R4 ;  /* 0x0000000408007986 */ /* 0x0011e2000c101b24 */
[----:B------:R-:W-:Y:S05]  /*5220*/  BRA `(.L_x_426) ;  /* 0x0000000800947947 */ /* 0x000fea0003800000 */
.L_x_421:
        /* <DEDUP_REMOVED lines=8> */
[----:B---3-5:R-:W-:-:S04]  /*52b0*/  FSETP.NEU.FTZ.AND P0, PT, R22, RZ, PT ;  /* 0x000000ff1600720b */ /* 0x028fc80003f1d000 */
[----:B------:R-:W-:-:S05]  /*52c0*/  SEL R3, RZ, 0x1, !P0 ;  /* 0x00000001ff037807 */ /* 0x000fca0004000000 */
[----:B------:R0:W-:Y:S01]  /*52d0*/  STG.E.U8 desc[UR36][R8.64], R3 ;  /* 0x0000000308007986 */ /* 0x0001e2000c101124 */
[----:B------:R-:W-:Y:S05]  /*52e0*/  BRA `(.L_x_426) ;  /* 0x0000000800647947 */ /* 0x000fea0003800000 */
.L_x_435:
[----:B---3-5:R-:W-:Y:S01]  /*52f0*/  FMUL.FTZ R4, R22, 1 ;  /* 0x3f80000016047820 */ /* 0x028fe20000410000 */
[----:B------:R-:W-:-:S05]  /*5300*/  CS2R R6, SRZ ;  /* 0x0000000000067805 */ /* 0x000fca000001ff00 */
[----:B------:R-:W0:Y:S02]  /*5310*/  F2F.F64.F32 R4, R4 ;  /* 0x0000000400047310 */ /* 0x000e240000201800 */
[----:B0-----:R0:W-:Y:S01]  /*5320*/  STG.E.128 desc[UR36][R8.64], R4 ;  /* 0x0000000408007986 */ /* 0x0011e2000c101d24 */
[----:B------:R-:W-:Y:S05]  /*5330*/  BRA `(.L_x_426) ;  /* 0x0000000800507947 */ /* 0x000fea0003800000 */
.L_x_434:
[----:B------:R-:W-:-:S13]  /*5340*/  ISETP.NE.AND P0, PT, R0, 0xf, PT ;  /* 0x0000000f0000780c */ /* 0x000fda0003f05270 */
[----:B------:R-:W-:Y:S05]  /*5350*/  @!P0 BRA `(.L_x_436) ;  /* 0x0000000000ac8947 */ /* 0x000fea0003800000 */
[----:B------:R-:W-:-:S13]  /*5360*/  ISETP.NE.AND P0, PT, R0, 0x17, PT ;  /* 0x000000170000780c */ /* 0x000fda0003f05270 */
[----:B------:R-:W-:Y:S05]  /*5370*/  @!P0 BRA `(.L_x_437) ;  /* 0x0000000000508947 */ /* 0x000fea0003800000 */
[----:B------:R-:W-:-:S13]  /*5380*/  ISETP.NE.AND P0, PT, R0, 0x18, PT ;  /* 0x000000180000780c */ /* 0x000fda0003f05270 */
[----:B------:R-:W-:Y:S05]  /*5390*/  @P0 BRA `(.L_x_425) ;  /* 0x0000000400e00947 */ /* 0x000fea0003800000 */
[C---:B---3-5:R-:W-:Y:S01]  /*53a0*/  LOP3.LUT R4, R22.reuse, 0x7fffffff, RZ, 0xc0, !PT ;  /* 0x7fffffff16047812 */ /* 0x068fe200078ec0ff */
        /* <DEDUP_REMOVED lines=13> */
.L_x_439:
[----:B------:R-:W-:Y:S05]  /*5480*/  BSYNC B0 ;  /* 0x0000000000007941 */ /* 0x000fea0003800000 */
.L_x_438:
[----:B------:R-:W-:-:S05]  /*5490*/  LOP3.LUT R5, R0, R5, RZ, 0xfc, !PT ;  /* 0x0000000500057212 */ /* 0x000fca00078efcff */
[----:B------:R0:W-:Y:S01]  /*54a0*/  STG.E.U8 desc[UR36][R8.64], R5 ;  /* 0x0000000508007986 */ /* 0x0001e2000c101124 */
[----:B------:R-:W-:Y:S05]  /*54b0*/  BRA `(.L_x_426) ;  /* 0x0000000400f07947 */ /* 0x000fea0003800000 */
.L_x_437:
[----:B---3-5:R-:W-:Y:S01]  /*54c0*/  LOP3.LUT R4, R22, 0x7fffffff, RZ, 0xc0, !PT ;  /* 0x7fffffff16047812 */ /* 0x028fe200078ec0ff */
        /* <DEDUP_REMOVED lines=11> */
.L_x_441:
[----:B------:R-:W-:Y:S01]  /*5580*/  IMAD.MOV.U32 R0, RZ, RZ, 0x7f ;  /* 0x0000007fff007424 */ /* 0x000fe200078e00ff */
[----:B------:R-:W-:-:S04]  /*5590*/  ISETP.GT.U32.AND P0, PT, R4, 0x7f800000, PT ;  /* 0x7f8000000400780c */ /* 0x000fc80003f04070 */
[----:B------:R-:W-:-:S09]  /*55a0*/  SEL R0, R0, 0x7c, P0 ;  /* 0x0000007c00007807 */ /* 0x000fd20000000000 */
.L_x_442:
[----:B------:R-:W-:Y:S05]  /*55b0*/  BSYNC B0 ;  /* 0x0000000000007941 */ /* 0x000fea0003800000 */
.L_x_440:
[----:B------:R-:W-:-:S04]  /*55c0*/  LOP3.LUT R22, R22, 0x80000000, RZ, 0xc0, !PT ;  /* 0x8000000016167812 */ /* 0x000fc800078ec0ff */
[----:B------:R-:W-:-:S04]  /*55d0*/  SHF.R.U32.HI R3, RZ, 0x18, R22 ;  /* 0x00000018ff037819 */ /* 0x000fc80000011616 */
[----:B------:R-:W-:-:S05]  /*55e0*/  LOP3.LUT R3, R0, R3, RZ, 0xfc, !PT ;  /* 0x0000000300037212 */ /* 0x000fca00078efcff */
[----:B------:R0:W-:Y:S01]  /*55f0*/  STG.E.U8 desc[UR36][R8.64], R3 ;  /* 0x0000000308007986 */ /* 0x0001e2000c101124 */
[----:B------:R-:W-:Y:S05]  /*5600*/  BRA `(.L_x_426) ;  /* 0x00000004009c7947 */ /* 0x000fea0003800000 */
.L_x_436:
[----:B---3-5:R-:W-:-:S05]  /*5610*/  F2FP.BF16.F32.PACK_AB R22, RZ, R22 ;  /* 0x00000016ff16723e */ /* 0x028fca00000010ff */
[----:B------:R0:W-:Y:S01]  /*5620*/  STG.E.U16 desc[UR36][R8.64], R22 ;  /* 0x0000001608007986 */ /* 0x0001e2000c101524 */
[----:B------:R-:W-:Y:S05]  /*5630*/  BRA `(.L_x_426) ;  /* 0x0000000400907947 */ /* 0x000fea0003800000 */
.L_x_433:
        /* <DEDUP_REMOVED lines=8> */
[----:B---3-5:R-:W0:Y:S02]  /*56c0*/  F2I.FTZ.U32.TRUNC.NTZ R3, R22 ;  /* 0x0000001600037305 */ /* 0x028e24000021f000 */
[----:B0-----:R0:W-:Y:S01]  /*56d0*/  STG.E.U16 desc[UR36][R8.64], R3 ;  /* 0x0000000308007986 */ /* 0x0011e2000c101524 */
[----:B------:R-:W-:Y:S05]  /*56e0*/  BRA `(.L_x_426) ;  /* 0x0000000400647947 */ /* 0x000fea0003800000 */
.L_x_445:
[----:B---3-5:R-:W-:Y:S01]  /*56f0*/  LOP3.LUT R3, R22, 0x7fffffff, RZ, 0xc0, !PT ;  /* 0x7fffffff16037812 */ /* 0x028fe200078ec0ff */
        /* <DEDUP_REMOVED lines=15> */
.L_x_448:
[----:B------:R-:W-:-:S04]  /*57f0*/  LOP3.LUT R22, R22, 0x80000000, RZ, 0xc0, !PT ;  /* 0x8000000016167812 */ /* 0x000fc800078ec0ff */
[----:B------:R-:W-:-:S04]  /*5800*/  SHF.R.U32.HI R3, RZ, 0x18, R22 ;  /* 0x00000018ff037819 */ /* 0x000fc80000011616 */
[----:B------:R-:W-:-:S04]  /*5810*/  LOP3.LUT R0, R0, R3, RZ, 0xfc, !PT ;  /* 0x0000000300007212 */ /* 0x000fc800078efcff */
[----:B------:R-:W-:-:S07]  /*5820*/  PRMT R4, R0, 0x7610, R4 ;  /* 0x0000761000047816 */ /* 0x000fce0000000004 */
.L_x_447:
[----:B------:R-:W-:Y:S05]  /*5830*/  BSYNC B0 ;  /* 0x0000000000007941 */ /* 0x000fea0003800000 */
.L_x_446:
[----:B------:R0:W-:Y:S01]  /*5840*/  STG.E.U8 desc[UR36][R8.64], R4 ;  /* 0x0000000408007986 */ /* 0x0001e2000c101124 */
[----:B------:R-:W-:Y:S05]  /*5850*/  BRA `(.L_x_426) ;  /* 0x0000000400087947 */ /* 0x000fea0003800000 */
.L_x_444:
        /* <DEDUP_REMOVED lines=16> */
.L_x_451:
[----:B------:R-:W-:-:S04]  /*5960*/  LOP3.LUT R22, R22, 0x80000000, RZ, 0xc0, !PT ;  /* 0x8000000016167812 */ /* 0x000fc800078ec0ff */
[----:B------:R-:W-:-:S04]  /*5970*/  SHF.R.U32.HI R3, RZ, 0x18, R22 ;  /* 0x00000018ff037819 */ /* 0x000fc80000011616 */
[----:B------:R-:W-:-:S04]  /*5980*/  LOP3.LUT R0, R0, R3, RZ, 0xfc, !PT ;  /* 0x0000000300007212 */ /* 0x000fc800078efcff */
[----:B------:R-:W-:-:S07]  /*5990*/  PRMT R4, R0, 0x7610, R4 ;  /* 0x0000761000047816 */ /* 0x000fce0000000004 */
.L_x_450:
[----:B------:R-:W-:Y:S05]  /*59a0*/  BSYNC B0 ;  /* 0x0000000000007941 */ /* 0x000fea0003800000 */
.L_x_449:
[----:B------:R0:W-:Y:S01]  /*59b0*/  STG.E.U8 desc[UR36][R8.64], R4 ;  /* 0x0000000408007986 */ /* 0x0001e2000c101124 */
[----:B------:R-:W-:Y:S05]  /*59c0*/  BRA `(.L_x_426) ;  /* 0x0000000000ac7947 */ /* 0x000fea0003800000 */
.L_x_443:
[----:B------:R-:W-:-:S13]  /*59d0*/  ISETP.NE.AND P0, PT, R0, 0x1c, PT ;  /* 0x0000001c0000780c */ /* 0x000fda0003f05270 */
[----:B------:R-:W-:Y:S05]  /*59e0*/  @!P0 BRA `(.L_x_452) ;  /* 0x00000000009c8947 */ /* 0x000fea0003800000 */
[----:B------:R-:W-:-:S13]  /*59f0*/  ISETP.NE.AND P0, PT, R0, 0x1d, PT ;  /* 0x0000001d0000780c */ /* 0x000fda0003f05270 */
[----:B------:R-:W-:Y:S05]  /*5a00*/  @!P0 BRA `(.L_x_453) ;  /* 0x0000000000888947 */ /* 0x000fea0003800000 */
[----:B------:R-:W-:-:S13]  /*5a10*/  ISETP.NE.AND P0, PT, R0, 0x2c, PT ;  /* 0x0000002c0000780c */ /* 0x000fda0003f05270 */
[----:B------:R-:W-:Y:S05]  /*5a20*/  @P0 BRA `(.L_x_425) ;  /* 0x00000000003c0947 */ /* 0x000fea0003800000 */
[----:B---3-5:R-:W-:-:S04]  /*5a30*/  SHF.R.U32.HI R4, RZ, 0x17, R22 ;  /* 0x00000017ff047819 */ /* 0x028fc80000011616 */
        /* <DEDUP_REMOVED lines=14> */
.L_x_425:
        /* <DEDUP_REMOVED lines=16> */
.L_x_454:
[----:B------:R-:W-:Y:S05]  /*5c20*/  BRA `(.L_x_426) ;  /* 0x0000000000147947 */ /* 0x000fea0003800000 */
.L_x_453:
[----:B---3-5:R-:W0:Y:S02]  /*5c30*/  F2I.U64.TRUNC R22, R22 ;  /* 0x0000001600167311 */ /* 0x028e24000020d800 */
[----:B0-----:R0:W-:Y:S01]  /*5c40*/  STG.E.64 desc[UR36][R8.64], R22 ;  /* 0x0000001608007986 */ /* 0x0011e2000c101b24 */
[----:B------:R-:W-:Y:S05]  /*5c50*/  BRA `(.L_x_426) ;  /* 0x0000000000087947 */ /* 0x000fea0003800000 */
.L_x_452:
[----:B---3-5:R-:W0:Y:S02]  /*5c60*/  F2I.FTZ.U32.TRUNC.NTZ R3, R22 ;  /* 0x0000001600037305 */ /* 0x028e24000021f000 */
[----:B0-----:R0:W-:Y:S02]  /*5c70*/  STG.E desc[UR36][R8.64], R3 ;  /* 0x0000000308007986 */ /* 0x0011e4000c101924 */
.L_x_426:
[----:B------:R-:W-:-:S05]  /*5c80*/  VIADD R19, R19, 0x80 ;  /* 0x0000008013137836 */ /* 0x000fca0000000000 */
[----:B------:R-:W-:-:S13]  /*5c90*/  ISETP.GE.AND P0, PT, R19, R17, PT ;  /* 0x000000111300720c */ /* 0x000fda0003f06270 */
[----:B------:R-:W-:Y:S05]  /*5ca0*/  @P0 BRA `(.L_x_420) ;  /* 0x0000000c00a80947 */ /* 0x000fea0003800000 */
[----:B01234-:R-:W0:Y:S01]  /*5cb0*/  LDC.64 R8, c[0x0][0x228] ;  /* 0x00008a00ff087b82 */ /* 0x01fe220000000a00 */
[----:B------:R-:W-:Y:S01]  /*5cc0*/  IMAD R0, R2, 0x200, R19 ;  /* 0x0000020002007824 */ /* 0x000fe200078e0213 */
[----:B------:R-:W-:Y:S01]  /*5cd0*/  PRMT R4, R16, 0x9910, RZ ;  /* 0x0000991010047816 */ /* 0x000fe200000000ff */
        /* <DEDUP_REMOVED lines=18> */
.L_x_458:
[----:B------:R-:W0:Y:S02]  /*5e00*/  F2I.S64.TRUNC R24, R24 ;  /* 0x0000001800187311 */ /* 0x000e24000020d900 */
[----:B0-----:R-:W-:-:S05]  /*5e10*/  IMAD.MOV.U32 R3, RZ, RZ, R24 ;  /* 0x000000ffff037224 */ /* 0x001fca00078e0018 */
[----:B------:R0:W-:Y:S01]  /*5e20*/  STG.E.U8 desc[UR36][R8.64], R3 ;  /* 0x0000000308007986 */ /* 0x0001e2000c101124 */
[----:B------:R-:W-:Y:S05]  /*5e30*/  BRA `(.L_x_460) ;  /* 0x0000000c00407947 */ /* 0x000fea0003800000 */
.L_x_457:
        /* <DEDUP_REMOVED lines=9> */
.L_x_462:
[----:B------:R-:W0:Y:S02]  /*5ed0*/  F2I.FTZ.TRUNC.NTZ R3, R24 ;  /* 0x0000001800037305 */ /* 0x000e24000021f100 */
[----:B0-----:R0:W-:Y:S01]  /*5ee0*/  STG.E desc[UR36][R8.64], R3 ;  /* 0x0000000308007986 */ /* 0x0011e2000c101924 */
[----:B------:R-:W-:Y:S05]  /*5ef0*/  BRA `(.L_x_460) ;  /* 0x0000000c00107947 */ /* 0x000fea0003800000 */
.L_x_461:
[----:B------:R-:W0:Y:S02]  /*5f00*/  F2I.FTZ.TRUNC.NTZ R3, R24 ;  /* 0x0000001800037305 */ /* 0x000e24000021f100 */
[----:B0-----:R0:W-:Y:S01]  /*5f10*/  STG.E.U16 desc[UR36][R8.64], R3 ;  /* 0x0000000308007986 */ /* 0x0011e2000c101524 */
[----:B------:R-:W-:Y:S05]  /*5f20*/  BRA `(.L_x_460) ;  /* 0x0000000c00047947 */ /* 0x000fea0003800000 */
.L_x_456:
        /* <DEDUP_REMOVED lines=8> */
.L_x_464:
[----:B------:R-:W-:-:S05]  /*5fb0*/  F2FP.F16.F32.PACK_AB R24, RZ, R24 ;  /* 0x00000018ff18723e */ /* 0x000fca00000000ff */
[----:B------:R0:W-:Y:S01]  /*5fc0*/  STG.E.U16 desc[UR36][R8.64], R24 ;  /* 0x0000001808007986 */ /* 0x0001e2000c101524 */
[----:B------:R-:W-:Y:S05]  /*5fd0*/  BRA `(.L_x_460) ;  /* 0x0000000800d87947 */ /* 0x000fea0003800000 */
.L_x_463:
        /* <DEDUP_REMOVED lines=9> */
.L_x_466:
[----:B------:R-:W-:-:S04]  /*6070*/  F2FP.F16.F32.PACK_AB R3, RZ, R24 ;  /* 0x00000018ff03723e */ /* 0x000fc800000000ff */
[----:B------:R-:W-:-:S05]  /*6080*/  PRMT R3, R3, 0x5410, RZ ;  /* 0x0000541003037816 */ /* 0x000fca00000000ff */
[----:B------:R0:W-:Y:S01]  /*6090*/  STG.E desc[UR36][R8.64], R3 ;  /* 0x0000000308007986 */ /* 0x0001e2000c101924 */
[----:B------:R-:W-:Y:S05]  /*60a0*/  BRA `(.L_x_460) ;  /* 0x0000000800a47947 */ /* 0x000fea0003800000 */
.L_x_465:
[----:B------:R-:W-:-:S06]  /*60b0*/  FMUL.FTZ R4, R24, 1 ;  /* 0x3f80000018047820 */ /* 0x000fcc0000410000 */
[----:B------:R-:W0:Y:S02]  /*60c0*/  F2F.F64.F32 R4, R4 ;  /* 0x0000000400047310 */ /* 0x000e240000201800 */
[----:B0-----:R0:W-:Y:S01]  /*60d0*/  STG.E.64 desc[UR36][R8.64], R4 ;  /* 0x0000000408007986 */ /* 0x0011e2000c101b24 */
[----:B------:R-:W-:Y:S05]  /*60e0*/  BRA `(.L_x_460) ;  /* 0x0000000800947947 */ /* 0x000fea0003800000 */
.L_x_455:
        /* <DEDUP_REMOVED lines=12> */
.L_x_469:
[----:B------:R-:W-:Y:S01]  /*61b0*/  FMUL.FTZ R4, R24, 1 ;  /* 0x3f80000018047820 */ /* 0x000fe20000410000 */
[----:B------:R-:W-:-:S05]  /*61c0*/  CS2R R6, SRZ ;  /* 0x0000000000067805 */ /* 0x000fca000001ff00 */
[----:B------:R-:W0:Y:S02]  /*61d0*/  F2F.F64.F32 R4, R4 ;  /* 0x0000000400047310 */ /* 0x000e240000201800 */
[----:B0-----:R0:W-:Y:S01]  /*61e0*/  STG.E.128 desc[UR36][R8.64], R4 ;  /* 0x0000000408007986 */ /* 0x0011e2000c101d24 */
[----:B------:R-:W-:Y:S05]  /*61f0*/  BRA `(.L_x_460) ;  /* 0x0000000800507947 */ /* 0x000fea0003800000 */
.L_x_468:
        /* <DEDUP_REMOVED lines=20> */
.L_x_473:
[----:B------:R-:W-:Y:S05]  /*6340*/  BSYNC B0 ;  /* 0x0000000000007941 */ /* 0x000fea0003800000 */
.L_x_472:
[----:B------:R-:W-:-:S05]  /*6350*/  LOP3.LUT R5, R0, R5, RZ, 0xfc, !PT ;  /* 0x0000000500057212 */ /* 0x000fca00078efcff */
[----:B------:R0:W-:Y:S01]  /*6360*/  STG.E.U8 desc[UR36][R8.64], R5 ;  /* 0x0000000508007986 */ /* 0x0001e2000c101124 */
[----:B------:R-:W-:Y:S05]  /*6370*/  BRA `(.L_x_460) ;  /* 0x0000000400f07947 */ /* 0x000fea0003800000 */
.L_x_471:
        /* <DEDUP_REMOVED lines=12> */
.L_x_475:
[----:B------:R-:W-:Y:S01]  /*6440*/  IMAD.MOV.U32 R0, RZ, RZ, 0x7f ;  /* 0x0000007fff007424 */ /* 0x000fe200078e00ff */
[----:B------:R-:W-:-:S04]  /*6450*/  ISETP.GT.U32.AND P0, PT, R4, 0x7f800000, PT ;  /* 0x7f8000000400780c */ /* 0x000fc80003f04070 */
[----:B------:R-:W-:-:S09]  /*6460*/  SEL R0, R0, 0x7c, P0 ;  /* 0x0000007c00007807 */ /* 0x000fd20000000000 */
.L_x_476:
[----:B------:R-:W-:Y:S05]  /*6470*/  BSYNC B0 ;  /* 0x0000000000007941 */ /* 0x000fea0003800000 */
.L_x_474:
[----:B------:R-:W-:-:S04]  /*6480*/  LOP3.LUT R24, R24, 0x80000000, RZ, 0xc0, !PT ;  /* 0x8000000018187812 */ /* 0x000fc800078ec0ff */
[----:B------:R-:W-:-:S04]  /*6490*/  SHF.R.U32.HI R3, RZ, 0x18, R24 ;  /* 0x00000018ff037819 */ /* 0x000fc80000011618 */
[----:B------:R-:W-:-:S05]  /*64a0*/  LOP3.LUT R3, R0, R3, RZ, 0xfc, !PT ;  /* 0x0000000300037212 */ /* 0x000fca00078efcff */
[----:B------:R0:W-:Y:S01]  /*64b0*/  STG.E.U8 desc[UR36][R8.64], R3 ;  /* 0x0000000308007986 */ /* 0x0001e2000c101124 */
[----:B------:R-:W-:Y:S05]  /*64c0*/  BRA `(.L_x_460) ;  /* 0x00000004009c7947 */ /* 0x000fea0003800000 */
.L_x_470:
[----:B------:R-:W-:-:S05]  /*64d0*/  F2FP.BF16.F32.PACK_AB R24, RZ, R24 ;  /* 0x00000018ff18723e */ /* 0x000fca00000010ff */
[----:B------:R0:W-:Y:S01]  /*64e0*/  STG.E.U16 desc[UR36][R8.64], R24 ;  /* 0x0000001808007986 */ /* 0x0001e2000c101524 */
[----:B------:R-:W-:Y:S05]  /*64f0*/  BRA `(.L_x_460) ;  /* 0x0000000400907947 */ /* 0x000fea0003800000 */
.L_x_467:
        /* <DEDUP_REMOVED lines=11> */
.L_x_479:
        /* <DEDUP_REMOVED lines=16> */
.L_x_482:
[----:B------:R-:W-:-:S04]  /*66b0*/  LOP3.LUT R24, R24, 0x80000000, RZ, 0xc0, !PT ;  /* 0x8000000018187812 */ /* 0x000fc800078ec0ff */
[----:B------:R-:W-:-:S04]  /*66c0*/  SHF.R.U32.HI R3, RZ, 0x18, R24 ;  /* 0x00000018ff037819 */ /* 0x000fc80000011618 */
[----:B------:R-:W-:-:S04]  /*66d0*/  LOP3.LUT R0, R0, R3, RZ, 0xfc, !PT ;  /* 0x0000000300007212 */ /* 0x000fc800078efcff */
[----:B------:R-:W-:-:S07]  /*66e0*/  PRMT R4, R0, 0x7610, R4 ;  /* 0x0000761000047816 */ /* 0x000fce0000000004 */
.L_x_481:
[----:B------:R-:W-:Y:S05]  /*66f0*/  BSYNC B0 ;  /* 0x0000000000007941 */ /* 0x000fea0003800000 */
.L_x_480:
[----:B------:R3:W-:Y:S01]  /*6700*/  STG.E.U8 desc[UR36][R8.64], R4 ;  /* 0x0000000408007986 */ /* 0x0007e2000c101124 */
[----:B------:R-:W-:Y:S05]  /*6710*/  BRA `(.L_x_460) ;  /* 0x0000000400087947 */ /* 0x000fea0003800000 */
.L_x_478:
        /* <DEDUP_REMOVED lines=16> */
.L_x_485:
[----:B------:R-:W-:-:S04]  /*6820*/  LOP3.LUT R24, R24, 0x80000000, RZ, 0xc0, !PT ;  /* 0x8000000018187812 */ /* 0x000fc800078ec0ff */
[----:B------:R-:W-:-:S04]  /*6830*/  SHF.R.U32.HI R3, RZ, 0x18, R24 ;  /* 0x00000018ff037819 */ /* 0x000fc80000011618 */
[----:B------:R-:W-:-:S04]  /*6840*/  LOP3.LUT R0, R0, R3, RZ, 0xfc, !PT ;  /* 0x0000000300007212 */ /* 0x000fc800078efcff */
[----:B------:R-:W-:-:S07]  /*6850*/  PRMT R4, R0, 0x7610, R4 ;  /* 0x0000761000047816 */ /* 0x000fce0000000004 */
.L_x_484:
[----:B------:R-:W-:Y:S05]  /*6860*/  BSYNC B0 ;  /* 0x0000000000007941 */ /* 0x000fea0003800000 */
.L_x_483:
[----:B------:R0:W-:Y:S01]  /*6870*/  STG.E.U8 desc[UR36][R8.64], R4 ;  /* 0x0000000408007986 */ /* 0x0001e2000c101124 */
[----:B------:R-:W-:Y:S05]  /*6880*/  BRA `(.L_x_460) ;  /* 0x0000000000ac7947 */ /* 0x000fea0003800000 */
.L_x_477:
        /* <DEDUP_REMOVED lines=21> */
.L_x_459:
        /* <DEDUP_REMOVED lines=16> */
.L_x_488:
[----:B------:R-:W-:Y:S05]  /*6ae0*/  BRA `(.L_x_460) ;  /* 0x0000000000147947 */ /* 0x000fea0003800000 */
.L_x_487:
[----:B------:R-:W0:Y:S02]  /*6af0*/  F2I.U64.TRUNC R24, R24 ;  /* 0x0000001800187311 */ /* 0x000e24000020d800 */
[----:B0-----:R2:W-:Y:S01]  /*6b00*/  STG.E.64 desc[UR36][R8.64], R24 ;  /* 0x0000001808007986 */ /* 0x0015e2000c101b24 */
[----:B------:R-:W-:Y:S05]  /*6b10*/  BRA `(.L_x_460) ;  /* 0x0000000000087947 */ /* 0x000fea0003800000 */
.L_x_486:
[----:B------:R-:W0:Y:S02]  /*6b20*/  F2I.FTZ.U32.TRUNC.NTZ R3, R24 ;  /* 0x0000001800037305 */ /* 0x000e24000021f000 */
[----:B0-----:R0:W-:Y:S02]  /*6b30*/  STG.E desc[UR36][R8.64], R3 ;  /* 0x0000000308007986 */ /* 0x0011e4000c101924 */
.L_x_460:
[----:B------:R-:W-:-:S07]  /*6b40*/  VIADD R19, R19, 0x80 ;  /* 0x0000008013137836 */ /* 0x000fce0000000000 */
.L_x_420:
[----:B------:R-:W-:Y:S05]  /*6b50*/  BSYNC B6 ;  /* 0x0000000000067941 */ /* 0x000fea0003800000 */
.L_x_419:
[----:B------:R-:W-:-:S13]  /*6b60*/  ISETP.GE.AND P0, PT, R19, R17, PT ;  /* 0x000000111300720c */ /* 0x000fda0003f06270 */
[----:B------:R-:W-:Y:S05]  /*6b70*/  @P0 EXIT ;  /* 0x000000000000094d */ /* 0x000fea0003800000 */
[----:B0-23--:R-:W0:Y:S01]  /*6b80*/  LDC.64 R4, c[0x0][0x228] ;  /* 0x00008a00ff047b82 */ /* 0x00de220000000a00 */
[----:B-1----:R-:W-:Y:S01]  /*6b90*/  PRMT R0, R16, 0x9910, RZ ;  /* 0x0000991010007816 */ /* 0x002fe200000000ff */
[----:B------:R-:W-:Y:S01]  /*6ba0*/  IMAD R2, R2, 0x200, R19 ;  /* 0x0000020002027824 */ /* 0x000fe200078e0213 */
[----:B------:R-:W-:Y:S02]  /*6bb0*/  ULDC UR4, c[0x0][0x248] ;  /* 0x0000920000047ab9 */ /* 0x000fe40000000800 */
[----:B------:R-:W-:Y:S01]  /*6bc0*/  ISETP.GT.AND P1, PT, R0, 0x9, PT ;  /* 0x000000090000780c */ /* 0x000fe20003f24270 */
[----:B----4-:R-:W-:-:S05]  /*6bd0*/  IMAD R3, R2, UR4, RZ ;  /* 0x0000000402037c24 */ /* 0x010fca000f8e02ff */
        /* <DEDUP_REMOVED lines=11> */
[----:B-----5:R-:W0:Y:S02]  /*6c90*/  F2I.FTZ.TRUNC.NTZ R5, R18 ;  /* 0x0000001200057305 */ /* 0x020e24000021f100 */
[----:B0-----:R-:W-:Y:S01]  /*6ca0*/  STG.E.U8 desc[UR36][R2.64], R5 ;  /* 0x0000000502007986 */ /* 0x001fe2000c101124 */
[----:B------:R-:W-:Y:S05]  /*6cb0*/  EXIT ;  /* 0x000000000000794d */ /* 0x000fea0003800000 */
.L_x_492:
[----:B-----5:R-:W0:Y:S02]  /*6cc0*/  F2I.S64.TRUNC R18, R18 ;  /* 0x0000001200127311 */ /* 0x020e24000020d900 */
[----:B0-----:R-:W-:-:S05]  /*6cd0*/  IMAD.MOV.U32 R5, RZ, RZ, R18 ;  /* 0x000000ffff057224 */ /* 0x001fca00078e0012 */
[----:B------:R-:W-:Y:S01]  /*6ce0*/  STG.E.U8 desc[UR36][R2.64], R5 ;  /* 0x0000000502007986 */ /* 0x000fe2000c101124 */
[----:B------:R-:W-:Y:S05]  /*6cf0*/  EXIT ;  /* 0x000000000000794d */ /* 0x000fea0003800000 */
.L_x_491:
[----:B------:R-:W-:-:S13]  /*6d00*/  ISETP.NE.AND P0, PT, R0, 0x2, PT ;  /* 0x000000020000780c */ /* 0x000fda0003f05270 */
[----:B------:R-:W-:Y:S05]  /*6d10*/  @!P0 BRA `(.L_x_494) ;  /* 0x0000000000288947 */ /* 0x000fea0003800000 */
[----:B------:R-:W-:-:S13]  /*6d20*/  ISETP.NE.AND P0, PT, R0, 0x3, PT ;  /* 0x000000030000780c */ /* 0x000fda0003f05270 */
[----:B------:R-:W-:Y:S05]  /*6d30*/  @!P0 BRA `(.L_x_495) ;  /* 0x0000000000148947 */ /* 0x000fea0003800000 */
[----:B------:R-:W-:-:S13]  /*6d40*/  ISETP.NE.AND P0, PT, R0, 0x4, PT ;  /* 0x000000040000780c */ /* 0x000fda0003f05270 */
[----:B------:R-:W-:Y:S05]  /*6d50*/  @P0 BRA `(.L_x_493) ;  /* 0x0000000800d00947 */ /* 0x000fea0003800000 */
[----:B-----5:R-:W0:Y:S02]  /*6d60*/  F2I.S64.TRUNC R18, R18 ;  /* 0x0000001200127311 */ /* 0x020e24000020d900 */
[----:B0-----:R-:W-:Y:S01]  /*6d70*/  STG.E.64 desc[UR36][R2.64], R18 ;  /* 0x0000001202007986 */ /* 0x001fe2000c101b24 */
[----:B------:R-:W-:Y:S05]  /*6d80*/  EXIT ;  /* 0x000000000000794d */ /* 0x000fea0003800000 */
.L_x_495:
[----:B-----5:R-:W0:Y:S02]  /*6d90*/  F2I.FTZ.TRUNC.NTZ R5, R18 ;  /* 0x0000001200057305 */ /* 0x020e24000021f100 */
[----:B0-----:R-:W-:Y:S01]  /*6da0*/  STG.E desc[UR36][R2.64], R5 ;  /* 0x0000000502007986 */ /* 0x001fe2000c101924 */
[----:B------:R-:W-:Y:S05]  /*6db0*/  EXIT ;  /* 0x000000000000794d */ /* 0x000fea0003800000 */
.L_x_494:
[----:B-----5:R-:W0:Y:S02]  /*6dc0*/  F2I.FTZ.TRUNC.NTZ R5, R18 ;  /* 0x0000001200057305 */ /* 0x020e24000021f100 */
[----:B0-----:R-:W-:Y:S01]  /*6dd0*/  STG.E.U16 desc[UR36][R2.64], R5 ;  /* 0x0000000502007986 */ /* 0x001fe2000c101524 */
[----:B------:R-:W-:Y:S05]  /*6de0*/  EXIT ;  /* 0x000000000000794d */ /* 0x000fea0003800000 */
.L_x_490:
[----:B------:R-:W-:-:S13]  /*6df0*/  ISETP.GT.AND P0, PT, R0, 0x6, PT ;  /* 0x000000060000780c */ /* 0x000fda0003f04270 */
[----:B------:R-:W-:Y:S05]  /*6e00*/  @P0 BRA `(.L_x_496) ;  /* 0x0000000000240947 */ /* 0x000fea0003800000 */
[----:B------:R-:W-:-:S13]  /*6e10*/  ISETP.NE.AND P0, PT, R0, 0x5, PT ;  /* 0x000000050000780c */ /* 0x000fda0003f05270 */
[----:B------:R-:W-:Y:S05]  /*6e20*/  @!P0 BRA `(.L_x_497) ;  /* 0x0000000000108947 */ /* 0x000fea0003800000 */
[----:B------:R-:W-:-:S13]  /*6e30*/  ISETP.NE.AND P0, PT, R0, 0x6, PT ;  /* 0x000000060000780c */ /* 0x000fda0003f05270 */
[----:B------:R-:W-:Y:S05]  /*6e40*/  @P0 BRA `(.L_x_493) ;  /* 0x0000000800940947 */ /* 0x000fea0003800000 */
[----:B-----5:R-:W-:Y:S01]  /*6e50*/  STG.E desc[UR36][R2.64], R18 ;  /* 0x0000001202007986 */ /* 0x020fe2000c101924 */
[----:B------:R-:W-:Y:S05]  /*6e60*/  EXIT ;  /* 0x000000000000794d */ /* 0x000fea0003800000 */
.L_x_497:
[----:B-----5:R-:W-:-:S05]  /*6e70*/  F2FP.F16.F32.PACK_AB R18, RZ, R18 ;  /* 0x00000012ff12723e */ /* 0x020fca00000000ff */
[----:B------:R-:W-:Y:S01]  /*6e80*/  STG.E.U16 desc[UR36][R2.64], R18 ;  /* 0x0000001202007986 */ /* 0x000fe2000c101524 */
[----:B------:R-:W-:Y:S05]  /*6e90*/  EXIT ;  /* 0x000000000000794d */ /* 0x000fea0003800000 */
.L_x_496:
[----:B------:R-:W-:-:S13]  /*6ea0*/  ISETP.NE.AND P0, PT, R0, 0x7, PT ;  /* 0x000000070000780c */ /* 0x000fda0003f05270 */
[----:B------:R-:W-:Y:S05]  /*6eb0*/  @!P0 BRA `(.L_x_498) ;  /* 0x00000000002c8947 */ /* 0x000fea0003800000 */
[----:B------:R-:W-:-:S13]  /*6ec0*/  ISETP.NE.AND P0, PT, R0, 0x8, PT ;  /* 0x000000080000780c */ /* 0x000fda0003f05270 */
[----:B------:R-:W-:Y:S05]  /*6ed0*/  @!P0 BRA `(.L_x_499) ;  /* 0x0000000000148947 */ /* 0x000fea0003800000 */
[----:B------:R-:W-:-:S13]  /*6ee0*/  ISETP.NE.AND P0, PT, R0, 0x9, PT ;  /* 0x000000090000780c */ /* 0x000fda0003f05270 */
[----:B------:R-:W-:Y:S05]  /*6ef0*/  @P0 BRA `(.L_x_493) ;  /* 0x0000000800680947 */ /* 0x000fea0003800000 */
[----:B------:R-:W-:-:S05]  /*6f00*/  IMAD.MOV.U32 R19, RZ, RZ, RZ ;  /* 0x000000ffff137224 */ /* 0x000fca00078e00ff */
[----:B-----5:R-:W-:Y:S01]  /*6f10*/  STG.E.64 desc[UR36][R2.64], R18 ;  /* 0x0000001202007986 */ /* 0x020fe2000c101b24 */
[----:B------:R-:W-:Y:S05]  /*6f20*/  EXIT ;  /* 0x000000000000794d */ /* 0x000fea0003800000 */
.L_x_499:
[----:B-----5:R-:W-:-:S04]  /*6f30*/  F2FP.F16.F32.PACK_AB R5, RZ, R18 ;  /* 0x00000012ff05723e */ /* 0x020fc800000000ff */
[----:B------:R-:W-:-:S05]  /*6f40*/  PRMT R5, R5, 0x5410, RZ ;  /* 0x0000541005057816 */ /* 0x000fca00000000ff */
[----:B------:R-:W-:Y:S01]  /*6f50*/  STG.E desc[UR36][R2.64], R5 ;  /* 0x0000000502007986 */ /* 0x000fe2000c101924 */
[----:B------:R-:W-:Y:S05]  /*6f60*/  EXIT ;  /* 0x000000000000794d */ /* 0x000fea0003800000 */
.L_x_498:
[----:B-----5:R-:W-:-:S06]  /*6f70*/  FMUL.FTZ R4, R18, 1 ;  /* 0x3f80000012047820 */ /* 0x020fcc0000410000 */
[----:B------:R-:W0:Y:S02]  /*6f80*/  F2F.F64.F32 R4, R4 ;  /* 0x0000000400047310 */ /* 0x000e240000201800 */
[----:B0-----:R-:W-:Y:S01]  /*6f90*/  STG.E.64 desc[UR36][R2.64], R4 ;  /* 0x0000000402007986 */ /* 0x001fe2000c101b24 */
[----:B------:R-:W-:Y:S05]  /*6fa0*/  EXIT ;  /* 0x000000000000794d */ /* 0x000fea0003800000 */
.L_x_489:
        /* <DEDUP_REMOVED lines=8> */
[----:B-----5:R-:W-:-:S04]  /*7030*/  FSETP.NEU.FTZ.AND P0, PT, R18, RZ, PT ;  /* 0x000000ff1200720b */ /* 0x020fc80003f1d000 */
[----:B------:R-:W-:-:S05]  /*7040*/  SEL R5, RZ, 0x1, !P0 ;  /* 0x00000001ff057807 */ /* 0x000fca0004000000 */
[----:B------:R-:W-:Y:S01]  /*7050*/  STG.E.U8 desc[UR36][R2.64], R5 ;  /* 0x0000000502007986 */ /* 0x000fe2000c101124 */
[----:B------:R-:W-:Y:S05]  /*7060*/  EXIT ;  /* 0x000000000000794d */ /* 0x000fea0003800000 */
.L_x_502:
[----:B-----5:R-:W-:Y:S01]  /*7070*/  FMUL.FTZ R4, R18, 1 ;  /* 0x3f80000012047820 */ /* 0x020fe20000410000 */
[----:B------:R-:W-:-:S05]  /*7080*/  CS2R R6, SRZ ;  /* 0x0000000000067805 */ /* 0x000fca000001ff00 */
[----:B------:R-:W0:Y:S02]  /*7090*/  F2F.F64.F32 R4, R4 ;  /* 0x0000000400047310 */ /* 0x000e240000201800 */
[----:B0-----:R-:W-:Y:S01]  /*70a0*/  STG.E.128 desc[UR36][R2.64], R4 ;  /* 0x0000000402007986 */ /* 0x001fe2000c101d24 */
[----:B------:R-:W-:Y:S05]  /*70b0*/  EXIT ;  /* 0x000000000000794d */ /* 0x000fea0003800000 */
.L_x_501:
[----:B------:R-:W-:-:S13]  /*70c0*/  ISETP.NE.AND P0, PT, R0, 0xf, PT ;  /* 0x0000000f0000780c */ /* 0x000fda0003f05270 */
[----:B------:R-:W-:Y:S05]  /*70d0*/  @!P0 BRA `(.L_x_503) ;  /* 0x0000000000ac8947 */ /* 0x000fea0003800000 */
[----:B------:R-:W-:-:S13]  /*70e0*/  ISETP.NE.AND P0, PT, R0, 0x17, PT ;  /* 0x000000170000780c */ /* 0x000fda0003f05270 */
[----:B------:R-:W-:Y:S05]  /*70f0*/  @!P0 BRA `(.L_x_504) ;  /* 0x0000000000508947 */ /* 0x000fea0003800000 */
[----:B------:R-:W-:-:S13]  /*7100*/  ISETP.NE.AND P0, PT, R0, 0x18, PT ;  /* 0x000000180000780c */ /* 0x000fda0003f05270 */
[----:B------:R-:W-:Y:S05]  /*7110*/  @P0 BRA `(.L_x_493) ;  /* 0x0000000400e00947 */ /* 0x000fea0003800000 */
[C---:B-----5:R-:W-:Y:S01]  /*7120*/  LOP3.LUT R4, R18.reuse, 0x7fffffff, RZ, 0xc0, !PT ;  /* 0x7fffffff12047812 */ /* 0x060fe200078ec0ff */
[----:B------:R-:W-:Y:S01]  /*7130*/  BSSY B0, `(.L_x_505) ;  /* 0x000000d000007945 */ /* 0x000fe20003800000 */
[----:B------:R-:W-:Y:S02]  /*7140*/  LOP3.LUT R0, R18, 0x80000000, RZ, 0xc0, !PT ;  /* 0x8000000012007812 */ /* 0x000fe400078ec0ff */
[----:B------:R-:W-:Y:S02]  /*7150*/  ISETP.GT.U32.AND P0, PT, R4, 0x43efffff, PT ;  /* 0x43efffff0400780c */ /* 0x000fe40003f04070 */
[----:B------:R-:W-:Y:S01]  /*7160*/  SHF.R.U32.HI R7, RZ, 0x18, R0 ;  /* 0x00000018ff077819 */ /* 0x000fe20000011600 */
[----:B------:R-:W-:-:S10]  /*7170*/  IMAD.MOV.U32 R0, RZ, RZ, 0x7f ;  /* 0x0000007fff007424 */ /* 0x000fd400078e00ff */
[----:B------:R-:W-:Y:S05]  /*7180*/  @P0 BRA `(.L_x_506) ;  /* 0x00000000001c0947 */ /* 0x000fea0003800000 */
[----:B------:R-:W-:-:S13]  /*7190*/  ISETP.GE.U32.AND P0, PT, R4, 0x3c800000, PT ;  /* 0x3c8000000400780c */ /* 0x000fda0003f06070 */
[----:B------:R-:W-:Y:S01]  /*71a0*/  @P0 SHF.R.U32.HI R0, RZ, 0x14, R18 ;  /* 0x00000014ff000819 */ /* 0x000fe20000011612 */
[----:B------:R-:W-:-:S03]  /*71b0*/  @!P0 FADD.FTZ R4, R4, 16384 ;  /* 0x4680000004048421 */ /* 0x000fc60000010000 */
[----:B------:R-:W-:-:S04]  /*71c0*/  @P0 LOP3.LUT R5, R0, 0x1, RZ, 0xc0, !PT ;  /* 0x0000000100050812 */ /* 0x000fc800078ec0ff */
[----:B------:R-:W-:-:S04]  /*71d0*/  @P0 IADD3 R5, R18, 0x407ffff, R5 ;  /* 0x0407ffff12050810 */ /* 0x000fc80007ffe005 */
[----:B------:R-:W-:Y:S01]  /*71e0*/  @P0 SHF.R.U32.HI R0, RZ, 0x14, R5 ;  /* 0x00000014ff000819 */ /* 0x000fe20000011605 */
[----:B------:R-:W-:-:S07]  /*71f0*/  @!P0 VIADD R0, R4, 0xb9800000 ;  /* 0xb980000004008836 */ /* 0x000fce0000000000 */
.L_x_506:
[----:B------:R-:W-:Y:S05]  /*7200*/  BSYNC B0 ;  /* 0x0000000000007941 */ /* 0x000fea0003800000 */
.L_x_505:
[----:B------:R-:W-:-:S05]  /*7210*/  LOP3.LUT R7, R0, R7, RZ, 0xfc, !PT ;  /* 0x0000000700077212 */ /* 0x000fca00078efcff */
[----:B------:R-:W-:Y:S01]  /*7220*/  STG.E.U8 desc[UR36][R2.64], R7 ;  /* 0x0000000702007986 */ /* 0x000fe2000c101124 */
[----:B------:R-:W-:Y:S05]  /*7230*/  EXIT ;  /* 0x000000000000794d */ /* 0x000fea0003800000 */
.L_x_504:
[----:B-----5:R-:W-:Y:S01]  /*7240*/  LOP3.LUT R4, R18, 0x7fffffff, RZ, 0xc0, !PT ;  /* 0x7fffffff12047812 */ /* 0x020fe200078ec0ff */
[----:B------:R-:W-:Y:S03]  /*7250*/  BSSY B0, `(.L_x_507) ;  /* 0x000000e000007945 */ /* 0x000fe60003800000 */
[----:B------:R-:W-:-:S13]  /*7260*/  ISETP.GT.U32.AND P0, PT, R4, 0x477fffff, PT ;  /* 0x477fffff0400780c */ /* 0x000fda0003f04070 */
[----:B------:R-:W-:Y:S05]  /*7270*/  @P0 BRA `(.L_x_508) ;  /* 0x0000000000200947 */ /* 0x000fea0003800000 */
[----:B------:R-:W-:-:S13]  /*7280*/  ISETP.GE.U32.AND P0, PT, R4, 0x38800000, PT ;  /* 0x388000000400780c */ /* 0x000fda0003f06070 */
[----:B------:R-:W-:Y:S01]  /*7290*/  @P0 SHF.R.U32.HI R0, RZ, 0x15, R18 ;  /* 0x00000015ff000819 */ /* 0x000fe20000011612 */
[----:B------:R-:W-:-:S03]  /*72a0*/  @!P0 FADD.FTZ R4, R4, 128 ;  /* 0x4300000004048421 */ /* 0x000fc60000010000 */
[----:B------:R-:W-:-:S04]  /*72b0*/  @P0 LOP3.LUT R5, R0, 0x1, RZ, 0xc0, !PT ;  /* 0x0000000100050812 */ /* 0x000fc800078ec0ff */
[----:B------:R-:W-:-:S04]  /*72c0*/  @P0 IADD3 R5, R18, 0x80fffff, R5 ;  /* 0x080fffff12050810 */ /* 0x000fc80007ffe005 */
[----:B------:R-:W-:Y:S01]  /*72d0*/  @P0 SHF.R.U32.HI R0, RZ, 0x15, R5 ;  /* 0x00000015ff000819 */ /* 0x000fe20000011605 */
[----:B------:R-:W-:Y:S01]  /*72e0*/  @!P0 VIADD R0, R4, 0xbd000000 ;  /* 0xbd00000004008836 */ /* 0x000fe20000000000 */
[----:B------:R-:W-:Y:S06]  /*72f0*/  BRA `(.L_x_509) ;  /* 0x00000000000c7947 */ /* 0x000fec0003800000 */
.L_x_508:
[----:B------:R-:W-:Y:S01]  /*7300*/  IMAD.MOV.U32 R0, RZ, RZ, 0x7f ;  /* 0x0000007fff007424 */ /* 0x000fe200078e00ff */
[----:B------:R-:W-:-:S04]  /*7310*/  ISETP.GT.U32.AND P0, PT, R4, 0x7f800000, PT ;  /* 0x7f8000000400780c */ /* 0x000fc80003f04070 */
[----:B------:R-:W-:-:S09]  /*7320*/  SEL R0, R0, 0x7c, P0 ;  /* 0x0000007c00007807 */ /* 0x000fd20000000000 */
.L_x_509:
[----:B------:R-:W-:Y:S05]  /*7330*/  BSYNC B0 ;  /* 0x0000000000007941 */ /* 0x000fea0003800000 */
.L_x_507:
[----:B------:R-:W-:-:S04]  /*7340*/  LOP3.LUT R18, R18, 0x80000000, RZ, 0xc0, !PT ;  /* 0x8000000012127812 */ /* 0x000fc800078ec0ff */
[----:B------:R-:W-:-:S04]  /*7350*/  SHF.R.U32.HI R5, RZ, 0x18, R18 ;  /* 0x00000018ff057819 */ /* 0x000fc80000011612 */
[----:B------:R-:W-:-:S05]  /*7360*/  LOP3.LUT R5, R0, R5, RZ, 0xfc, !PT ;  /* 0x0000000500057212 */ /* 0x000fca00078efcff */
[----:B------:R-:W-:Y:S01]  /*7370*/  STG.E.U8 desc[UR36][R2.64], R5 ;  /* 0x0000000502007986 */ /* 0x000fe2000c101124 */
[----:B------:R-:W-:Y:S05]  /*7380*/  EXIT ;  /* 0x000000000000794d */ /* 0x000fea0003800000 */
.L_x_503:
[----:B-----5:R-:W-:-:S05]  /*7390*/  F2FP.BF16.F32.PACK_AB R18, RZ, R18 ;  /* 0x00000012ff12723e */ /* 0x020fca00000010ff */
[----:B------:R-:W-:Y:S01]  /*73a0*/  STG.E.U16 desc[UR36][R2.64], R18 ;  /* 0x0000001202007986 */ /* 0x000fe2000c101524 */
[----:B------:R-:W-:Y:S05]  /*73b0*/  EXIT ;  /* 0x000000000000794d */ /* 0x000fea0003800000 */
.L_x_500:
        /* <DEDUP_REMOVED lines=8> */
[----:B-----5:R-:W0:Y:S02]  /*7440*/  F2I.FTZ.U32.TRUNC.NTZ R5, R18 ;  /* 0x0000001200057305 */ /* 0x020e24000021f000 */
[----:B0-----:R-:W-:Y:S01]  /*7450*/  STG.E.U16 desc[UR36][R2.64], R5 ;  /* 0x0000000502007986 */ /* 0x001fe2000c101524 */
[----:B------:R-:W-:Y:S05]  /*7460*/  EXIT ;  /* 0x000000000000794d */ /* 0x000fea0003800000 */
.L_x_512:
[----:B-----5:R-:W-:Y:S01]  /*7470*/  LOP3.LUT R5, R18, 0x7fffffff, RZ, 0xc0, !PT ;  /* 0x7fffffff12057812 */ /* 0x020fe200078ec0ff */
        /* <DEDUP_REMOVED lines=15> */
.L_x_515:
[----:B------:R-:W-:-:S04]  /*7570*/  LOP3.LUT R18, R18, 0x80000000, RZ, 0xc0, !PT ;  /* 0x8000000012127812 */ /* 0x000fc800078ec0ff */
[----:B------:R-:W-:-:S04]  /*7580*/  SHF.R.U32.HI R5, RZ, 0x18, R18 ;  /* 0x00000018ff057819 */ /* 0x000fc80000011612 */
[----:B------:R-:W-:-:S04]  /*7590*/  LOP3.LUT R4, R4, R5, RZ, 0xfc, !PT ;  /* 0x0000000504047212 */ /* 0x000fc800078efcff */
[----:B------:R-:W-:-:S07]  /*75a0*/  PRMT R0, R4, 0x7610, R0 ;  /* 0x0000761004007816 */ /* 0x000fce0000000000 */
.L_x_514:
[----:B------:R-:W-:Y:S05]  /*75b0*/  BSYNC B0 ;  /* 0x0000000000007941 */ /* 0x000fea0003800000 */
.L_x_513:
[----:B------:R-:W-:Y:S01]  /*75c0*/  STG.E.U8 desc[UR36][R2.64], R0 ;  /* 0x0000000002007986 */ /* 0x000fe2000c101124 */
[----:B------:R-:W-:Y:S05]  /*75d0*/  EXIT ;  /* 0x000000000000794d */ /* 0x000fea0003800000 */
.L_x_511:
        /* <DEDUP_REMOVED lines=16> */
.L_x_518:
[----:B------:R-:W-:-:S04]  /*76e0*/  LOP3.LUT R18, R18, 0x80000000, RZ, 0xc0, !PT ;  /* 0x8000000012127812 */ /* 0x000fc800078ec0ff */
[----:B------:R-:W-:-:S04]  /*76f0*/  SHF.R.U32.HI R5, RZ, 0x18, R18 ;  /* 0x00000018ff057819 */ /* 0x000fc80000011612 */
[----:B------:R-:W-:-:S04]  /*7700*/  LOP3.LUT R4, R4, R5, RZ, 0xfc, !PT ;  /* 0x0000000504047212 */ /* 0x000fc800078efcff */
[----:B------:R-:W-:-:S07]  /*7710*/  PRMT R0, R4, 0x7610, R0 ;  /* 0x0000761004007816 */ /* 0x000fce0000000000 */
.L_x_517:
[----:B------:R-:W-:Y:S05]  /*7720*/  BSYNC B0 ;  /* 0x0000000000007941 */ /* 0x000fea0003800000 */
.L_x_516:
[----:B------:R-:W-:Y:S01]  /*7730*/  STG.E.U8 desc[UR36][R2.64], R0 ;  /* 0x0000000002007986 */ /* 0x000fe2000c101124 */
[----:B------:R-:W-:Y:S05]  /*7740*/  EXIT ;  /* 0x000000000000794d */ /* 0x000fea0003800000 */
.L_x_510:
[----:B------:R-:W-:-:S13]  /*7750*/  ISETP.NE.AND P0, PT, R0, 0x1c, PT ;  /* 0x0000001c0000780c */ /* 0x000fda0003f05270 */
[----:B------:R-:W-:Y:S05]  /*7760*/  @!P0 BRA `(.L_x_519) ;  /* 0x00000000009c8947 */ /* 0x000fea0003800000 */
[----:B------:R-:W-:-:S13]  /*7770*/  ISETP.NE.AND P0, PT, R0, 0x1d, PT ;  /* 0x0000001d0000780c */ /* 0x000fda0003f05270 */
[----:B------:R-:W-:Y:S05]  /*7780*/  @!P0 BRA `(.L_x_520) ;  /* 0x0000000000888947 */ /* 0x000fea0003800000 */
[----:B------:R-:W-:-:S13]  /*7790*/  ISETP.NE.AND P0, PT, R0, 0x2c, PT ;  /* 0x0000002c0000780c */ /* 0x000fda0003f05270 */
[----:B------:R-:W-:Y:S05]  /*77a0*/  @P0 BRA `(.L_x_493) ;  /* 0x00000000003c0947 */ /* 0x000fea0003800000 */
[----:B-----5:R-:W-:-:S04]  /*77b0*/  SHF.R.U32.HI R4, RZ, 0x17, R18 ;  /* 0x00000017ff047819 */ /* 0x020fc80000011612 */
        /* <DEDUP_REMOVED lines=14> */
.L_x_493:
        /* <DEDUP_REMOVED lines=15> */
[----:B-1---5:R-:W-:Y:S05]  /*7990*/  CALL.ABS.NOINC R2 ;  /* 0x0000000002007343 */ /* 0x022fea0003c00000 */
.L_x_521:
[----:B------:R-:W-:Y:S05]  /*79a0*/  EXIT ;  /* 0x000000000000794d */ /* 0x000fea0003800000 */
.L_x_520:
[----:B-----5:R-:W0:Y:S02]  /*79b0*/  F2I.U64.TRUNC R18, R18 ;  /* 0x0000001200127311 */ /* 0x020e24000020d800 */
[----:B0-----:R-:W-:Y:S01]  /*79c0*/  STG.E.64 desc[UR36][R2.64], R18 ;  /* 0x0000001202007986 */ /* 0x001fe2000c101b24 */
[----:B------:R-:W-:Y:S05]  /*79d0*/  EXIT ;  /* 0x000000000000794d */ /* 0x000fea0003800000 */
.L_x_519:
[----:B-----5:R-:W0:Y:S02]  /*79e0*/  F2I.FTZ.U32.TRUNC.NTZ R5, R18 ;  /* 0x0000001200057305 */ /* 0x020e24000021f000 */
[----:B0-----:R-:W-:Y:S01]  /*79f0*/  STG.E desc[UR36][R2.64], R5 ;  /* 0x0000000502007986 */ /* 0x001fe2000c101924 */
[----:B------:R-:W-:Y:S05]  /*7a00*/  EXIT ;  /* 0x000000000000794d */ /* 0x000fea0003800000 */
.L_x_522:
        /* <DEDUP_REMOVED lines=15> */
.L_x_1497:


//--------------------- .text._ZN2at6native18elementwise_kernelILi128ELi2EZNS0_22gpu_kernel_impl_nocastIZZZNS0_53_GLOBAL__N__52d73765_15_RenormKernel_cu_9e10b42f_309824renorm_scale_factor_implERNS_18TensorIteratorBaseEdENKUlvE_clEvENKUlvE0_clEvEUlfE_EEvS5_RKT_EUliE_EEviT1_ --------------------------
	.section	.text._ZN2at6native18elementwise_kernelILi128ELi2EZNS0_22gpu_kernel_impl_nocastIZZZNS0_53_GLOBAL__N__52d73765_15_RenormKernel_cu_9e10b42f_309824renorm_scale_factor_implERNS_18TensorIteratorBaseEdENKUlvE_clEvENKUlvE0_clEvEUlfE_EEvS5_RKT_EUliE_EEviT1_,"ax",@progbits
	.align	128
        .global         _ZN2at6native18elementwise_kernelILi128ELi2EZNS0_22gpu_kernel_impl_nocastIZZZNS0_53_GLOBAL__N__52d73765_15_RenormKernel_cu_9e10b42f_309824renorm_scale_factor_implERNS_18TensorIteratorBaseEdENKUlvE_clEvENKUlvE0_clEvEUlfE_EEvS5_RKT_EUliE_EEviT1_
        .type           _ZN2at6native18elementwise_kernelILi128ELi2EZNS0_22gpu_kernel_impl_nocastIZZZNS0_53_GLOBAL__N__52d73765_15_RenormKernel_cu_9e10b42f_309824renorm_scale_factor_implERNS_18TensorIteratorBaseEdENKUlvE_clEvENKUlvE0_clEvEUlfE_EEvS5_RKT_EUliE_EEviT1_,@function
        .size           _ZN2at6native18elementwise_kernelILi128ELi2EZNS0_22gpu_kernel_impl_nocastIZZZNS0_53_GLOBAL__N__52d73765_15_RenormKernel_cu_9e10b42f_309824renorm_scale_factor_implERNS_18TensorIteratorBaseEdENKUlvE_clEvENKUlvE0_clEvEUlfE_EEvS5_RKT_EUliE_EEviT1_,(.L_x_1498 - _ZN2at6native18elementwise_kernelILi128ELi2EZNS0_22gpu_kernel_impl_nocastIZZZNS0_53_GLOBAL__N__52d73765_15_RenormKernel_cu_9e10b42f_309824renorm_scale_factor_implERNS_18TensorIteratorBaseEdENKUlvE_clEvENKUlvE0_clEvEUlfE_EEvS5_RKT_EUliE_EEviT1_)
        .other          _ZN2at6native18elementwise_kernelILi128ELi2EZNS0_22gpu_kernel_impl_nocastIZZZNS0_53_GLOBAL__N__52d73765_15_RenormKernel_cu_9e10b42f_309824renorm_scale_factor_implERNS_18TensorIteratorBaseEdENKUlvE_clEvENKUlvE0_clEvEUlfE_EEvS5_RKT_EUliE_EEviT1_,@"STO_CUDA_ENTRY STV_DEFAULT"
_ZN2at6native18elementwise_kernelILi128ELi2EZNS0_22gpu_kernel_impl_nocastIZZZNS0_53_GLOBAL__N__52d73765_15_RenormKernel_cu_9e10b42f_309824renorm_scale_factor_implERNS_18TensorIteratorBaseEdENKUlvE_clEvENKUlvE0_clEvEUlfE_EEvS5_RKT_EUliE_EEviT1_:
.text._ZN2at6native18elementwise_kernelILi128ELi2EZNS0_22gpu_kernel_impl_nocastIZZZNS0_53_GLOBAL__N__52d73765_15_RenormKernel_cu_9e10b42f_309824renorm_scale_factor_implERNS_18TensorIteratorBaseEdENKUlvE_clEvENKUlvE0_clEvEUlfE_EEvS5_RKT_EUliE_EEviT1_:
[----:B------:R-:W-:Y:S01]  /*0000*/  LDC R1, c[0x0][0x28] ;  /* 0x00000a00ff017b82 */ /* 0x000fe20000000800 */
[----:B------:R-:W0:Y:S01]  /*0010*/  S2R R0, SR_CTAID.X ;  /* 0x0000000000007919 */ /* 0x000e220000002500 */
[----:B------:R-:W-:Y:S01]  /*0020*/  ULDC UR6, c[0x0][0x210] ;  /* 0x0000840000067ab9 */ /* 0x000fe20000000800 */
[----:B------:R-:W-:Y:S01]  /*0030*/  ULDC.64 UR4, c[0x0][0x208] ;  /* 0x0000820000047ab9 */ /* 0x000fe20000000a00 */
[----:B------:R-:W-:Y:S01]  /*0040*/  BSSY B0, `(.L_x_523) ;  /* 0x0000143000007945 */ /* 0x000fe20003800000 */
[----:B------:R-:W0:Y:S02]  /*0050*/  S2R R3, SR_TID.X ;  /* 0x0000000000037919 */ /* 0x000e240000002100 */
[----:B0-----:R-:W-:-:S04]  /*0060*/  LEA R0, R0, R3, 0x8 ;  /* 0x0000000300007211 */ /* 0x001fc800078e40ff */
[----:B------:R-:W-:Y:S02]  /*0070*/  ISETP.GE.AND P0, PT, R0, UR6, PT ;  /* 0x0000000600007c0c */ /* 0x000fe4000bf06270 */
[----:B------:R-:W-:-:S11]  /*0080*/  MOV R7, R0 ;  /* 0x0000000000077202 */ /* 0x000fd60000000f00 */
[----:B------:R-:W-:Y:S05]  /*0090*/  @P0 BRA `(.L_x_524) ;  /* 0x0000001000f40947 */ /* 0x000fea0003800000 */
[----:B------:R-:W0:Y:S01]  /*00a0*/  LDC R8, c[0x0][0x218] ;  /* 0x00008600ff087b82 */ /* 0x000e220000000800 */
[----:B------:R-:W-:Y:S02]  /*00b0*/  CS2R R2, SRZ ;  /* 0x0000000000027805 */ /* 0x000fe4000001ff00 */
[----:B0-----:R-:W-:-:S13]  /*00c0*/  ISETP.NE.AND P0, PT, R8, RZ, PT ;  /* 0x000000ff0800720c */ /* 0x001fda0003f05270 */
[----:B------:R-:W-:Y:S05]  /*00d0*/  @!P0 BRA `(.L_x_525) ;  /* 0x0000001000a88947 */ /* 0x000fea0003800000 */
[----:B------:R-:W-:Y:S01]  /*00e0*/  HFMA2.MMA R2, -RZ, RZ, 0, 0 ;  /* 0x00000000ff027435 */ /* 0x000fe200000001ff */
[----:B------:R-:W-:Y:S01]  /*00f0*/  MOV R3, R7 ;  /* 0x0000000700037202 */ /* 0x000fe20000000f00 */
[----:B------:R-:W-:Y:S01]  /*0100*/  ULDC.64 UR8, c[0x0][0x220] ;  /* 0x0000880000087ab9 */ /* 0x000fe20000000a00 */
[----:B------:R-:W-:Y:S01]  /*0110*/  ISETP.NE.AND P0, PT, R8, 0x1, PT ;  /* 0x000000010800780c */ /* 0x000fe20003f05270 */
[----:B------:R-:W-:-:S06]  /*0120*/  ULDC UR7, c[0x0][0x21c] ;  /* 0x0000870000077ab9 */ /* 0x000fcc0000000800 */
[----:B------:R-:W-:-:S05]  /*0130*/  IMAD.HI.U32 R4, R7, UR8, R2 ;  /* 0x0000000807047c27 */ /* 0x000fca000f8e0002 */
[----:B------:R-:W-:Y:S01]  /*0140*/  SHF.R.U32.HI R5, RZ, UR9, R4 ;  /* 0x00000009ff057c19 */ /* 0x000fe20008011604 */
[----:B------:R-:W-:-:S03]  /*0150*/  ULDC.64 UR8, c[0x0][0x348] ;  /* 0x0000d20000087ab9 */ /* 0x000fc60000000a00 */
[----:B------:R-:W-:-:S05]  /*0160*/  IADD3 R2, -R5, RZ, RZ ;  /* 0x000000ff05027210 */ /* 0x000fca0007ffe1ff */
[----:B------:R-:W-:-:S04]  /*0170*/  IMAD R2, R2, UR7, R7 ;  /* 0x0000000702027c24 */ /* 0x000fc8000f8e0207 */
[C---:B------:R-:W-:Y:S02]  /*0180*/  IMAD R3, R2.reuse, UR8, RZ ;  /* 0x0000000802037c24 */ /* 0x040fe4000f8e02ff */
[----:B------:R-:W-:Y:S01]  /*0190*/  IMAD R2, R2, UR9, RZ ;  /* 0x0000000902027c24 */ /* 0x000fe2000f8e02ff */
[----:B------:R-:W-:Y:S06]  /*01a0*/  @!P0 BRA `(.L_x_525) ;  /* 0x0000001000748947 */ /* 0x000fec0003800000 */
[----:B------:R-:W-:Y:S01]  /*01b0*/  MOV R4, RZ ;  /* 0x000000ff00047202 */ /* 0x000fe20000000f00 */
[----:B------:R-:W-:Y:S01]  /*01c0*/  ULDC.64 UR8, c[0x0][0x228] ;  /* 0x00008a0000087ab9 */ /* 0x000fe20000000a00 */
[----:B------:R-:W-:Y:S01]  /*01d0*/  ULDC UR7, c[0x0][0x230] ;  /* 0x00008c0000077ab9 */ /* 0x000fe20000000800 */
[----:B------:R-:W-:Y:S02]  /*01e0*/  ISETP.NE.AND P0, PT, R8, 0x2, PT ;  /* 0x000000020800780c */ /* 0x000fe40003f05270 */
[----:B------:R-:W-:-:S05]  /*01f0*/  IMAD.HI.U32 R6, R5, UR9, R4 ;  /* 0x0000000905067c27 */ /* 0x000fca000f8e0004 */
[----:B------:R-:W-:-:S04]  /*0200*/  SHF.R.U32.HI R7, RZ, UR7, R6 ;  /* 0x00000007ff077c19 */ /* 0x000fc80008011606 */
[----:B------:R-:W-:-:S05]  /*0210*/  IADD3 R4, -R7, RZ, RZ ;  /* 0x000000ff07047210 */ /* 0x000fca0007ffe1ff */
[----:B------:R-:W-:Y:S01]  /*0220*/  IMAD R4, R4, UR8, R5 ;  /* 0x0000000804047c24 */ /* 0x000fe2000f8e0205 */
[----:B------:R-:W-:-:S03]  /*0230*/  ULDC.64 UR8, c[0x0][0x350] ;  /* 0x0000d40000087ab9 */ /* 0x000fc60000000a00 */
[C---:B------:R-:W-:Y:S02]  /*0240*/  IMAD R3, R4.reuse, UR8, R3 ;  /* 0x0000000804037c24 */ /* 0x040fe4000f8e0203 */
[----:B------:R-:W-:Y:S01]  /*0250*/  IMAD R2, R4, UR9, R2 ;  /* 0x0000000904027c24 */ /* 0x000fe2000f8e0202 */
[----:B------:R-:W-:Y:S06]  /*0260*/  @!P0 BRA `(.L_x_525) ;  /* 0x0000001000448947 */ /* 0x000fec0003800000 */
[----:B------:R-:W-:Y:S01]  /*0270*/  HFMA2.MMA R6, -RZ, RZ, 0, 0 ;  /* 0x00000000ff067435 */ /* 0x000fe200000001ff */
[----:B------:R-:W-:Y:S01]  /*0280*/  ULDC.64 UR8, c[0x0][0x238] ;  /* 0x00008e0000087ab9 */ /* 0x000fe20000000a00 */
[----:B------:R-:W-:Y:S01]  /*0290*/  ISETP.NE.AND P0, PT, R8, 0x3, PT ;  /* 0x000000030800780c */ /* 0x000fe20003f05270 */
[----:B------:R-:W-:-:S07]  /*02a0*/  ULDC UR7, c[0x0][0x234] ;  /* 0x00008d0000077ab9 */ /* 0x000fce0000000800 */
[----:B------:R-:W-:-:S05]  /*02b0*/  IMAD.HI.U32 R4, R7, UR8, R6 ;  /* 0x0000000807047c27 */ /* 0x000fca000f8e0006 */
[----:B------:R-:W-:Y:S01]  /*02c0*/  SHF.R.U32.HI R5, RZ, UR9, R4 ;  /* 0x00000009ff057c19 */ /* 0x000fe20008011604 */
[----:B------:R-:W-:-:S03]  /*02d0*/  ULDC.64 UR8, c[0x0][0x358] ;  /* 0x0000d60000087ab9 */ /* 0x000fc60000000a00 */
[----:B------:R-:W-:-:S05]  /*02e0*/  IADD3 R6, -R5, RZ, RZ ;  /* 0x000000ff05067210 */ /* 0x000fca0007ffe1ff */
[----:B------:R-:W-:-:S04]  /*02f0*/  IMAD R6, R6, UR7, R7 ;  /* 0x0000000706067c24 */ /* 0x000fc8000f8e0207 */
[C---:B------:R-:W-:Y:S02]  /*0300*/  IMAD R3, R6.reuse, UR8, R3 ;  /* 0x0000000806037c24 */ /* 0x040fe4000f8e0203 */
[----:B------:R-:W-:Y:S01]  /*0310*/  IMAD R2, R6, UR9, R2 ;  /* 0x0000000906027c24 */ /* 0x000fe2000f8e0202 */
        /* <DEDUP_REMOVED lines=13> */
[----:B------:R-:W-:Y:S01]  /*03f0*/  IMAD.MOV.U32 R6, RZ, RZ, RZ ;  /* 0x000000ffff067224 */ /* 0x000fe200078e00ff */
[----:B------:R-:W-:Y:S01]  /*0400*/  ULDC.64 UR8, c[0x0][0x250] ;  /* 0x0000940000087ab9 */ /* 0x000fe20000000a00 */
[----:B------:R-:W-:Y:S01]  /*0410*/  ISETP.NE.AND P0, PT, R8, 0x5, PT ;  /* 0x000000050800780c */ /* 0x000fe20003f05270 */
[----:B------:R-:W-:Y:S01]  /*0420*/  ULDC UR7, c[0x0][0x24c] ;  /* 0x0000930000077ab9 */ /* 0x000fe20000000800 */
        /* <DEDUP_REMOVED lines=44> */
[----:B------:R-:W-:Y:S01]  /*06f0*/  MOV R6, RZ ;  /* 0x000000ff00067202 */ /* 0x000fe20000000f00 */
[----:B------:R-:W-:Y:S01]  /*0700*/  ULDC.64 UR8, c[0x0][0x280] ;  /* 0x0000a00000087ab9 */ /* 0x000fe20000000a00 */
[----:B------:R-:W-:Y:S01]  /*0710*/  ISETP.NE.AND P0, PT, R8, 0x9, PT ;  /* 0x000000090800780c */ /* 0x000fe20003f05270 */
[----:B------:R-:W-:Y:S02]  /*0720*/  ULDC UR7, c[0x0][0x27c] ;  /* 0x00009f0000077ab9 */ /* 0x000fe40000000800 */
        /* <DEDUP_REMOVED lines=8> */
[----:B------:R-:W-:Y:S01]  /*07b0*/  HFMA2.MMA R4, -RZ, RZ, 0, 0 ;  /* 0x00000000ff047435 */ /* 0x000fe200000001ff */
[----:B------:R-:W-:Y:S01]  /*07c0*/  ULDC.64 UR8, c[0x0][0x288] ;  /* 0x0000a20000087ab9 */ /* 0x000fe20000000a00 */
[----:B------:R-:W-:Y:S01]  /*07d0*/  ULDC UR7, c[0x0][0x290] ;  /* 0x0000a40000077ab9 */ /* 0x000fe20000000800 */
[----:B------:R-:W-:-:S07]  /*07e0*/  ISETP.NE.AND P0, PT, R8, 0xa, PT ;  /* 0x0000000a0800780c */ /* 0x000fce0003f05270 */
[----:B------:R-:W-:-:S05]  /*07f0*/  IMAD.HI.U32 R6, R5, UR9, R4 ;  /* 0x0000000905067c27 */ /* 0x000fca000f8e0004 */
[----:B------:R-:W-:-:S05]  /*0800*/  SHF.R.U32.HI R7, RZ, UR7, R6 ;  /* 0x00000007ff077c19 */ /* 0x000fca0008011606 */
[----:B------:R-:W-:-:S04]  /*0810*/  IMAD.MOV R4, RZ, RZ, -R7 ;  /* 0x000000ffff047224 */ /* 0x000fc800078e0a07 */
        /* <DEDUP_REMOVED lines=161> */
[----:B------:R-:W-:Y:S01]  /*1230*/  ISETP.NE.AND P0, PT, R8, 0x18, PT ;  /* 0x000000180800780c */ /* 0x000fe20003f05270 */
[----:B------:R-:W-:Y:S01]  /*1240*/  ULDC.64 UR8, c[0x0][0x330] ;  /* 0x0000cc0000087ab9 */ /* 0x000fe20000000a00 */
[----:B------:R-:W-:Y:S01]  /*1250*/  MOV R4, RZ ;  /* 0x000000ff00047202 */ /* 0x000fe20000000f00 */
[----:B------:R-:W-:-:S04]  /*1260*/  ULDC UR7, c[0x0][0x338] ;  /* 0x0000ce0000077ab9 */ /* 0x000fc80000000800 */
[----:B------:R-:W-:-:S05]  /*1270*/  IMAD.HI.U32 R8, R5, UR9, R4 ;  /* 0x0000000905087c27 */ /* 0x000fca000f8e0004 */
[----:B------:R-:W-:Y:S01]  /*1280*/  SHF.R.U32.HI R9, RZ, UR7, R8 ;  /* 0x00000007ff097c19 */ /* 0x000fe20008011608 */
[----:B------:R-:W0:Y:S01]  /*1290*/  @P0 LDC.64 R12, c[0x0][0x340] ;  /* 0x0000d000ff0c0b82 */ /* 0x000e220000000a00 */
[----:B------:R-:W-:Y:S02]  /*12a0*/  @P0 MOV R8, RZ ;  /* 0x000000ff00080202 */ /* 0x000fe40000000f00 */
[----:B------:R-:W-:-:S05]  /*12b0*/  IADD3 R11, -R9, RZ, RZ ;  /* 0x000000ff090b7210 */ /* 0x000fca0007ffe1ff */
[----:B------:R-:W1:Y:S08]  /*12c0*/  @P0 LDC R15, c[0x0][0x33c] ;  /* 0x0000cf00ff0f0b82 */ /* 0x000e700000000800 */
[----:B------:R-:W2:Y:S01]  /*12d0*/  @P0 LDC.64 R6, c[0x0][0x408] ;  /* 0x00010200ff060b82 */ /* 0x000ea20000000a00 */
[----:B0-----:R-:W-:-:S05]  /*12e0*/  @P0 IMAD.HI.U32 R4, R9, R12, R8 ;  /* 0x0000000c09040227 */ /* 0x001fca00078e0008 */
[----:B------:R-:W-:Y:S01]  /*12f0*/  @P0 SHF.R.U32.HI R8, RZ, R13, R4 ;  /* 0x0000000dff080219 */ /* 0x000fe20000011604 */
[----:B------:R-:W-:Y:S01]  /*1300*/  IMAD R4, R11, UR8, R5 ;  /* 0x000000080b047c24 */ /* 0x000fe2000f8e0205 */
[----:B------:R-:W-:Y:S02]  /*1310*/  ULDC.64 UR8, c[0x0][0x400] ;  /* 0x0001000000087ab9 */ /* 0x000fe40000000a00 */
[----:B------:R-:W-:Y:S01]  /*1320*/  @P0 IADD3 R8, -R8, RZ, RZ ;  /* 0x000000ff08080210 */ /* 0x000fe20007ffe1ff */
[C---:B------:R-:W-:Y:S02]  /*1330*/  IMAD R3, R4.reuse, UR8, R3 ;  /* 0x0000000804037c24 */ /* 0x040fe4000f8e0203 */
[----:B------:R-:W-:Y:S02]  /*1340*/  IMAD R2, R4, UR9, R2 ;  /* 0x0000000904027c24 */ /* 0x000fe4000f8e0202 */
[----:B-1----:R-:W-:-:S04]  /*1350*/  @P0 IMAD R8, R8, R15, R9 ;  /* 0x0000000f08080224 */ /* 0x002fc800078e0209 */
[C---:B--2---:R-:W-:Y:S02]  /*1360*/  @P0 IMAD R3, R8.reuse, R6, R3 ;  /* 0x0000000608030224 */ /* 0x044fe400078e0203 */
[----:B------:R-:W-:-:S07]  /*1370*/  @P0 IMAD R2, R8, R7, R2 ;  /* 0x0000000708020224 */ /* 0x000fce00078e0202 */
.L_x_525:
[----:B------:R-:W-:Y:S01]  /*1380*/  ULDC.64 UR8, c[0x0][0x418] ;  /* 0x0001060000087ab9 */ /* 0x000fe20000000a00 */
[----:B------:R-:W-:Y:S01]  /*1390*/  ULDC UR7, c[0x0][0x420] ;  /* 0x0001080000077ab9 */ /* 0x000fe20000000800 */
[----:B------:R-:W-:-:S04]  /*13a0*/  IADD3 R4, P0, R2, UR8, RZ ;  /* 0x0000000802047c10 */ /* 0x000fc8000ff1e0ff */
[----:B------:R-:W-:Y:S01]  /*13b0*/  IADD3.X R5, RZ, UR9, RZ, P0, !PT ;  /* 0x00000009ff057c10 */ /* 0x000fe200087fe4ff */
[----:B------:R-:W-:-:S04]  /*13c0*/  ULDC.64 UR8, c[0x0][0x410] ;  /* 0x0001040000087ab9 */ /* 0x000fc80000000a00 */
[----:B------:R-:W2:Y:S01]  /*13d0*/  LDG.E R4, desc[UR4][R4.64] ;  /* 0x0000000404047981 */ /* 0x000ea2000c1e1900 */
[----:B------:R-:W-:Y:S02]  /*13e0*/  IADD3 R2, P1, R3, UR8, RZ ;  /* 0x0000000803027c10 */ /* 0x000fe4000ff3e0ff */
[----:B------:R-:W-:Y:S02]  /*13f0*/  MOV R9, 0x3f800000 ;  /* 0x3f80000000097802 */ /* 0x000fe40000000f00 */
[----:B------:R-:W-:Y:S01]  /*1400*/  IADD3 R7, R0, 0x80, RZ ;  /* 0x0000008000077810 */ /* 0x000fe20007ffe0ff */
[----:B------:R-:W-:Y:S01]  /*1410*/  IMAD.X R3, RZ, RZ, UR9, P1 ;  /* 0x00000009ff037e24 */ /* 0x000fe200088e06ff */
[----:B--2---:R-:W-:-:S13]  /*1420*/  FSETP.GT.FTZ.AND P0, PT, R4, UR7, PT ;  /* 0x0000000704007c0b */ /* 0x004fda000bf14000 */
[----:B------:R-:W-:-:S06]  /*1430*/  @P0 FADD.FTZ R6, R4, 1.0000000116860974231e-07 ;  /* 0x33d6bf9504060421 */ /* 0x000fcc0000010000 */
[----:B------:R-:W0:Y:S02]  /*1440*/  @P0 MUFU.RCP R6, R6 ;  /* 0x0000000600060308 */ /* 0x000e240000001000 */
[----:B0-----:R-:W-:-:S05]  /*1450*/  @P0 FMUL.FTZ R9, R6, UR7 ;  /* 0x0000000706090c20 */ /* 0x001fca0008410000 */
[----:B------:R0:W-:Y:S02]  /*1460*/  STG.E desc[UR4][R2.64], R9 ;  /* 0x0000000902007986 */ /* 0x0001e4000c101904 */
.L_x_524:
[----:B------:R-:W-:Y:S05]  /*1470*/  BSYNC B0 ;  /* 0x0000000000007941 */ /* 0x000fea0003800000 */
.L_x_523:
[----:B------:R-:W-:-:S13]  /*1480*/  ISETP.GE.AND P0, PT, R7, UR6, PT ;  /* 0x0000000607007c0c */ /* 0x000fda000bf06270 */
[----:B------:R-:W-:Y:S05]  /*1490*/  @P0 EXIT ;  /* 0x000000000000094d */ /* 0x000fea0003800000 */
[----:B------:R-:W1:Y:S01]  /*14a0*/  LDC R8, c[0x0][0x218] ;  /* 0x00008600ff087b82 */ /* 0x000e620000000800 */
[----:B0-----:R-:W-:Y:S01]  /*14b0*/  HFMA2.MMA R3, -RZ, RZ, 0, 0 ;  /* 0x00000000ff037435 */ /* 0x001fe200000001ff */
[----:B------:R-:W-:Y:S02]  /*14c0*/  MOV R0, RZ ;  /* 0x000000ff00007202 */ /* 0x000fe40000000f00 */
[----:B-1----:R-:W-:-:S13]  /*14d0*/  ISETP.NE.AND P0, PT, R8, RZ, PT ;  /* 0x000000ff0800720c */ /* 0x002fda0003f05270 */
[----:B------:R-:W-:Y:S05]  /*14e0*/  @!P0 BRA `(.L_x_526) ;  /* 0x0000001000a88947 */ /* 0x000fea0003800000 */
[----:B------:R-:W-:Y:S01]  /*14f0*/  MOV R2, RZ ;  /* 0x000000ff00027202 */ /* 0x000fe20000000f00 */
[----:B------:R-:W-:Y:S01]  /*1500*/  ULDC.64 UR6, c[0x0][0x220] ;  /* 0x0000880000067ab9 */ /* 0x000fe20000000a00 */
[----:B------:R-:W-:Y:S02]  /*1510*/  MOV R3, R7 ;  /* 0x0000000700037202 */ /* 0x000fe40000000f00 */
[----:B------:R-:W-:Y:S01]  /*1520*/  ISETP.NE.AND P0, PT, R8, 0x1, PT ;  /* 0x000000010800780c */ /* 0x000fe20003f05270 */
[----:B------:R-:W-:Y:S01]  /*1530*/  IMAD.HI.U32 R4, R7, UR6, R2 ;  /* 0x0000000607047c27 */ /* 0x000fe2000f8e0002 */
[----:B------:R-:W-:-:S04]  /*1540*/  ULDC UR6, c[0x0][0x21c] ;  /* 0x0000870000067ab9 */ /* 0x000fc80000000800 */
[----:B------:R-:W-:-:S04]  /*1550*/  SHF.R.U32.HI R5, RZ, UR7, R4 ;  /* 0x00000007ff057c19 */ /* 0x000fc80008011604 */
[----:B------:R-:W-:-:S05]  /*1560*/  IADD3 R0, -R5, RZ, RZ ;  /* 0x000000ff05007210 */ /* 0x000fca0007ffe1ff */
[----:B------:R-:W-:Y:S01]  /*1570*/  IMAD R0, R0, UR6, R7 ;  /* 0x0000000600007c24 */ /* 0x000fe2000f8e0207 */
[----:B------:R-:W-:-:S03]  /*1580*/  ULDC.64 UR6, c[0x0][0x348] ;  /* 0x0000d20000067ab9 */ /* 0x000fc60000000a00 */
        /* <DEDUP_REMOVED lines=17> */
[----:B------:R-:W-:-:S08]  /*16a0*/  ISETP.NE.AND P0, PT, R8, 0x3, PT ;  /* 0x000000030800780c */ /* 0x000fd00003f05270 */
[----:B------:R-:W-:Y:S01]  /*16b0*/  IMAD.HI.U32 R4, R7, UR6, R6 ;  /* 0x0000000607047c27 */ /* 0x000fe2000f8e0006 */
[----:B------:R-:W-:-:S04]  /*16c0*/  ULDC UR6, c[0x0][0x234] ;  /* 0x00008d0000067ab9 */ /* 0x000fc80000000800 */
        /* <DEDUP_REMOVED lines=21> */
[----:B------:R-:W-:-:S03]  /*1820*/  ISETP.NE.AND P0, PT, R8, 0x5, PT ;  /* 0x000000050800780c */ /* 0x000fc60003f05270 */
        /* <DEDUP_REMOVED lines=225> */
[----:B------:R-:W-:Y:S01]  /*2640*/  ISETP.NE.AND P0, PT, R8, 0x18, PT ;  /* 0x000000180800780c */ /* 0x000fe20003f05270 */
[----:B------:R-:W-:Y:S01]  /*2650*/  HFMA2.MMA R4, -RZ, RZ, 0, 0 ;  /* 0x00000000ff047435 */ /* 0x000fe200000001ff */
[----:B------:R-:W-:Y:S01]  /*2660*/  ULDC.64 UR8, c[0x0][0x330] ;  /* 0x0000cc0000087ab9 */ /* 0x000fe20000000a00 */
[----:B------:R-:W-:-:S08]  /*2670*/  ULDC UR6, c[0x0][0x338] ;  /* 0x0000ce0000067ab9 */ /* 0x000fd00000000800 */
[----:B------:R-:W-:Y:S02]  /*2680*/  IMAD.HI.U32 R6, R5, UR9, R4 ;  /* 0x0000000905067c27 */ /* 0x000fe4000f8e0004 */
[----:B------:R-:W0:Y:S03]  /*2690*/  @P0 LDC.64 R8, c[0x0][0x340] ;  /* 0x0000d000ff080b82 */ /* 0x000e260000000a00 */
[----:B------:R-:W-:Y:S01]  /*26a0*/  SHF.R.U32.HI R7, RZ, UR6, R6 ;  /* 0x00000006ff077c19 */ /* 0x000fe20008011606 */
[----:B------:R-:W-:Y:S01]  /*26b0*/  ULDC.64 UR6, c[0x0][0x400] ;  /* 0x0001000000067ab9 */ /* 0x000fe20000000a00 */
[----:B------:R-:W-:Y:S02]  /*26c0*/  @P0 MOV R6, RZ ;  /* 0x000000ff00060202 */ /* 0x000fe40000000f00 */
[----:B------:R-:W-:Y:S01]  /*26d0*/  IADD3 R4, -R7, RZ, RZ ;  /* 0x000000ff07047210 */ /* 0x000fe20007ffe1ff */
[----:B------:R-:W1:Y:S04]  /*26e0*/  @P0 LDC R11, c[0x0][0x33c] ;  /* 0x0000cf00ff0b0b82 */ /* 0x000e680000000800 */
[----:B------:R-:W-:-:S04]  /*26f0*/  IMAD R4, R4, UR8, R5 ;  /* 0x0000000804047c24 */ /* 0x000fc8000f8e0205 */
[----:B------:R-:W2:Y:S01]  /*2700*/  @P0 LDC.64 R12, c[0x0][0x408] ;  /* 0x00010200ff0c0b82 */ /* 0x000ea20000000a00 */
[C---:B------:R-:W-:Y:S02]  /*2710*/  IMAD R3, R4.reuse, UR6, R3 ;  /* 0x0000000604037c24 */ /* 0x040fe4000f8e0203 */
[----:B------:R-:W-:Y:S02]  /*2720*/  IMAD R0, R4, UR7, R0 ;  /* 0x0000000704007c24 */ /* 0x000fe4000f8e0200 */
[----:B0-----:R-:W-:-:S05]  /*2730*/  @P0 IMAD.HI.U32 R2, R7, R8, R6 ;  /* 0x0000000807020227 */ /* 0x001fca00078e0006 */
[----:B------:R-:W-:-:S04]  /*2740*/  @P0 SHF.R.U32.HI R2, RZ, R9, R2 ;  /* 0x00000009ff020219 */ /* 0x000fc80000011602 */
[----:B------:R-:W-:-:S05]  /*2750*/  @P0 IADD3 R6, -R2, RZ, RZ ;  /* 0x000000ff02060210 */ /* 0x000fca0007ffe1ff */
[----:B-1----:R-:W-:-:S04]  /*2760*/  @P0 IMAD R6, R11, R6, R7 ;  /* 0x000000060b060224 */ /* 0x002fc800078e0207 */
[C---:B--2---:R-:W-:Y:S02]  /*2770*/  @P0 IMAD R3, R6.reuse, R12, R3 ;  /* 0x0000000c06030224 */ /* 0x044fe400078e0203 */
[----:B------:R-:W-:-:S07]  /*2780*/  @P0 IMAD R0, R6, R13, R0 ;  /* 0x0000000d06000224 */ /* 0x000fce00078e0200 */
.L_x_526:
        /* <DEDUP_REMOVED lines=8> */
[----:B------:R-:W-:Y:S02]  /*2810*/  IADD3.X R3, RZ, UR7, RZ, P1, !PT ;  /* 0x00000007ff037c10 */ /* 0x000fe40008ffe4ff */
[----:B--2---:R-:W-:-:S13]  /*2820*/  FSETP.GT.FTZ.AND P0, PT, R4, UR8, PT ;  /* 0x0000000804007c0b */ /* 0x004fda000bf14000 */
[----:B------:R-:W-:-:S06]  /*2830*/  @P0 FADD.FTZ R0, R4, 1.0000000116860974231e-07 ;  /* 0x33d6bf9504000421 */ /* 0x000fcc0000010000 */
[----:B------:R-:W0:Y:S02]  /*2840*/  @P0 MUFU.RCP R0, R0 ;  /* 0x0000000000000308 */ /* 0x000e240000001000 */
[----:B0-----:R-:W-:-:S05]  /*2850*/  @P0 FMUL.FTZ R7, R0, UR8 ;  /* 0x0000000800070c20 */ /* 0x001fca0008410000 */
[----:B------:R-:W-:Y:S01]  /*2860*/  STG.E desc[UR4][R2.64], R7 ;  /* 0x0000000702007986 */ /* 0x000fe2000c101904 */
[----:B------:R-:W-:Y:S05]  /*2870*/  EXIT ;  /* 0x000000000000794d */ /* 0x000fea0003800000 */
.L_x_527:
        /* <DEDUP_REMOVED lines=16> */
.L_x_1498:


//--------------------- .text._ZN2at6native27unrolled_elementwise_kernelIZZZNS0_53_GLOBAL__N__52d73765_15_RenormKernel_cu_9e10b42f_309824renorm_scale_factor_implERNS_18TensorIteratorBaseEdENKUlvE_clEvENKUlvE0_clEvEUlfE_St5arrayIPcLm2EELi4E23TrivialOffsetCalculatorILi1EjESC_NS0_6memory15LoadWithoutCastENSD_16StoreWithoutCastEEEviT_T0_T2_T3_T4_T5_ --------------------------
	.section	.text._ZN2at6native27unrolled_elementwise_kernelIZZZNS0_53_GLOBAL__N__52d73765_15_RenormKernel_cu_9e10b42f_309824renorm_scale_factor_implERNS_18TensorIteratorBaseEdENKUlvE_clEvENKUlvE0_clEvEUlfE_St5arrayIPcLm2EELi4E23TrivialOffsetCalculatorILi1EjESC_NS0_6memory15LoadWithoutCastENSD_16StoreWithoutCastEEEviT_T0_T2_T3_T4_T5_,"ax",@progbits
	.align	128
        .global         _ZN2at6native27unrolled_elementwise_kernelIZZZNS0_53_GLOBAL__N__52d73765_15_RenormKernel_cu_9e10b42f_309824renorm_scale_factor_implERNS_18TensorIteratorBaseEdENKUlvE_clEvENKUlvE0_clEvEUlfE_St5arrayIPcLm2EELi4E23TrivialOffsetCalculatorILi1EjESC_NS0_6memory15LoadWithoutCastENSD_16StoreWithoutCastEEEviT_T0_T2_T3_T4_T5_
        .type           _ZN2at6native27unrolled_elementwise_kernelIZZZNS0_53_GLOBAL__N__52d73765_15_RenormKernel_cu_9e10b42f_309824renorm_scale_factor_implERNS_18TensorIteratorBaseEdENKUlvE_clEvENKUlvE0_clEvEUlfE_St5arrayIPcLm2EELi4E23TrivialOffsetCalculatorILi1EjESC_NS0_6memory15LoadWithoutCastENSD_16StoreWithoutCastEEEviT_T0_T2_T3_T4_T5_,@function
        .size           _ZN2at6native27unrolled_elementwise_kernelIZZZNS0_53_GLOBAL__N__52d73765_15_RenormKernel_cu_9e10b42f_309824renorm_scale_factor_implERNS_18TensorIteratorBaseEdENKUlvE_clEvENKUlvE0_clEvEUlfE_St5arrayIPcLm2EELi4E23TrivialOffsetCalculatorILi1EjESC_NS0_6memory15LoadWithoutCastENSD_16StoreWithoutCastEEEviT_T0_T2_T3_T4_T5_,(.L_x_1499 - _ZN2at6native27unrolled_elementwise_kernelIZZZNS0_53_GLOBAL__N__52d73765_15_RenormKernel_cu_9e10b42f_309824renorm_scale_factor_implERNS_18TensorIteratorBaseEdENKUlvE_clEvENKUlvE0_clEvEUlfE_St5arrayIPcLm2EELi4E23TrivialOffsetCalculatorILi1EjESC_NS0_6memory15LoadWithoutCastENSD_16StoreWithoutCastEEEviT_T0_T2_T3_T4_T5_)
        .other          _ZN2at6native27unrolled_elementwise_kernelIZZZNS0_53_GLOBAL__N__52d73765_15_RenormKernel_cu_9e10b42f_309824renorm_scale_factor_implERNS_18TensorIteratorBaseEdENKUlvE_clEvENKUlvE0_clEvEUlfE_St5arrayIPcLm2EELi4E23TrivialOffsetCalculatorILi1EjESC_NS0_6memory15LoadWithoutCastENSD_16StoreWithoutCastEEEviT_T0_T2_T3_T4_T5_,@"STO_CUDA_ENTRY STV_DEFAULT"
_ZN2at6native27unrolled_elementwise_kernelIZZZNS0_53_GLOBAL__N__52d73765_15_RenormKernel_cu_9e10b42f_309824renorm_scale_factor_implERNS_18TensorIteratorBaseEdENKUlvE_clEvENKUlvE0_clEvEUlfE_St5arrayIPcLm2EELi4E23TrivialOffsetCalculatorILi1EjESC_NS0_6memory15LoadWithoutCastENSD_16StoreWithoutCastEEEviT_T0_T2_T3_T4_T5_:
.text._ZN2at6native27unrolled_elementwise_kernelIZZZNS0_53_GLOBAL__N__52d73765_15_RenormKernel_cu_9e10b42f_309824renorm_scale_factor_implERNS_18TensorIteratorBaseEdENKUlvE_clEvENKUlvE0_clEvEUlfE_St5arrayIPcLm2EELi4E23TrivialOffsetCalculatorILi1EjESC_NS0_6memory15LoadWithoutCastENSD_16StoreWithoutCastEEEviT_T0_T2_T3_T4_T5_:
[----:B------:R-:W-:Y:S01]  /*0000*/  LDC R1, c[0x0][0x28] ;  /* 0x00000a00ff017b82 */ /* 0x000fe20000000800 */
[----:B------:R-:W0:Y:S07]  /*0010*/  S2R R0, SR_CTAID.X ;  /* 0x0000000000007919 */ /* 0x000e2e0000002500 */
[----:B------:R-:W0:Y:S01]  /*0020*/  LDC R5, c[0x0][0x210] ;  /* 0x00008400ff057b82 */ /* 0x000e220000000800 */
[----:B------:R-:W-:Y:S01]  /*0030*/  HFMA2.MMA R8, -RZ, RZ, 0, 0 ;  /* 0x00000000ff087435 */ /* 0x000fe200000001ff */
[----:B------:R-:W-:Y:S01]  /*0040*/  ULDC.64 UR4, c[0x0][0x208] ;  /* 0x0000820000047ab9 */ /* 0x000fe20000000a00 */
[----:B------:R-:W1:Y:S01]  /*0050*/  S2R R3, SR_TID.X ;  /* 0x0000000000037919 */ /* 0x000e620000002100 */
[----:B0-----:R-:W-:Y:S01]  /*0060*/  IMAD R2, R0, -0x200, R5 ;  /* 0xfffffe0000027824 */ /* 0x001fe200078e0205 */
[----:B-1----:R-:W-:-:S04]  /*0070*/  MOV R9, R3 ;  /* 0x0000000300097202 */ /* 0x002fc80000000f00 */
[----:B------:R-:W-:-:S13]  /*0080*/  ISETP.GE.AND P0, PT, R3, R2, PT ;  /* 0x000000020300720c */ /* 0x000fda0003f06270 */
[----:B------:R-:W-:Y:S01]  /*0090*/  @!P0 IMAD R13, R0, 0x200, R9 ;  /* 0x00000200000d8824 */ /* 0x000fe200078e0209 */
[----:B------:R-:W-:-:S04]  /*00a0*/  @!P0 IADD3 R9, R9, 0x80, RZ ;  /* 0x0000008009098810 */ /* 0x000fc80007ffe0ff */
[----:B------:R-:W-:-:S13]  /*00b0*/  ISETP.GE.AND P1, PT, R9, R2, PT ;  /* 0x000000020900720c */ /* 0x000fda0003f26270 */
[----:B------:R-:W-:Y:S01]  /*00c0*/  @!P1 IMAD R15, R0, 0x200, R9 ;  /* 0x00000200000f9824 */ /* 0x000fe200078e0209 */
[----:B------:R-:W-:Y:S01]  /*00d0*/  @!P1 IADD3 R9, R9, 0x80, RZ ;  /* 0x0000008009099810 */ /* 0x000fe20007ffe0ff */
[----:B------:R-:W0:Y:S03]  /*00e0*/  @!P1 LDC.64 R4, c[0x0][0x230] ;  /* 0x00008c00ff049b82 */ /* 0x000e260000000a00 */
[----:B------:R-:W-:-:S13]  /*00f0*/  ISETP.GE.AND P3, PT, R9, R2, PT ;  /* 0x000000020900720c */ /* 0x000fda0003f66270 */
[----:B------:R-:W1:Y:S01]  /*0100*/  @!P3 LDC.64 R6, c[0x0][0x230] ;  /* 0x00008c00ff06bb82 */ /* 0x000e620000000a00 */
[----:B------:R-:W-:Y:S01]  /*0110*/  @!P3 IMAD R17, R0, 0x200, R9 ;  /* 0x000002000011b824 */ /* 0x000fe200078e0209 */
[----:B------:R-:W-:-:S04]  /*0120*/  @!P3 IADD3 R9, R9, 0x80, RZ ;  /* 0x000000800909b810 */ /* 0x000fc80007ffe0ff */
[----:B------:R-:W-:Y:S01]  /*0130*/  ISETP.GE.AND P2, PT, R9, R2, PT ;  /* 0x000000020900720c */ /* 0x000fe20003f46270 */
[----:B------:R-:W-:Y:S02]  /*0140*/  IMAD.MOV.U32 R18, RZ, RZ, RZ ;  /* 0x000000ffff127224 */ /* 0x000fe400078e00ff */
[----:B0-----:R-:W-:Y:S01]  /*0150*/  @!P1 IMAD.WIDE.U32 R14, R15, 0x4, R4 ;  /* 0x000000040f0e9825 */ /* 0x001fe200078e0004 */
[----:B------:R-:W-:Y:S01]  /*0160*/  CS2R R4, SRZ ;  /* 0x0000000000047805 */ /* 0x000fe2000001ff00 */
[----:B------:R-:W-:Y:S03]  /*0170*/  BSSY B0, `(.L_x_528) ;  /* 0x000001e000007945 */ /* 0x000fe60003800000 */
[----:B------:R0:W5:Y:S05]  /*0180*/  @!P1 LDG.E R8, desc[UR4][R14.64] ;  /* 0x000000040e089981 */ /* 0x00016a000c1e1900 */
[----:B------:R-:W2:Y:S01]  /*0190*/  @!P2 LDC.64 R10, c[0x0][0x230] ;  /* 0x00008c00ff0aab82 */ /* 0x000ea20000000a00 */
[----:B------:R-:W-:-:S02]  /*01a0*/  @!P2 IMAD R9, R0, 0x200, R9 ;  /* 0x000002000009a824 */ /* 0x000fc400078e0209 */
[----:B-1----:R-:W-:-:S05]  /*01b0*/  @!P3 IMAD.WIDE.U32 R16, R17, 0x4, R6 ;  /* 0x000000041110b825 */ /* 0x002fca00078e0006 */
[----:B------:R-:W1:Y:S01]  /*01c0*/  @!P0 LDC.64 R6, c[0x0][0x230] ;  /* 0x00008c00ff068b82 */ /* 0x000e620000000a00 */
[----:B------:R-:W5:Y:S01]  /*01d0*/  @!P3 LDG.E R5, desc[UR4][R16.64] ;  /* 0x000000041005b981 */ /* 0x000f62000c1e1900 */
[----:B--2---:R-:W-:-:S04]  /*01e0*/  @!P2 IMAD.WIDE.U32 R10, R9, 0x4, R10 ;  /* 0x00000004090aa825 */ /* 0x004fc800078e000a */
[----:B-1----:R-:W-:Y:S01]  /*01f0*/  @!P0 IMAD.WIDE.U32 R6, R13, 0x4, R6 ;  /* 0x000000040d068825 */ /* 0x002fe200078e0006 */
[----:B------:R-:W-:Y:S01]  /*0200*/  MOV R9, R3 ;  /* 0x0000000300097202 */ /* 0x000fe20000000f00 */
[----:B------:R-:W1:Y:S01]  /*0210*/  @!P0 LDC.64 R12, c[0x0][0x228] ;  /* 0x00008a00ff0c8b82 */ /* 0x000e620000000a00 */
[----:B------:R-:W5:Y:S02]  /*0220*/  @!P2 LDG.E R4, desc[UR4][R10.64] ;  /* 0x000000040a04a981 */ /* 0x000f64000c1e1900 */
[C---:B------:R-:W-:Y:S01]  /*0230*/  IADD3 R21, R9.reuse, 0x100, RZ ;  /* 0x0000010009157810 */ /* 0x040fe20007ffe0ff */
[C---:B------:R-:W-:Y:S01]  /*0240*/  VIADD R19, R9.reuse, 0x80 ;  /* 0x0000008009137836 */ /* 0x040fe20000000000 */
[----:B------:R2:W5:Y:S01]  /*0250*/  @!P0 LDG.E R18, desc[UR4][R6.64] ;  /* 0x0000000406128981 */ /* 0x000562000c1e1900 */
[----:B0-----:R-:W-:Y:S01]  /*0260*/  VIADD R15, R9, 0x180 ;  /* 0x00000180090f7836 */ /* 0x001fe20000000000 */
[----:B------:R-:W-:Y:S02]  /*0270*/  @!P0 IADD3 R9, R3, 0x80, RZ ;  /* 0x0000008003098810 */ /* 0x000fe40007ffe0ff */
[----:B------:R-:W-:-:S02]  /*0280*/  ISETP.GE.AND P5, PT, R19, R2, PT ;  /* 0x000000021300720c */ /* 0x000fc40003fa6270 */
[-C--:B------:R-:W-:Y:S01]  /*0290*/  ISETP.GE.AND P1, PT, R21, R2.reuse, PT ;  /* 0x000000021500720c */ /* 0x080fe20003f26270 */
[----:B--2---:R-:W-:Y:S01]  /*02a0*/  @!P0 IMAD R7, R0, 0x200, R3 ;  /* 0x0000020000078824 */ /* 0x004fe200078e0203 */
[-C--:B------:R-:W-:Y:S02]  /*02b0*/  ISETP.GE.AND P2, PT, R15, R2.reuse, PT ;  /* 0x000000020f00720c */ /* 0x080fe40003f46270 */
[----:B------:R-:W-:Y:S01]  /*02c0*/  ISETP.GE.AND P3, PT, R9, R2, PT ;  /* 0x000000020900720c */ /* 0x000fe20003f66270 */
[----:B-1----:R-:W-:Y:S01]  /*02d0*/  @!P0 IMAD.WIDE.U32 R6, R7, 0x4, R12 ;  /* 0x0000000407068825 */ /* 0x002fe200078e000c */
[----:B------:R-:W-:Y:S11]  /*02e0*/  @P0 BRA `(.L_x_529) ;  /* 0x0000000000180947 */ /* 0x000ff60003800000 */
[----:B------:R-:W-:Y:S01]  /*02f0*/  ULDC UR6, c[0x0][0x218] ;  /* 0x0000860000067ab9 */ /* 0x000fe20000000800 */
[----:B------:R-:W-:Y:S02]  /*0300*/  MOV R3, 0x3f800000 ;  /* 0x3f80000000037802 */ /* 0x000fe40000000f00 */
[----:B-----5:R-:W-:-:S13]  /*0310*/  FSETP.GT.FTZ.AND P4, PT, R18, UR6, PT ;  /* 0x0000000612007c0b */ /* 0x020fda000bf94000 */
[----:B------:R-:W-:-:S06]  /*0320*/  @P4 FADD.FTZ R18, R18, 1.0000000116860974231e-07 ;  /* 0x33d6bf9512124421 */ /* 0x000fcc0000010000 */
[----:B------:R-:W0:Y:S02]  /*0330*/  @P4 MUFU.RCP R18, R18 ;  /* 0x0000001200124308 */ /* 0x000e240000001000 */
[----:B0-----:R-:W-:-:S07]  /*0340*/  @P4 FMUL.FTZ R3, R18, UR6 ;  /* 0x0000000612034c20 */ /* 0x001fce0008410000 */
.L_x_529:
[----:B------:R-:W-:Y:S05]  /*0350*/  BSYNC B0 ;  /* 0x0000000000007941 */ /* 0x000fea0003800000 */
.L_x_528:
[----:B------:R-:W-:Y:S04]  /*0360*/  BSSY B0, `(.L_x_530) ;  /* 0x0000008000007945 */ /* 0x000fe80003800000 */
[----:B------:R-:W-:Y:S05]  /*0370*/  @P5 BRA `(.L_x_531) ;  /* 0x0000000000185947 */ /* 0x000fea0003800000 */
[----:B------:R-:W-:Y:S01]  /*0380*/  ULDC UR6, c[0x0][0x218] ;  /* 0x0000860000067ab9 */ /* 0x000fe20000000800 */
[----:B------:R-:W-:Y:S01]  /*0390*/  IMAD.MOV.U32 R11, RZ, RZ, 0x3f800000 ;  /* 0x3f800000ff0b7424 */ /* 0x000fe200078e00ff */
[----:B-----5:R-:W-:-:S13]  /*03a0*/  FSETP.GT.FTZ.AND P4, PT, R8, UR6, PT ;  /* 0x0000000608007c0b */ /* 0x020fda000bf94000 */
[----:B------:R-:W-:-:S06]  /*03b0*/  @P4 FADD.FTZ R8, R8, 1.0000000116860974231e-07 ;  /* 0x33d6bf9508084421 */ /* 0x000fcc0000010000 */
[----:B------:R-:W0:Y:S02]  /*03c0*/  @P4 MUFU.RCP R8, R8 ;  /* 0x0000000800084308 */ /* 0x000e240000001000 */
[----:B0-----:R-:W-:-:S07]  /*03d0*/  @P4 FMUL.FTZ R11, R8, UR6 ;  /* 0x00000006080b4c20 */ /* 0x001fce0008410000 */
.L_x_531:
[----:B------:R-:W-:Y:S05]  /*03e0*/  BSYNC B0 ;  /* 0x0000000000007941 */ /* 0x000fea0003800000 */
.L_x_530:
[----:B------:R-:W-:Y:S04]  /*03f0*/  BSSY B0, `(.L_x_532) ;  /* 0x0000008000007945 */ /* 0x000fe80003800000 */
[----:B------:R-:W-:Y:S05]  /*0400*/  @P1 BRA `(.L_x_533) ;  /* 0x0000000000181947 */ /* 0x000fea0003800000 */
[----:B------:R-:W-:Y:S01]  /*0410*/  ULDC UR6, c[0x0][0x218] ;  /* 0x0000860000067ab9 */ /* 0x000fe20000000800 */
[----:B------:R-:W-:Y:S01]  /*0420*/  HFMA2.MMA R13, -RZ, RZ, 1.875, 0 ;  /* 0x3f800000ff0d7435 */ /* 0x000fe200000001ff */
[----:B-----5:R-:W-:-:S13]  /*0430*/  FSETP.GT.FTZ.AND P1, PT, R5, UR6, PT ;  /* 0x0000000605007c0b */ /* 0x020fda000bf34000 */
[----:B------:R-:W-:-:S06]  /*0440*/  @P1 FADD.FTZ R5, R5, 1.0000000116860974231e-07 ;  /* 0x33d6bf9505051421 */ /* 0x000fcc0000010000 */
[----:B------:R-:W0:Y:S02]  /*0450*/  @P1 MUFU.RCP R5, R5 ;  /* 0x0000000500051308 */ /* 0x000e240000001000 */
[----:B0-----:R-:W-:-:S07]  /*0460*/  @P1 FMUL.FTZ R13, R5, UR6 ;  /* 0x00000006050d1c20 */ /* 0x001fce0008410000 */
.L_x_533:
[----:B------:R-:W-:Y:S05]  /*0470*/  BSYNC B0 ;  /* 0x0000000000007941 */ /* 0x000fea0003800000 */
.L_x_532:
        /* <DEDUP_REMOVED lines=8> */
.L_x_535:
[----:B------:R-:W-:Y:S05]  /*0500*/  BSYNC B0 ;  /* 0x0000000000007941 */ /* 0x000fea0003800000 */
.L_x_534:
[----:B------:R0:W-:Y:S01]  /*0510*/  @!P0 STG.E desc[UR4][R6.64], R3 ;  /* 0x0000000306008986 */ /* 0x0001e2000c101904 */
[----:B------:R-:W-:Y:S04]  /*0520*/  BSSY B0, `(.L_x_536) ;  /* 0x000000c000007945 */ /* 0x000fe80003800000 */
[----:B------:R-:W-:Y:S05]  /*0530*/  @P3 BRA `(.L_x_537) ;  /* 0x0000000000283947 */ /* 0x000fea0003800000 */
[----:B0-----:R-:W0:Y:S01]  /*0540*/  LDC.64 R6, c[0x0][0x228] ;  /* 0x00008a00ff067b82 */ /* 0x001e220000000a00 */
[----:B-----5:R-:W-:Y:S02]  /*0550*/  LEA R5, R0, R9, 0x9 ;  /* 0x0000000900057211 */ /* 0x020fe400078e48ff */
[----:B------:R-:W-:-:S04]  /*0560*/  IADD3 R9, R9, 0x80, RZ ;  /* 0x0000008009097810 */ /* 0x000fc80007ffe0ff */
[----:B------:R-:W-:-:S13]  /*0570*/  ISETP.GE.AND P0, PT, R9, R2, PT ;  /* 0x000000020900720c */ /* 0x000fda0003f06270 */
[----:B------:R-:W-:Y:S01]  /*0580*/  @!P0 IMAD R3, R0, 0x200, R9 ;  /* 0x0000020000038824 */ /* 0x000fe200078e0209 */
[----:B------:R-:W-:Y:S01]  /*0590*/  @!P0 IADD3 R9, R9, 0x80, RZ ;  /* 0x0000008009098810 */ /* 0x000fe20007ffe0ff */
[----:B0-----:R-:W-:-:S04]  /*05a0*/  IMAD.WIDE.U32 R4, R5, 0x4, R6 ;  /* 0x0000000405047825 */ /* 0x001fc800078e0006 */
[----:B------:R-:W-:Y:S01]  /*05b0*/  @!P0 IMAD.WIDE.U32 R6, R3, 0x4, R6 ;  /* 0x0000000403068825 */ /* 0x000fe200078e0006 */
[----:B------:R1:W-:Y:S04]  /*05c0*/  STG.E desc[UR4][R4.64], R11 ;  /* 0x0000000b04007986 */ /* 0x0003e8000c101904 */
[----:B------:R1:W-:Y:S02]  /*05d0*/  @!P0 STG.E desc[UR4][R6.64], R13 ;  /* 0x0000000d06008986 */ /* 0x0003e4000c101904 */
.L_x_537:
[----:B------:R-:W-:Y:S05]  /*05e0*/  BSYNC B0 ;  /* 0x0000000000007941 */ /* 0x000fea0003800000 */
.L_x_536:
[----:B------:R-:W-:-:S13]  /*05f0*/  ISETP.GE.AND P0, PT, R9, R2, PT ;  /* 0x000000020900720c */ /* 0x000fda0003f06270 */
[----:B------:R-:W-:Y:S05]  /*0600*/  @P0 EXIT ;  /* 0x000000000000094d */ /* 0x000fea0003800000 */
[----:B0-----:R-:W0:Y:S01]  /*0610*/  LDC.64 R2, c[0x0][0x228] ;  /* 0x00008a00ff027b82 */ /* 0x001e220000000a00 */
[----:B------:R-:W-:-:S05]  /*0620*/  LEA R9, R0, R9, 0x9 ;  /* 0x0000000900097211 */ /* 0x000fca00078e48ff */
[----:B0-----:R-:W-:-:S05]  /*0630*/  IMAD.WIDE.U32 R2, R9, 0x4, R2 ;  /* 0x0000000409027825 */ /* 0x001fca00078e0002 */
[----:B------:R-:W-:Y:S01]  /*0640*/  STG.E desc[UR4][R2.64], R15 ;  /* 0x0000000f02007986 */ /* 0x000fe2000c101904 */
[----:B------:R-:W-:Y:S05]  /*0650*/  EXIT ;  /* 0x000000000000794d */ /* 0x000fea0003800000 */
.L_x_538:
        /* <DEDUP_REMOVED lines=10> */
.L_x_1499:


//--------------------- .text._ZN2at6native29vectorized_elementwise_kernelILi2EZZZNS0_53_GLOBAL__N__52d73765_15_RenormKernel_cu_9e10b42f_309824renorm_scale_factor_implERNS_18TensorIteratorBaseEdENKUlvE_clEvENKUlvE0_clEvEUlfE_St5arrayIPcLm2EEEEviT0_T1_ --------------------------
	.section	.text._ZN2at6native29vectorized_elementwise_kernelILi2EZZZNS0_53_GLOBAL__N__52d73765_15_RenormKernel_cu_9e10b42f_309824renorm_scale_factor_implERNS_18TensorIteratorBaseEdENKUlvE_clEvENKUlvE0_clEvEUlfE_St5arrayIPcLm2EEEEviT0_T1_,"ax",@progbits
	.align	128
        .global         _ZN2at6native29vectorized_elementwise_kernelILi2EZZZNS0_53_GLOBAL__N__52d73765_15_RenormKernel_cu_9e10b42f_309824renorm_scale_factor_implERNS_18TensorIteratorBaseEdENKUlvE_clEvENKUlvE0_clEvEUlfE_St5arrayIPcLm2EEEEviT0_T1_
        .type           _ZN2at6native29vectorized_elementwise_kernelILi2EZZZNS0_53_GLOBAL__N__52d73765_15_RenormKernel_cu_9e10b42f_309824renorm_scale_factor_implERNS_18TensorIteratorBaseEdENKUlvE_clEvENKUlvE0_clEvEUlfE_St5arrayIPcLm2EEEEviT0_T1_,@function
        .size           _ZN2at6native29vectorized_elementwise_kernelILi2EZZZNS0_53_GLOBAL__N__52d73765_15_RenormKernel_cu_9e10b42f_309824renorm_scale_factor_implERNS_18TensorIteratorBaseEdENKUlvE_clEvENKUlvE0_clEvEUlfE_St5arrayIPcLm2EEEEviT0_T1_,(.L_x_1500 - _ZN2at6native29vectorized_elementwise_kernelILi2EZZZNS0_53_GLOBAL__N__52d73765_15_RenormKernel_cu_9e10b42f_309824renorm_scale_factor_implERNS_18TensorIteratorBaseEdENKUlvE_clEvENKUlvE0_clEvEUlfE_St5arrayIPcLm2EEEEviT0_T1_)
        .other          _ZN2at6native29vectorized_elementwise_kernelILi2EZZZNS0_53_GLOBAL__N__52d73765_15_RenormKernel_cu_9e10b42f_309824renorm_scale_factor_implERNS_18TensorIteratorBaseEdENKUlvE_clEvENKUlvE0_clEvEUlfE_St5arrayIPcLm2EEEEviT0_T1_,@"STO_CUDA_ENTRY STV_DEFAULT"
_ZN2at6native29vectorized_elementwise_kernelILi2EZZZNS0_53_GLOBAL__N__52d73765_15_RenormKernel_cu_9e10b42f_309824renorm_scale_factor_implERNS_18TensorIteratorBaseEdENKUlvE_clEvENKUlvE0_clEvEUlfE_St5arrayIPcLm2EEEEviT0_T1_:
.text._ZN2at6native29vectorized_elementwise_kernelILi2EZZZNS0_53_GLOBAL__N__52d73765_15_RenormKernel_cu_9e10b42f_309824renorm_scale_factor_implERNS_18TensorIteratorBaseEdENKUlvE_clEvENKUlvE0_clEvEUlfE_St5arrayIPcLm2EEEEviT0_T1_:
[----:B------:R-:W-:Y:S01]  /*0000*/  LDC R1, c[0x0][0x28] ;  /* 0x00000a00ff017b82 */ /* 0x000fe20000000800 */
[----:B------:R-:W0:Y:S01]  /*0010*/  S2R R0, SR_CTAID.X ;  /* 0x0000000000007919 */ /* 0x000e220000002500 */
[----:B------:R-:W-:Y:S01]  /*0020*/  ULDC UR4, c[0x0][0x210] ;  /* 0x0000840000047ab9 */ /* 0x000fe20000000800 */
[----:B0-----:R-:W-:-:S04]  /*0030*/  SHF.L.U32 R0, R0, 0xa, RZ ;  /* 0x0000000a00007819 */ /* 0x001fc800000006ff */
[----:B------:R-:W-:Y:S01]  /*0040*/  IADD3 R4, -R0, UR4, RZ ;  /* 0x0000000400047c10 */ /* 0x000fe2000fffe1ff */
[----:B------:R-:W-:-:S03]  /*0050*/  ULDC.64 UR4, c[0x0][0x208] ;  /* 0x0000820000047ab9 */ /* 0x000fc60000000a00 */
[----:B------:R-:W-:-:S13]  /*0060*/  ISETP.GE.U32.AND P0, PT, R4, 0x400, PT ;  /* 0x000004000400780c */ /* 0x000fda0003f06070 */
[----:B------:R-:W-:Y:S05]  /*0070*/  @!P0 BRA `(.L_x_539) ;  /* 0x0000000000e48947 */ /* 0x000fea0003800000 */
[----:B------:R-:W0:Y:S01]  /*0080*/  S2R R6, SR_TID.X ;  /* 0x0000000000067919 */ /* 0x000e220000002100 */
[----:B------:R-:W1:Y:S01]  /*0090*/  LDC.64 R2, c[0x0][0x230] ;  /* 0x00008c00ff027b82 */ /* 0x000e620000000a00 */
[----:B------:R-:W-:Y:S01]  /*00a0*/  ULDC UR6, c[0x0][0x218] ;  /* 0x0000860000067ab9 */ /* 0x000fe20000000800 */
[----:B-1----:R-:W-:-:S04]  /*00b0*/  IMAD.WIDE R2, R0, 0x4, R2 ;  /* 0x0000000400027825 */ /* 0x002fc800078e0202 */
[----:B0-----:R-:W-:-:S05]  /*00c0*/  IMAD.WIDE.U32 R8, R6, 0x8, R2 ;  /* 0x0000000806087825 */ /* 0x001fca00078e0002 */
[----:B------:R-:W2:Y:S04]  /*00d0*/  LDG.E.64 R10, desc[UR4][R8.64] ;  /* 0x00000004080a7981 */ /* 0x000ea8000c1e1b00 */
[----:B------:R-:W3:Y:S04]  /*00e0*/  LDG.E.64 R14, desc[UR4][R8.64+0x400] ;  /* 0x00040004080e7981 */ /* 0x000ee8000c1e1b00 */
[----:B------:R-:W4:Y:S04]  /*00f0*/  LDG.E.64 R4, desc[UR4][R8.64+0xc00] ;  /* 0x000c000408047981 */ /* 0x000f28000c1e1b00 */
[----:B------:R0:W5:Y:S02]  /*0100*/  LDG.E.64 R2, desc[UR4][R8.64+0x800] ;  /* 0x0008000408027981 */ /* 0x000164000c1e1b00 */
[----:B0-----:R-:W-:Y:S01]  /*0110*/  IMAD.MOV.U32 R8, RZ, RZ, 0x3f800000 ;  /* 0x3f800000ff087424 */ /* 0x001fe200078e00ff */
[----:B------:R-:W-:Y:S01]  /*0120*/  HFMA2.MMA R9, -RZ, RZ, 1.875, 0 ;  /* 0x3f800000ff097435 */ /* 0x000fe200000001ff */
[----:B--2---:R-:W-:-:S13]  /*0130*/  FSETP.GT.FTZ.AND P6, PT, R10, UR6, PT ;  /* 0x000000060a007c0b */ /* 0x004fda000bfd4000 */
[----:B------:R-:W-:-:S04]  /*0140*/  @P6 FADD.FTZ R13, R10, 1.0000000116860974231e-07 ;  /* 0x33d6bf950a0d6421 */ /* 0x000fc80000010000 */
[----:B------:R-:W0:Y:S01]  /*0150*/  @P6 MUFU.RCP R16, R13 ;  /* 0x0000000d00106308 */ /* 0x000e220000001000 */
[----:B------:R-:W-:Y:S02]  /*0160*/  FSETP.GT.FTZ.AND P5, PT, R11, UR6, PT ;  /* 0x000000060b007c0b */ /* 0x000fe4000bfb4000 */
[----:B---3--:R-:W-:Y:S02]  /*0170*/  FSETP.GT.FTZ.AND P4, PT, R14, UR6, PT ;  /* 0x000000060e007c0b */ /* 0x008fe4000bf94000 */
[----:B------:R-:W-:Y:S02]  /*0180*/  FSETP.GT.FTZ.AND P3, PT, R15, UR6, PT ;  /* 0x000000060f007c0b */ /* 0x000fe4000bf74000 */
[----:B----4-:R-:W-:Y:S02]  /*0190*/  FSETP.GT.FTZ.AND P0, PT, R4, UR6, PT ;  /* 0x0000000604007c0b */ /* 0x010fe4000bf14000 */
[----:B-----5:R-:W-:Y:S02]  /*01a0*/  FSETP.GT.FTZ.AND P2, PT, R2, UR6, PT ;  /* 0x0000000602007c0b */ /* 0x020fe4000bf54000 */
[----:B------:R-:W-:Y:S01]  /*01b0*/  FSETP.GT.FTZ.AND P1, PT, R3, UR6, PT ;  /* 0x0000000603007c0b */ /* 0x000fe2000bf34000 */
[----:B0-----:R-:W-:Y:S01]  /*01c0*/  @P6 FMUL.FTZ R8, R16, UR6 ;  /* 0x0000000610086c20 */ /* 0x001fe20008410000 */
[----:B------:R-:W-:Y:S01]  /*01d0*/  FSETP.GT.FTZ.AND P6, PT, R5, UR6, PT ;  /* 0x0000000605007c0b */ /* 0x000fe2000bfd4000 */
[----:B------:R-:W-:-:S02]  /*01e0*/  @P5 FADD.FTZ R12, R11, 1.0000000116860974231e-07 ;  /* 0x33d6bf950b0c5421 */ /* 0x000fc40000010000 */
[----:B------:R-:W0:Y:S01]  /*01f0*/  LDC.64 R10, c[0x0][0x228] ;  /* 0x00008a00ff0a7b82 */ /* 0x000e220000000a00 */
[----:B------:R-:W-:Y:S01]  /*0200*/  @P4 FADD.FTZ R14, R14, 1.0000000116860974231e-07 ;  /* 0x33d6bf950e0e4421 */ /* 0x000fe20000010000 */
[----:B------:R-:W-:-:S03]  /*0210*/  @P3 FADD.FTZ R7, R15, 1.0000000116860974231e-07 ;  /* 0x33d6bf950f073421 */ /* 0x000fc60000010000 */
[----:B------:R1:W-:Y:S01]  /*0220*/  @P4 MUFU.RCP R17, R14 ;  /* 0x0000000e00114308 */ /* 0x0003e20000001000 */
[----:B------:R-:W-:Y:S02]  /*0230*/  @P2 FADD.FTZ R13, R2, 1.0000000116860974231e-07 ;  /* 0x33d6bf95020d2421 */ /* 0x000fe40000010000 */
[----:B------:R-:W-:Y:S02]  /*0240*/  @P1 FADD.FTZ R3, R3, 1.0000000116860974231e-07 ;  /* 0x33d6bf9503031421 */ /* 0x000fe40000010000 */
[----:B------:R-:W-:Y:S01]  /*0250*/  @P6 FADD.FTZ R15, R5, 1.0000000116860974231e-07 ;  /* 0x33d6bf95050f6421 */ /* 0x000fe20000010000 */
[----:B-1----:R-:W-:Y:S02]  /*0260*/  @P0 FADD.FTZ R14, R4, 1.0000000116860974231e-07 ;  /* 0x33d6bf95040e0421 */ /* 0x002fe40000010000 */
[----:B------:R-:W1:Y:S08]  /*0270*/  @P5 MUFU.RCP R12, R12 ;  /* 0x0000000c000c5308 */ /* 0x000e700000001000 */
[----:B------:R-:W2:Y:S08]  /*0280*/  @P3 MUFU.RCP R7, R7 ;  /* 0x0000000700073308 */ /* 0x000eb00000001000 */
[----:B------:R-:W3:Y:S08]  /*0290*/  @P2 MUFU.RCP R16, R13 ;  /* 0x0000000d00102308 */ /* 0x000ef00000001000 */
[----:B------:R4:W5:Y:S08]  /*02a0*/  @P1 MUFU.RCP R18, R3 ;  /* 0x0000000300121308 */ /* 0x0009700000001000 */
[----:B------:R-:W5:Y:S08]  /*02b0*/  @P0 MUFU.RCP R14, R14 ;  /* 0x0000000e000e0308 */ /* 0x000f700000001000 */
[----:B------:R-:W5:Y:S01]  /*02c0*/  @P6 MUFU.RCP R15, R15 ;  /* 0x0000000f000f6308 */ /* 0x000f620000001000 */
[----:B0-----:R-:W-:Y:S01]  /*02d0*/  IMAD.WIDE.U32 R10, R0, 0x4, R10 ;  /* 0x00000004000a7825 */ /* 0x001fe200078e000a */
[----:B------:R-:W-:-:S03]  /*02e0*/  HFMA2.MMA R5, -RZ, RZ, 1.875, 0 ;  /* 0x3f800000ff057435 */ /* 0x000fc600000001ff */
[----:B-1----:R-:W-:Y:S01]  /*02f0*/  @P5 FMUL.FTZ R9, R12, UR6 ;  /* 0x000000060c095c20 */ /* 0x002fe20008410000 */
[----:B----4-:R-:W-:Y:S01]  /*0300*/  MOV R3, 0x3f800000 ;  /* 0x3f80000000037802 */ /* 0x010fe20000000f00 */
[----:B------:R-:W-:Y:S01]  /*0310*/  IMAD.MOV.U32 R2, RZ, RZ, 0x3f800000 ;  /* 0x3f800000ff027424 */ /* 0x000fe200078e00ff */
[----:B------:R-:W-:Y:S01]  /*0320*/  MOV R13, 0x3f800000 ;  /* 0x3f800000000d7802 */ /* 0x000fe20000000f00 */
[----:B------:R-:W-:Y:S02]  /*0330*/  IMAD.MOV.U32 R4, RZ, RZ, 0x3f800000 ;  /* 0x3f800000ff047424 */ /* 0x000fe400078e00ff */
[----:B------:R-:W-:Y:S01]  /*0340*/  @P4 FMUL.FTZ R2, R17, UR6 ;  /* 0x0000000611024c20 */ /* 0x000fe20008410000 */
[----:B------:R-:W-:Y:S02]  /*0350*/  IMAD.MOV.U32 R12, RZ, RZ, 0x3f800000 ;  /* 0x3f800000ff0c7424 */ /* 0x000fe400078e00ff */
[----:B--2---:R-:W-:Y:S01]  /*0360*/  @P3 FMUL.FTZ R3, R7, UR6 ;  /* 0x0000000607033c20 */ /* 0x004fe20008410000 */
[----:B------:R-:W-:-:S04]  /*0370*/  IMAD.WIDE R10, R6, 0x8, R10 ;  /* 0x00000008060a7825 */ /* 0x000fc800078e020a */
[----:B---3--:R-:W-:Y:S01]  /*0380*/  @P2 FMUL.FTZ R4, R16, UR6 ;  /* 0x0000000610042c20 */ /* 0x008fe20008410000 */
[----:B-----5:R-:W-:Y:S01]  /*0390*/  @P1 FMUL.FTZ R5, R18, UR6 ;  /* 0x0000000612051c20 */ /* 0x020fe20008410000 */
[----:B------:R-:W-:Y:S01]  /*03a0*/  @P0 FMUL.FTZ R12, R14, UR6 ;  /* 0x000000060e0c0c20 */ /* 0x000fe20008410000 */
[----:B------:R-:W-:Y:S01]  /*03b0*/  @P6 FMUL.FTZ R13, R15, UR6 ;  /* 0x000000060f0d6c20 */ /* 0x000fe20008410000 */
[----:B------:R-:W-:Y:S04]  /*03c0*/  STG.E.64 desc[UR4][R10.64], R8 ;  /* 0x000000080a007986 */ /* 0x000fe8000c101b04 */
[----:B------:R-:W-:Y:S04]  /*03d0*/  STG.E.64 desc[UR4][R10.64+0x400], R2 ;  /* 0x000400020a007986 */ /* 0x000fe8000c101b04 */
[----:B------:R-:W-:Y:S04]  /*03e0*/  STG.E.64 desc[UR4][R10.64+0x800], R4 ;  /* 0x000800040a007986 */ /* 0x000fe8000c101b04 */
[----:B------:R-:W-:Y:S01]  /*03f0*/  STG.E.64 desc[UR4][R10.64+0xc00], R12 ;  /* 0x000c000c0a007986 */ /* 0x000fe2000c101b04 */
[----:B------:R-:W-:Y:S05]  /*0400*/  EXIT ;  /* 0x000000000000794d */ /* 0x000fea0003800000 */
.L_x_539:
[----:B------:R-:W0:Y:S01]  /*0410*/  S2R R5, SR_TID.X ;  /* 0x0000000000057919 */ /* 0x000e220000002100 */
[----:B------:R-:W-:Y:S02]  /*0420*/  CS2R R10, SRZ ;  /* 0x00000000000a7805 */ /* 0x000fe4000001ff00 */
[----:B0-----:R-:W-:Y:S01]  /*0430*/  ISETP.GE.AND P0, PT, R5, R4, PT ;  /* 0x000000040500720c */ /* 0x001fe20003f06270 */
[----:B------:R-:W-:-:S12]  /*0440*/  IMAD.MOV.U32 R13, RZ, RZ, R5 ;  /* 0x000000ffff0d7224 */ /* 0x000fd800078e0005 */
[----:B------:R-:W-:Y:S01]  /*0450*/  @!P0 IADD3 R12, R0, R13, RZ ;  /* 0x0000000d000c8210 */ /* 0x000fe20007ffe0ff */
[----:B------:R-:W-:-:S05]  /*0460*/  @!P0 VIADD R13, R13, 0x80 ;  /* 0x000000800d0d8836 */ /* 0x000fca0000000000 */
[----:B------:R-:W-:-:S13]  /*0470*/  ISETP.GE.AND P6, PT, R13, R4, PT ;  /* 0x000000040d00720c */ /* 0x000fda0003fc6270 */
[----:B------:R-:W-:Y:S01]  /*0480*/  @!P6 IADD3 R9, R0, R13, RZ ;  /* 0x0000000d0009e210 */ /* 0x000fe20007ffe0ff */
[----:B------:R-:W-:Y:S01]  /*0490*/  @!P6 VIADD R13, R13, 0x80 ;  /* 0x000000800d0de836 */ /* 0x000fe20000000000 */
[----:B------:R-:W0:Y:S04]  /*04a0*/  @!P6 LDC.64 R6, c[0x0][0x230] ;  /* 0x00008c00ff06eb82 */ /* 0x000e280000000a00 */
[----:B------:R-:W-:-:S13]  /*04b0*/  ISETP.GE.AND P5, PT, R13, R4, PT ;  /* 0x000000040d00720c */ /* 0x000fda0003fa6270 */
[----:B------:R-:W-:Y:S01]  /*04c0*/  @!P5 IADD3 R15, R0, R13, RZ ;  /* 0x0000000d000fd210 */ /* 0x000fe20007ffe0ff */
[----:B------:R-:W-:Y:S01]  /*04d0*/  @!P5 VIADD R13, R13, 0x80 ;  /* 0x000000800d0dd836 */ /* 0x000fe20000000000 */
[----:B------:R-:W1:Y:S04]  /*04e0*/  @!P5 LDC.64 R16, c[0x0][0x230] ;  /* 0x00008c00ff10db82 */ /* 0x000e680000000a00 */
[----:B------:R-:W-:Y:S01]  /*04f0*/  ISETP.GE.AND P4, PT, R13, R4, PT ;  /* 0x000000040d00720c */ /* 0x000fe20003f86270 */
[----:B0-----:R-:W-:-:S05]  /*0500*/  @!P6 IMAD.WIDE.U32 R6, R9, 0x4, R6 ;  /* 0x000000040906e825 */ /* 0x001fca00078e0006 */
[----:B------:R-:W5:Y:S07]  /*0510*/  @!P6 LDG.E R11, desc[UR4][R6.64] ;  /* 0x00000004060be981 */ /* 0x000f6e000c1e1900 */
[----:B------:R-:W-:Y:S01]  /*0520*/  @!P4 IADD3 R23, R0, R13, RZ ;  /* 0x0000000d0017c210 */ /* 0x000fe20007ffe0ff */
[----:B------:R-:W-:Y:S01]  /*0530*/  @!P4 VIADD R13, R13, 0x80 ;  /* 0x000000800d0dc836 */ /* 0x000fe20000000000 */
[----:B------:R-:W0:Y:S04]  /*0540*/  @!P4 LDC.64 R20, c[0x0][0x230] ;  /* 0x00008c00ff14cb82 */ /* 0x000e280000000a00 */
[----:B------:R-:W-:-:S13]  /*0550*/  ISETP.GE.AND P3, PT, R13, R4, PT ;  /* 0x000000040d00720c */ /* 0x000fda0003f66270 */
[----:B------:R-:W-:Y:S01]  /*0560*/  @!P3 IADD3 R25, R0, R13, RZ ;  /* 0x0000000d0019b210 */ /* 0x000fe20007ffe0ff */
[----:B------:R-:W-:Y:S01]  /*0570*/  @!P3 VIADD R13, R13, 0x80 ;  /* 0x000000800d0db836 */ /* 0x000fe20000000000 */
[----:B------:R-:W2:Y:S04]  /*0580*/  @!P3 LDC.64 R2, c[0x0][0x230] ;  /* 0x00008c00ff02bb82 */ /* 0x000ea80000000a00 */
[----:B------:R-:W-:-:S13]  /*0590*/  ISETP.GE.AND P2, PT, R13, R4, PT ;  /* 0x000000040d00720c */ /* 0x000fda0003f46270 */
[----:B------:R-:W-:Y:S01]  /*05a0*/  @!P2 IADD3 R18, R0, R13, RZ ;  /* 0x0000000d0012a210 */ /* 0x000fe20007ffe0ff */
[----:B------:R-:W-:-:S05]  /*05b0*/  @!P2 VIADD R13, R13, 0x80 ;  /* 0x000000800d0da836 */ /* 0x000fca0000000000 */
[----:B------:R-:W-:Y:S01]  /*05c0*/  ISETP.GE.AND P1, PT, R13, R4, PT ;  /* 0x000000040d00720c */ /* 0x000fe20003f26270 */
[----:B-1----:R-:W-:-:S04]  /*05d0*/  @!P5 IMAD.WIDE.U32 R16, R15, 0x4, R16 ;  /* 0x000000040f10d825 */ /* 0x002fc800078e0010 */
[----:B--2---:R-:W-:Y:S01]  /*05e0*/  @!P3 IMAD.WIDE.U32 R24, R25, 0x4, R2 ;  /* 0x000000041918b825 */ /* 0x004fe200078e0002 */
[----:B------:R1:W5:Y:S01]  /*05f0*/  @!P5 LDG.E R10, desc[UR4][R16.64] ;  /* 0x00000004100ad981 */ /* 0x000362000c1e1900 */
[----:B------:R-:W2:Y:S08]  /*0600*/  @!P2 LDC.64 R2, c[0x0][0x230] ;  /* 0x00008c00ff02ab82 */ /* 0x000eb00000000a00 */
[----:B------:R-:W3:Y:S01]  /*0610*/  @!P1 LDC.64 R14, c[0x0][0x230] ;  /* 0x00008c00ff0e9b82 */ /* 0x000ee20000000a00 */
[----:B------:R-:W-:Y:S01]  /*0620*/  @!P1 IADD3 R19, R0, R13, RZ ;  /* 0x0000000d00139210 */ /* 0x000fe20007ffe0ff */
[----:B0-----:R-:W-:Y:S01]  /*0630*/  @!P4 IMAD.WIDE.U32 R20, R23, 0x4, R20 ;  /* 0x000000041714c825 */ /* 0x001fe200078e0014 */
[----:B------:R-:W-:-:S05]  /*0640*/  CS2R R8, SRZ ;  /* 0x0000000000087805 */ /* 0x000fca000001ff00 */
[----:B-1----:R-:W0:Y:S01]  /*0650*/  @!P0 LDC.64 R16, c[0x0][0x228] ;  /* 0x00008a00ff108b82 */ /* 0x002e220000000a00 */
[----:B--2---:R-:W-:Y:S01]  /*0660*/  @!P2 IMAD.WIDE.U32 R2, R18, 0x4, R2 ;  /* 0x000000041202a825 */ /* 0x004fe200078e0002 */
[----:B------:R1:W5:Y:S03]  /*0670*/  @!P4 LDG.E R9, desc[UR4][R20.64] ;  /* 0x000000041409c981 */ /* 0x000366000c1e1900 */
[----:B------:R-:W-:Y:S01]  /*0680*/  @!P1 VIADD R13, R13, 0x80 ;  /* 0x000000800d0d9836 */ /* 0x000fe20000000000 */
[----:B------:R2:W5:Y:S01]  /*0690*/  @!P3 LDG.E R8, desc[UR4][R24.64] ;  /* 0x000000041808b981 */ /* 0x000562000c1e1900 */
[----:B---3--:R-:W-:Y:S02]  /*06a0*/  @!P1 IMAD.WIDE.U32 R14, R19, 0x4, R14 ;  /* 0x00000004130e9825 */ /* 0x008fe400078e000e */
[----:B------:R-:W3:Y:S02]  /*06b0*/  @!P0 LDC.64 R18, c[0x0][0x230] ;  /* 0x00008c00ff128b82 */ /* 0x000ee40000000a00 */
[----:B---3--:R-:W-:Y:S01]  /*06c0*/  @!P0 IMAD.WIDE.U32 R18, R12, 0x4, R18 ;  /* 0x000000040c128825 */ /* 0x008fe200078e0012 */
[----:B------:R-:W-:-:S10]  /*06d0*/  HFMA2.MMA R12, -RZ, RZ, 0, 0 ;  /* 0x00000000ff0c7435 */ /* 0x000fd400000001ff */
[----:B------:R-:W5:Y:S01]  /*06e0*/  @!P0 LDG.E R12, desc[UR4][R18.64] ;  /* 0x00000004120c8981 */ /* 0x000f62000c1e1900 */
[----:B------:R-:W-:-:S13]  /*06f0*/  ISETP.GE.AND P6, PT, R13, R4, PT ;  /* 0x000000040d00720c */ /* 0x000fda0003fc6270 */
[----:B------:R-:W3:Y:S01]  /*0700*/  @!P6 LDC.64 R6, c[0x0][0x230] ;  /* 0x00008c00ff06eb82 */ /* 0x000ee20000000a00 */
[----:B------:R-:W-:Y:S01]  /*0710*/  @!P6 IADD3 R23, R0, R13, RZ ;  /* 0x0000000d0017e210 */ /* 0x000fe20007ffe0ff */
[----:B------:R-:W-:Y:S02]  /*0720*/  IMAD.MOV.U32 R13, RZ, RZ, RZ ;  /* 0x000000ffff0d7224 */ /* 0x000fe400078e00ff */
[C---:B-1----:R-:W-:Y:S01]  /*0730*/  VIADD R21, R5.reuse, 0x80 ;  /* 0x0000008005157836 */ /* 0x042fe20000000000 */
[----:B--2---:R-:W-:-:S03]  /*0740*/  IADD3 R25, R5, 0x100, RZ ;  /* 0x0000010005197810 */ /* 0x004fc60007ffe0ff */
[----:B------:R1:W5:Y:S01]  /*0750*/  @!P2 LDG.E R13, desc[UR4][R2.64] ;  /* 0x00000004020da981 */ /* 0x000362000c1e1900 */
[----:B------:R-:W-:Y:S01]  /*0760*/  BSSY B0, `(.L_x_540) ;  /* 0x0000015000007945 */ /* 0x000fe20003800000 */
[----:B------:R-:W-:Y:S01]  /*0770*/  ISETP.GE.AND P5, PT, R25, R4, PT ;  /* 0x000000041900720c */ /* 0x000fe20003fa6270 */
[----:B---3--:R-:W-:Y:S01]  /*0780*/  @!P6 IMAD.WIDE.U32 R22, R23, 0x4, R6 ;  /* 0x000000041716e825 */ /* 0x008fe200078e0006 */
[----:B------:R-:W-:-:S03]  /*0790*/  CS2R R6, SRZ ;  /* 0x0000000000067805 */ /* 0x000fc6000001ff00 */
[----:B-1----:R-:W-:-:S03]  /*07a0*/  VIADD R3, R5, 0x180 ;  /* 0x0000018005037836 */ /* 0x002fc60000000000 */
[----:B------:R-:W5:Y:S01]  /*07b0*/  @!P6 LDG.E R7, desc[UR4][R22.64] ;  /* 0x000000041607e981 */ /* 0x000f62000c1e1900 */
[-C--:B------:R-:W-:Y:S01]  /*07c0*/  ISETP.GE.AND P6, PT, R21, R4.reuse, PT ;  /* 0x000000041500720c */ /* 0x080fe20003fc6270 */
[----:B------:R-:W-:Y:S02]  /*07d0*/  VIADD R21, R5, 0x280 ;  /* 0x0000028005157836 */ /* 0x000fe40000000000 */
[----:B------:R1:W5:Y:S01]  /*07e0*/  @!P1 LDG.E R6, desc[UR4][R14.64] ;  /* 0x000000040e069981 */ /* 0x000362000c1e1900 */
[-C--:B------:R-:W-:Y:S02]  /*07f0*/  ISETP.GE.AND P4, PT, R3, R4.reuse, PT ;  /* 0x000000040300720c */ /* 0x080fe40003f86270 */
[----:B------:R-:W-:Y:S02]  /*0800*/  ISETP.GE.AND P2, PT, R21, R4, PT ;  /* 0x000000041500720c */ /* 0x000fe40003f46270 */
[C---:B------:R-:W-:Y:S02]  /*0810*/  IADD3 R3, R5.reuse, 0x300, RZ ;  /* 0x0000030005037810 */ /* 0x040fe40007ffe0ff */
[----:B-1----:R-:W-:-:S04]  /*0820*/  IADD3 R15, R5, 0x200, RZ ;  /* 0x00000200050f7810 */ /* 0x002fc80007ffe0ff */
[----:B------:R-:W-:Y:S01]  /*0830*/  ISETP.GE.AND P3, PT, R15, R4, PT ;  /* 0x000000040f00720c */ /* 0x000fe20003f66270 */
[----:B0-----:R-:W-:-:S12]  /*0840*/  @P0 BRA `(.L_x_541) ;  /* 0x0000000000180947 */ /* 0x001fd80003800000 */
[----:B------:R-:W-:Y:S01]  /*0850*/  ULDC UR6, c[0x0][0x218] ;  /* 0x0000860000067ab9 */ /* 0x000fe20000000800 */
[----:B------:R-:W-:Y:S01]  /*0860*/  IMAD.MOV.U32 R15, RZ, RZ, 0x3f800000 ;  /* 0x3f800000ff0f7424 */ /* 0x000fe200078e00ff */
[----:B-----5:R-:W-:-:S13]  /*0870*/  FSETP.GT.FTZ.AND P1, PT, R12, UR6, PT ;  /* 0x000000060c007c0b */ /* 0x020fda000bf34000 */
[----:B------:R-:W-:-:S06]  /*0880*/  @P1 FADD.FTZ R12, R12, 1.0000000116860974231e-07 ;  /* 0x33d6bf950c0c1421 */ /* 0x000fcc0000010000 */
[----:B------:R-:W0:Y:S02]  /*0890*/  @P1 MUFU.RCP R12, R12 ;  /* 0x0000000c000c1308 */ /* 0x000e240000001000 */
[----:B0-----:R-:W-:-:S07]  /*08a0*/  @P1 FMUL.FTZ R15, R12, UR6 ;  /* 0x000000060c0f1c20 */ /* 0x001fce0008410000 */
.L_x_541:
[----:B------:R-:W-:Y:S05]  /*08b0*/  BSYNC B0 ;  /* 0x0000000000007941 */ /* 0x000fea0003800000 */
.L_x_540:
[----:B------:R-:W-:Y:S01]  /*08c0*/  BSSY B0, `(.L_x_542) ;  /* 0x000000a000007945 */ /* 0x000fe20003800000 */
[----:B------:R-:W-:Y:S02]  /*08d0*/  ISETP.GE.AND P1, PT, R3, R4, PT ;  /* 0x000000040300720c */ /* 0x000fe40003f26270 */
[----:B------:R-:W-:Y:S01]  /*08e0*/  IADD3 R3, R5, 0x380, RZ ;  /* 0x0000038005037810 */ /* 0x000fe20007ffe0ff */
[----:B------:R-:W-:Y:S10]  /*08f0*/  @P6 BRA `(.L_x_543) ;  /* 0x0000000000186947 */ /* 0x000ff40003800000 */
[----:B------:R-:W-:Y:S01]  /*0900*/  ULDC UR6, c[0x0][0x218] ;  /* 0x0000860000067ab9 */ /* 0x000fe20000000800 */
[----:B-----5:R-:W-:Y:S02]  /*0910*/  MOV R12, 0x3f800000 ;  /* 0x3f800000000c7802 */ /* 0x020fe40000000f00 */
[----:B------:R-:W-:-:S13]  /*0920*/  FSETP.GT.FTZ.AND P6, PT, R11, UR6, PT ;  /* 0x000000060b007c0b */ /* 0x000fda000bfd4000 */
[----:B------:R-:W-:-:S06]  /*0930*/  @P6 FADD.FTZ R11, R11, 1.0000000116860974231e-07 ;  /* 0x33d6bf950b0b6421 */ /* 0x000fcc0000010000 */
[----:B------:R-:W0:Y:S02]  /*0940*/  @P6 MUFU.RCP R11, R11 ;  /* 0x0000000b000b6308 */ /* 0x000e240000001000 */
[----:B0-----:R-:W-:-:S07]  /*0950*/  @P6 FMUL.FTZ R12, R11, UR6 ;  /* 0x000000060b0c6c20 */ /* 0x001fce0008410000 */
.L_x_543:
[----:B------:R-:W-:Y:S05]  /*0960*/  BSYNC B0 ;  /* 0x0000000000007941 */ /* 0x000fea0003800000 */
.L_x_542:
[----:B------:R-:W-:Y:S01]  /*0970*/  ISETP.GE.AND P6, PT, R3, R4, PT ;  /* 0x000000040300720c */ /* 0x000fe20003fc6270 */
[----:B------:R-:W-:Y:S01]  /*0980*/  @!P0 IMAD.IADD R3, R0, 0x1, R5 ;  /* 0x0000000100038824 */ /* 0x000fe200078e0205 */
[----:B------:R-:W-:Y:S03]  /*0990*/  BSSY B0, `(.L_x_544) ;  /* 0x0000009000007945 */ /* 0x000fe60003800000 */
[----:B------:R-:W-:Y:S01]  /*09a0*/  @!P0 IMAD.WIDE.U32 R2, R3, 0x4, R16 ;  /* 0x0000000403028825 */ /* 0x000fe200078e0010 */
[----:B------:R-:W-:Y:S07]  /*09b0*/  @P5 BRA `(.L_x_545) ;  /* 0x0000000000185947 */ /* 0x000fee0003800000 */
[----:B------:R-:W-:Y:S01]  /*09c0*/  ULDC UR6, c[0x0][0x218] ;  /* 0x0000860000067ab9 */ /* 0x000fe20000000800 */
[----:B------:R-:W-:Y:S01]  /*09d0*/  HFMA2.MMA R14, -RZ, RZ, 1.875, 0 ;  /* 0x3f800000ff0e7435 */ /* 0x000fe200000001ff */
[----:B-----5:R-:W-:-:S13]  /*09e0*/  FSETP.GT.FTZ.AND P5, PT, R10, UR6, PT ;  /* 0x000000060a007c0b */ /* 0x020fda000bfb4000 */
[----:B------:R-:W-:-:S06]  /*09f0*/  @P5 FADD.FTZ R10, R10, 1.0000000116860974231e-07 ;  /* 0x33d6bf950a0a5421 */ /* 0x000fcc0000010000 */
[----:B------:R-:W0:Y:S02]  /*0a00*/  @P5 MUFU.RCP R10, R10 ;  /* 0x0000000a000a5308 */ /* 0x000e240000001000 */
[----:B0-----:R-:W-:-:S07]  /*0a10*/  @P5 FMUL.FTZ R14, R10, UR6 ;  /* 0x000000060a0e5c20 */ /* 0x001fce0008410000 */
.L_x_545:
[----:B------:R-:W-:Y:S05]  /*0a20*/  BSYNC B0 ;  /* 0x0000000000007941 */ /* 0x000fea0003800000 */
.L_x_544:
[----:B------:R-:W-:Y:S04]  /*0a30*/  BSSY B0, `(.L_x_546) ;  /* 0x0000008000007945 */ /* 0x000fe80003800000 */
[----:B------:R-:W-:Y:S05]  /*0a40*/  @P4 BRA `(.L_x_547) ;  /* 0x0000000000184947 */ /* 0x000fea0003800000 */
[----:B------:R-:W-:Y:S02]  /*0a50*/  ULDC UR6, c[0x0][0x218] ;  /* 0x0000860000067ab9 */ /* 0x000fe40000000800 */
[----:B-----5:R-:W-:-:S13]  /*0a60*/  FSETP.GT.FTZ.AND P4, PT, R9, UR6, PT ;  /* 0x0000000609007c0b */ /* 0x020fda000bf94000 */
[----:B------:R-:W-:Y:S01]  /*0a70*/  @P4 FADD.FTZ R10, R9, 1.0000000116860974231e-07 ;  /* 0x33d6bf95090a4421 */ /* 0x000fe20000010000 */
[----:B------:R-:W-:-:S05]  /*0a80*/  MOV R9, 0x3f800000 ;  /* 0x3f80000000097802 */ /* 0x000fca0000000f00 */
[----:B------:R-:W0:Y:S02]  /*0a90*/  @P4 MUFU.RCP R10, R10 ;  /* 0x0000000a000a4308 */ /* 0x000e240000001000 */
[----:B0-----:R-:W-:-:S07]  /*0aa0*/  @P4 FMUL.FTZ R9, R10, UR6 ;  /* 0x000000060a094c20 */ /* 0x001fce0008410000 */
.L_x_547:
[----:B------:R-:W-:Y:S05]  /*0ab0*/  BSYNC B0 ;  /* 0x0000000000007941 */ /* 0x000fea0003800000 */
.L_x_546:
        /* <DEDUP_REMOVED lines=8> */
.L_x_549:
[----:B------:R-:W-:Y:S05]  /*0b40*/  BSYNC B0 ;  /* 0x0000000000007941 */ /* 0x000fea0003800000 */
.L_x_548:
[----:B------:R-:W-:Y:S04]  /*0b50*/  BSSY B0, `(.L_x_550) ;  /* 0x0000008000007945 */ /* 0x000fe80003800000 */
[----:B------:R-:W-:Y:S05]  /*0b60*/  @P2 BRA `(.L_x_551) ;  /* 0x0000000000182947 */ /* 0x000fea0003800000 */
[----:B------:R-:W-:Y:S01]  /*0b70*/  ULDC UR6, c[0x0][0x218] ;  /* 0x0000860000067ab9 */ /* 0x000fe20000000800 */
[----:B-----5:R-:W-:Y:S01]  /*0b80*/  HFMA2.MMA R8, -RZ, RZ, 1.875, 0 ;  /* 0x3f800000ff087435 */ /* 0x020fe200000001ff */
[----:B------:R-:W-:-:S13]  /*0b90*/  FSETP.GT.FTZ.AND P2, PT, R13, UR6, PT ;  /* 0x000000060d007c0b */ /* 0x000fda000bf54000 */
[----:B------:R-:W-:-:S06]  /*0ba0*/  @P2 FADD.FTZ R13, R13, 1.0000000116860974231e-07 ;  /* 0x33d6bf950d0d2421 */ /* 0x000fcc0000010000 */
[----:B------:R-:W0:Y:S02]  /*0bb0*/  @P2 MUFU.RCP R13, R13 ;  /* 0x0000000d000d2308 */ /* 0x000e240000001000 */
[----:B0-----:R-:W-:-:S07]  /*0bc0*/  @P2 FMUL.FTZ R8, R13, UR6 ;  /* 0x000000060d082c20 */ /* 0x001fce0008410000 */
.L_x_551:
[----:B------:R-:W-:Y:S05]  /*0bd0*/  BSYNC B0 ;  /* 0x0000000000007941 */ /* 0x000fea0003800000 */
.L_x_550:
[----:B------:R-:W-:Y:S04]  /*0be0*/  BSSY B0, `(.L_x_552) ;  /* 0x0000008000007945 */ /* 0x000fe80003800000 */
[----:B------:R-:W-:Y:S05]  /*0bf0*/  @P1 BRA `(.L_x_553) ;  /* 0x0000000000181947 */ /* 0x000fea0003800000 */
[----:B------:R-:W-:Y:S01]  /*0c00*/  ULDC UR6, c[0x0][0x218] ;  /* 0x0000860000067ab9 */ /* 0x000fe20000000800 */
[----:B-----5:R-:W-:Y:S02]  /*0c10*/  MOV R11, 0x3f800000 ;  /* 0x3f800000000b7802 */ /* 0x020fe40000000f00 */
[----:B------:R-:W-:-:S13]  /*0c20*/  FSETP.GT.FTZ.AND P1, PT, R6, UR6, PT ;  /* 0x0000000606007c0b */ /* 0x000fda000bf34000 */
[----:B------:R-:W-:-:S06]  /*0c30*/  @P1 FADD.FTZ R6, R6, 1.0000000116860974231e-07 ;  /* 0x33d6bf9506061421 */ /* 0x000fcc0000010000 */
[----:B------:R-:W0:Y:S02]  /*0c40*/  @P1 MUFU.RCP R6, R6 ;  /* 0x0000000600061308 */ /* 0x000e240000001000 */
[----:B0-----:R-:W-:-:S07]  /*0c50*/  @P1 FMUL.FTZ R11, R6, UR6 ;  /* 0x00000006060b1c20 */ /* 0x001fce0008410000 */
.L_x_553:
[----:B------:R-:W-:Y:S05]  /*0c60*/  BSYNC B0 ;  /* 0x0000000000007941 */ /* 0x000fea0003800000 */
.L_x_552:
        /* <DEDUP_REMOVED lines=8> */
.L_x_555:
[----:B------:R-:W-:Y:S05]  /*0cf0*/  BSYNC B0 ;  /* 0x0000000000007941 */ /* 0x000fea0003800000 */
.L_x_554:
[----:B------:R-:W-:Y:S01]  /*0d00*/  @!P0 IADD3 R5, R5, 0x80, RZ ;  /* 0x0000008005058810 */ /* 0x000fe20007ffe0ff */
[----:B------:R0:W-:Y:S01]  /*0d10*/  @!P0 STG.E desc[UR4][R2.64], R15 ;  /* 0x0000000f02008986 */ /* 0x0001e2000c101904 */
[----:B------:R-:W-:Y:S04]  /*0d20*/  BSSY B0, `(.L_x_556) ;  /* 0x000002d000007945 */ /* 0x000fe80003800000 */
[----:B------:R-:W-:Y:S01]  /*0d30*/  BSSY B1, `(.L_x_557) ;  /* 0x0000025000017945 */ /* 0x000fe20003800000 */
[----:B------:R-:W-:-:S13]  /*0d40*/  ISETP.GE.AND P0, PT, R5, R4, PT ;  /* 0x000000040500720c */ /* 0x000fda0003f06270 */
[----:B0-----:R-:W-:Y:S05]  /*0d50*/  @P0 BRA `(.L_x_558) ;  /* 0x0000000000300947 */ /* 0x001fea0003800000 */
[----:B------:R-:W0:Y:S01]  /*0d60*/  LDC.64 R2, c[0x0][0x228] ;  /* 0x00008a00ff027b82 */ /* 0x000e220000000a00 */
[----:B-----5:R-:W-:Y:S01]  /*0d70*/  IADD3 R7, R0, R5, RZ ;  /* 0x0000000500077210 */ /* 0x020fe20007ffe0ff */
[----:B------:R-:W-:-:S05]  /*0d80*/  VIADD R5, R5, 0x80 ;  /* 0x0000008005057836 */ /* 0x000fca0000000000 */
[----:B------:R-:W-:Y:S01]  /*0d90*/  ISETP.GE.AND P0, PT, R5, R4, PT ;  /* 0x000000040500720c */ /* 0x000fe20003f06270 */
[----:B0-----:R-:W-:-:S05]  /*0da0*/  IMAD.WIDE.U32 R2, R7, 0x4, R2 ;  /* 0x0000000407027825 */ /* 0x001fca00078e0002 */
[----:B------:R0:W-:Y:S07]  /*0db0*/  STG.E desc[UR4][R2.64], R12 ;  /* 0x0000000c02007986 */ /* 0x0001ee000c101904 */
[----:B------:R-:W-:Y:S05]  /*0dc0*/  @P0 BRA `(.L_x_559) ;  /* 0x0000000000300947 */ /* 0x000fea0003800000 */
[----:B0-----:R-:W0:Y:S01]  /*0dd0*/  LDC.64 R2, c[0x0][0x228] ;  /* 0x00008a00ff027b82 */ /* 0x001e220000000a00 */
[----:B------:R-:W-:Y:S02]  /*0de0*/  IADD3 R7, R0, R5, RZ ;  /* 0x0000000500077210 */ /* 0x000fe40007ffe0ff */
[----:B------:R-:W-:-:S03]  /*0df0*/  IADD3 R5, R5, 0x80, RZ ;  /* 0x0000008005057810 */ /* 0x000fc60007ffe0ff */
[----:B0-----:R-:W-:-:S05]  /*0e00*/  IMAD.WIDE.U32 R2, R7, 0x4, R2 ;  /* 0x0000000407027825 */ /* 0x001fca00078e0002 */
[----:B------:R0:W-:Y:S02]  /*0e10*/  STG.E desc[UR4][R2.64], R14 ;  /* 0x0000000e02007986 */ /* 0x0001e4000c101904 */
.L_x_558:
[----:B------:R-:W-:-:S13]  /*0e20*/  ISETP.GE.AND P0, PT, R5, R4, PT ;  /* 0x000000040500720c */ /* 0x000fda0003f06270 */
[----:B------:R-:W-:Y:S05]  /*0e30*/  @P0 BRA `(.L_x_560) ;  /* 0x0000000000300947 */ /* 0x000fea0003800000 */
[----:B0-----:R-:W0:Y:S01]  /*0e40*/  LDC.64 R2, c[0x0][0x228] ;  /* 0x00008a00ff027b82 */ /* 0x001e220000000a00 */
[----:B-----5:R-:W-:Y:S01]  /*0e50*/  IMAD.IADD R7, R0, 0x1, R5 ;  /* 0x0000000100077824 */ /* 0x020fe200078e0205 */
[----:B------:R-:W-:-:S03]  /*0e60*/  IADD3 R5, R5, 0x80, RZ ;  /* 0x0000008005057810 */ /* 0x000fc60007ffe0ff */
[----:B0-----:R-:W-:-:S05]  /*0e70*/  IMAD.WIDE.U32 R2, R7, 0x4, R2 ;  /* 0x0000000407027825 */ /* 0x001fca00078e0002 */
[----:B------:R1:W-:Y:S02]  /*0e80*/  STG.E desc[UR4][R2.64], R9 ;  /* 0x0000000902007986 */ /* 0x0003e4000c101904 */
.L_x_559:
[----:B------:R-:W-:-:S13]  /*0e90*/  ISETP.GE.AND P0, PT, R5, R4, PT ;  /* 0x000000040500720c */ /* 0x000fda0003f06270 */
[----:B------:R-:W-:Y:S05]  /*0ea0*/  @P0 BRA `(.L_x_561) ;  /* 0x0000000000340947 */ /* 0x000fea0003800000 */
[----:B01----:R-:W0:Y:S01]  /*0eb0*/  LDC.64 R2, c[0x0][0x228] ;  /* 0x00008a00ff027b82 */ /* 0x003e220000000a00 */
[----:B------:R-:W-:Y:S01]  /*0ec0*/  IADD3 R7, R0, R5, RZ ;  /* 0x0000000500077210 */ /* 0x000fe20007ffe0ff */
[----:B------:R-:W-:-:S04]  /*0ed0*/  VIADD R5, R5, 0x80 ;  /* 0x0000008005057836 */ /* 0x000fc80000000000 */
[----:B0-----:R-:W-:-:S05]  /*0ee0*/  IMAD.WIDE.U32 R2, R7, 0x4, R2 ;  /* 0x0000000407027825 */ /* 0x001fca00078e0002 */
[----:B------:R1:W-:Y:S02]  /*0ef0*/  STG.E desc[UR4][R2.64], R10 ;  /* 0x0000000a02007986 */ /* 0x0003e4000c101904 */
.L_x_560:
[----:B------:R-:W-:-:S13]  /*0f00*/  ISETP.GE.AND P0, PT, R5, R4, PT ;  /* 0x000000040500720c */ /* 0x000fda0003f06270 */
[----:B------:R-:W-:Y:S05]  /*0f10*/  @P0 BREAK B1 ;  /* 0x0000000000010942 */ /* 0x000fea0003800000 */
[----:B------:R-:W-:Y:S05]  /*0f20*/  @P0 BRA `(.L_x_562) ;  /* 0x0000000000300947 */ /* 0x000fea0003800000 */
[----:B01----:R-:W0:Y:S01]  /*0f30*/  LDC.64 R2, c[0x0][0x228] ;  /* 0x00008a00ff027b82 */ /* 0x003e220000000a00 */
[----:B-----5:R-:W-:Y:S02]  /*0f40*/  IADD3 R7, R0, R5, RZ ;  /* 0x0000000500077210 */ /* 0x020fe40007ffe0ff */
[----:B------:R-:W-:-:S03]  /*0f50*/  IADD3 R5, R5, 0x80, RZ ;  /* 0x0000008005057810 */ /* 0x000fc60007ffe0ff */
[----:B0-----:R-:W-:-:S05]  /*0f60*/  IMAD.WIDE.U32 R2, R7, 0x4, R2 ;  /* 0x0000000407027825 */ /* 0x001fca00078e0002 */
[----:B------:R2:W-:Y:S02]  /*0f70*/  STG.E desc[UR4][R2.64], R8 ;  /* 0x0000000802007986 */ /* 0x0005e4000c101904 */
.L_x_561:
[----:B------:R-:W-:Y:S05]  /*0f80*/  BSYNC B1 ;  /* 0x0000000000017941 */ /* 0x000fea0003800000 */
.L_x_557:
[----:B------:R-:W-:-:S13]  /*0f90*/  ISETP.GE.AND P0, PT, R5, R4, PT ;  /* 0x000000040500720c */ /* 0x000fda0003f06270 */
[----:B012---:R-:W0:Y:S01]  /*0fa0*/  @!P0 LDC.64 R2, c[0x0][0x228] ;  /* 0x00008a00ff028b82 */ /* 0x007e220000000a00 */
[----:B------:R-:W-:Y:S01]  /*0fb0*/  @!P0 IMAD.IADD R7, R0, 0x1, R5 ;  /* 0x0000000100078824 */ /* 0x000fe200078e0205 */
[----:B------:R-:W-:-:S03]  /*0fc0*/  @!P0 IADD3 R5, R5, 0x80, RZ ;  /* 0x0000008005058810 */ /* 0x000fc60007ffe0ff */
[----:B0-----:R-:W-:-:S05]  /*0fd0*/  @!P0 IMAD.WIDE.U32 R2, R7, 0x4, R2 ;  /* 0x0000000407028825 */ /* 0x001fca00078e0002 */
[----:B------:R2:W-:Y:S02]  /*0fe0*/  @!P0 STG.E desc[UR4][R2.64], R11 ;  /* 0x0000000b02008986 */ /* 0x0005e4000c101904 */
.L_x_562:
[----:B------:R-:W-:Y:S05]  /*0ff0*/  BSYNC B0 ;  /* 0x0000000000007941 */ /* 0x000fea0003800000 */
.L_x_556:
[----:B------:R-:W-:Y:S05]  /*1000*/  WARPSYNC.ALL ;  /* 0x0000000000007948 */ /* 0x000fea0003800000 */
[----:B------:R-:W-:-:S13]  /*1010*/  ISETP.GE.AND P0, PT, R5, R4, PT ;  /* 0x000000040500720c */ /* 0x000fda0003f06270 */
[----:B------:R-:W-:Y:S05]  /*1020*/  @P0 EXIT ;  /* 0x000000000000094d */ /* 0x000fea0003800000 */
[----:B012---:R-:W0:Y:S01]  /*1030*/  LDC.64 R2, c[0x0][0x228] ;  /* 0x00008a00ff027b82 */ /* 0x007e220000000a00 */
[----:B------:R-:W-:-:S05]  /*1040*/  IADD3 R5, R0, R5, RZ ;  /* 0x0000000500057210 */ /* 0x000fca0007ffe0ff */
[----:B0-----:R-:W-:-:S05]  /*1050*/  IMAD.WIDE.U32 R2, R5, 0x4, R2 ;  /* 0x0000000405027825 */ /* 0x001fca00078e0002 */
[----:B-----5:R-:W-:Y:S01]  /*1060*/  STG.E desc[UR4][R2.64], R6 ;  /* 0x0000000602007986 */ /* 0x020fe2000c101904 */
[----:B------:R-:W-:Y:S05]  /*1070*/  EXIT ;  /* 0x000000000000794d */ /* 0x000fea0003800000 */
.L_x_563:
        /* <DEDUP_REMOVED lines=16> */
.L_x_1500:


//--------------------- .text._ZN2at6native29vectorized_elementwise_kernelILi4EZZZNS0_53_GLOBAL__N__52d73765_15_RenormKernel_cu_9e10b42f_309824renorm_scale_factor_implERNS_18TensorIteratorBaseEdENKUlvE_clEvENKUlvE0_clEvEUlfE_St5arrayIPcLm2EEEEviT0_T1_ --------------------------
	.section	.text._ZN2at6native29vectorized_elementwise_kernelILi4EZZZNS0_53_GLOBAL__N__52d73765_15_RenormKernel_cu_9e10b42f_309824renorm_scale_factor_implERNS_18TensorIteratorBaseEdENKUlvE_clEvENKUlvE0_clEvEUlfE_St5arrayIPcLm2EEEEviT0_T1_,"ax",@progbits
	.align	128
        .global         _ZN2at6native29vectorized_elementwise_kernelILi4EZZZNS0_53_GLOBAL__N__52d73765_15_RenormKernel_cu_9e10b42f_309824renorm_scale_factor_implERNS_18TensorIteratorBaseEdENKUlvE_clEvENKUlvE0_clEvEUlfE_St5arrayIPcLm2EEEEviT0_T1_
        .type           _ZN2at6native29vectorized_elementwise_kernelILi4EZZZNS0_53_GLOBAL__N__52d73765_15_RenormKernel_cu_9e10b42f_309824renorm_scale_factor_implERNS_18TensorIteratorBaseEdENKUlvE_clEvENKUlvE0_clEvEUlfE_St5arrayIPcLm2EEEEviT0_T1_,@function
        .size           _ZN2at6native29vectorized_elementwise_kernelILi4EZZZNS0_53_GLOBAL__N__52d73765_15_RenormKernel_cu_9e10b42f_309824renorm_scale_factor_implERNS_18TensorIteratorBaseEdENKUlvE_clEvENKUlvE0_clEvEUlfE_St5arrayIPcLm2EEEEviT0_T1_,(.L_x_1501 - _ZN2at6native29vectorized_elementwise_kernelILi4EZZZNS0_53_GLOBAL__N__52d73765_15_RenormKernel_cu_9e10b42f_309824renorm_scale_factor_implERNS_18TensorIteratorBaseEdENKUlvE_clEvENKUlvE0_clEvEUlfE_St5arrayIPcLm2EEEEviT0_T1_)
        .other          _ZN2at6native29vectorized_elementwise_kernelILi4EZZZNS0_53_GLOBAL__N__52d73765_15_RenormKernel_cu_9e10b42f_309824renorm_scale_factor_implERNS_18TensorIteratorBaseEdENKUlvE_clEvENKUlvE0_clEvEUlfE_St5arrayIPcLm2EEEEviT0_T1_,@"STO_CUDA_ENTRY STV_DEFAULT"
_ZN2at6native29vectorized_elementwise_kernelILi4EZZZNS0_53_GLOBAL__N__52d73765_15_RenormKernel_cu_9e10b42f_309824renorm_scale_factor_implERNS_18TensorIteratorBaseEdENKUlvE_clEvENKUlvE0_clEvEUlfE_St5arrayIPcLm2EEEEviT0_T1_:
.text._ZN2at6native29vectorized_elementwise_kernelILi4EZZZNS0_53_GLOBAL__N__52d73765_15_RenormKernel_cu_9e10b42f_309824renorm_scale_factor_implERNS_18TensorIteratorBaseEdENKUlvE_clEvENKUlvE0_clEvEUlfE_St5arrayIPcLm2EEEEviT0_T1_:
        /* <DEDUP_REMOVED lines=13> */
[----:B------:R-:W2:Y:S04]  /*00d0*/  LDG.E.128 R8, desc[UR4][R14.64] ;  /* 0x000000040e087981 */ /* 0x000ea8000c1e1d00 */
[----:B------:R-:W3:Y:S01]  /*00e0*/  LDG.E.128 R4, desc[UR4][R14.64+0x800] ;  /* 0x000800040e047981 */ /* 0x000ee2000c1e1d00 */
[----:B--2---:R-:W-:Y:S02]  /*00f0*/  FSETP.GT.FTZ.AND P6, PT, R8, UR6, PT ;  /* 0x0000000608007c0b */ /* 0x004fe4000bfd4000 */
[----:B------:R-:W-:Y:S02]  /*0100*/  FSETP.GT.FTZ.AND P5, PT, R10, UR6, PT ;  /* 0x000000060a007c0b */ /* 0x000fe4000bfb4000 */
[----:B------:R-:W-:Y:S02]  /*0110*/  FSETP.GT.FTZ.AND P3, PT, R11, UR6, PT ;  /* 0x000000060b007c0b */ /* 0x000fe4000bf74000 */
[----:B---3--:R-:W-:-:S02]  /*0120*/  FSETP.GT.FTZ.AND P2, PT, R4, UR6, PT ;  /* 0x0000000604007c0b */ /* 0x008fc4000bf54000 */
[----:B------:R-:W-:Y:S02]  /*0130*/  FSETP.GT.FTZ.AND P1, PT, R5, UR6, PT ;  /* 0x0000000605007c0b */ /* 0x000fe4000bf34000 */
[----:B------:R-:W-:Y:S02]  /*0140*/  FSETP.GT.FTZ.AND P4, PT, R9, UR6, PT ;  /* 0x0000000609007c0b */ /* 0x000fe4000bf94000 */
[----:B------:R-:W-:Y:S01]  /*0150*/  FSETP.GT.FTZ.AND P0, PT, R6, UR6, PT ;  /* 0x0000000606007c0b */ /* 0x000fe2000bf14000 */
[----:B------:R-:W-:Y:S02]  /*0160*/  @P6 FADD.FTZ R8, R8, 1.0000000116860974231e-07 ;  /* 0x33d6bf9508086421 */ /* 0x000fe40000010000 */
[----:B------:R-:W-:Y:S02]  /*0170*/  @P5 FADD.FTZ R12, R10, 1.0000000116860974231e-07 ;  /* 0x33d6bf950a0c5421 */ /* 0x000fe40000010000 */
[----:B------:R0:W1:Y:S01]  /*0180*/  @P6 MUFU.RCP R16, R8 ;  /* 0x0000000800106308 */ /* 0x0000620000001000 */
[----:B------:R-:W-:Y:S01]  /*0190*/  @P3 FADD.FTZ R3, R11, 1.0000000116860974231e-07 ;  /* 0x33d6bf950b033421 */ /* 0x000fe20000010000 */
[----:B------:R-:W-:Y:S01]  /*01a0*/  @P2 FADD.FTZ R13, R4, 1.0000000116860974231e-07 ;  /* 0x33d6bf95040d2421 */ /* 0x000fe20000010000 */
[----:B------:R-:W2:Y:S03]  /*01b0*/  LDC.64 R10, c[0x0][0x228] ;  /* 0x00008a00ff0a7b82 */ /* 0x000ea60000000a00 */
[----:B------:R-:W-:-:S02]  /*01c0*/  @P4 FADD.FTZ R9, R9, 1.0000000116860974231e-07 ;  /* 0x33d6bf9509094421 */ /* 0x000fc40000010000 */
[----:B------:R-:W-:Y:S01]  /*01d0*/  @P0 FADD.FTZ R6, R6, 1.0000000116860974231e-07 ;  /* 0x33d6bf9506060421 */ /* 0x000fe20000010000 */
[----:B0-----:R-:W-:Y:S01]  /*01e0*/  IMAD.MOV.U32 R8, RZ, RZ, 0x3f800000 ;  /* 0x3f800000ff087424 */ /* 0x001fe200078e00ff */
[----:B------:R-:W0:Y:S01]  /*01f0*/  @P5 MUFU.RCP R12, R12 ;  /* 0x0000000c000c5308 */ /* 0x000e220000001000 */
[----:B-1----:R-:W-:Y:S01]  /*0200*/  @P6 FMUL.FTZ R8, R16, UR6 ;  /* 0x0000000610086c20 */ /* 0x002fe20008410000 */
[----:B------:R-:W-:Y:S01]  /*0210*/  FSETP.GT.FTZ.AND P6, PT, R7, UR6, PT ;  /* 0x0000000607007c0b */ /* 0x000fe2000bfd4000 */
[----:B------:R-:W-:-:S05]  /*0220*/  @P1 FADD.FTZ R16, R5, 1.0000000116860974231e-07 ;  /* 0x33d6bf9505101421 */ /* 0x000fca0000010000 */
[----:B------:R1:W3:Y:S01]  /*0230*/  @P4 MUFU.RCP R18, R9 ;  /* 0x0000000900124308 */ /* 0x0002e20000001000 */
[----:B--2---:R-:W-:-:S07]  /*0240*/  IMAD.WIDE.U32 R4, R0, 0x4, R10 ;  /* 0x0000000400047825 */ /* 0x004fce00078e000a */
[----:B------:R-:W2:Y:S01]  /*0250*/  @P3 MUFU.RCP R3, R3 ;  /* 0x0000000300033308 */ /* 0x000ea20000001000 */
[----:B------:R-:W-:Y:S01]  /*0260*/  HFMA2.MMA R10, -RZ, RZ, 1.875, 0 ;  /* 0x3f800000ff0a7435 */ /* 0x000fe200000001ff */
[----:B------:R-:W-:Y:S01]  /*0270*/  MOV R11, 0x3f800000 ;  /* 0x3f800000000b7802 */ /* 0x000fe20000000f00 */
[----:B------:R-:W-:Y:S01]  /*0280*/  @P6 FADD.FTZ R17, R7, 1.0000000116860974231e-07 ;  /* 0x33d6bf9507116421 */ /* 0x000fe20000010000 */
[----:B-1----:R-:W-:Y:S01]  /*0290*/  IMAD.MOV.U32 R9, RZ, RZ, 0x3f800000 ;  /* 0x3f800000ff097424 */ /* 0x002fe200078e00ff */
[----:B------:R-:W-:Y:S01]  /*02a0*/  MOV R7, 0x3f800000 ;  /* 0x3f80000000077802 */ /* 0x000fe20000000f00 */
[----:B------:R-:W-:Y:S01]  /*02b0*/  IMAD.WIDE R14, R2, 0x10, R4 ;  /* 0x00000010020e7825 */ /* 0x000fe200078e0204 */
[----:B------:R-:W-:Y:S01]  /*02c0*/  HFMA2.MMA R5, -RZ, RZ, 1.875, 0 ;  /* 0x3f800000ff057435 */ /* 0x000fe200000001ff */
[----:B------:R-:W1:Y:S02]  /*02d0*/  @P2 MUFU.RCP R13, R13 ;  /* 0x0000000d000d2308 */ /* 0x000e640000001000 */
[----:B0-----:R-:W-:Y:S01]  /*02e0*/  @P5 FMUL.FTZ R10, R12, UR6 ;  /* 0x000000060c0a5c20 */ /* 0x001fe20008410000 */
[----:B------:R-:W-:-:S02]  /*02f0*/  IMAD.MOV.U32 R4, RZ, RZ, 0x3f800000 ;  /* 0x3f800000ff047424 */ /* 0x000fc400078e00ff */
[----:B---3--:R-:W-:-:S03]  /*0300*/  @P4 FMUL.FTZ R9, R18, UR6 ;  /* 0x0000000612094c20 */ /* 0x008fc60008410000 */
[----:B------:R-:W0:Y:S01]  /*0310*/  @P1 MUFU.RCP R16, R16 ;  /* 0x0000001000101308 */ /* 0x000e220000001000 */
[----:B--2---:R-:W-:-:S05]  /*0320*/  @P3 FMUL.FTZ R11, R3, UR6 ;  /* 0x00000006030b3c20 */ /* 0x004fca0008410000 */
[----:B------:R-:W-:Y:S02]  /*0330*/  STG.E.128 desc[UR4][R14.64], R8 ;  /* 0x000000080e007986 */ /* 0x000fe4000c101d04 */
[----:B------:R2:W3:Y:S01]  /*0340*/  @P0 MUFU.RCP R19, R6 ;  /* 0x0000000600130308 */ /* 0x0004e20000001000 */
[----:B-1----:R-:W-:-:S07]  /*0350*/  @P2 FMUL.FTZ R4, R13, UR6 ;  /* 0x000000060d042c20 */ /* 0x002fce0008410000 */
[----:B------:R-:W1:Y:S01]  /*0360*/  @P6 MUFU.RCP R17, R17 ;  /* 0x0000001100116308 */ /* 0x000e620000001000 */
[----:B--2---:R-:W-:Y:S02]  /*0370*/  IMAD.MOV.U32 R6, RZ, RZ, 0x3f800000 ;  /* 0x3f800000ff067424 */ /* 0x004fe400078e00ff */
[----:B0-----:R-:W-:Y:S01]  /*0380*/  @P1 FMUL.FTZ R5, R16, UR6 ;  /* 0x0000000610051c20 */ /* 0x001fe20008410000 */
[----:B---3--:R-:W-:Y:S01]  /*0390*/  @P0 FMUL.FTZ R6, R19, UR6 ;  /* 0x0000000613060c20 */ /* 0x008fe20008410000 */
[----:B-1----:R-:W-:-:S05]  /*03a0*/  @P6 FMUL.FTZ R7, R17, UR6 ;  /* 0x0000000611076c20 */ /* 0x002fca0008410000 */
[----:B------:R-:W-:Y:S01]  /*03b0*/  STG.E.128 desc[UR4][R14.64+0x800], R4 ;  /* 0x000800040e007986 */ /* 0x000fe2000c101d04 */
[----:B------:R-:W-:Y:S05]  /*03c0*/  EXIT ;  /* 0x000000000000794d */ /* 0x000fea0003800000 */
.L_x_564:
        /* <DEDUP_REMOVED lines=74> */
.L_x_566:
[----:B------:R-:W-:Y:S05]  /*0870*/  BSYNC B0 ;  /* 0x0000000000007941 */ /* 0x000fea0003800000 */
.L_x_565:
        /* <DEDUP_REMOVED lines=10> */
.L_x_568:
[----:B------:R-:W-:Y:S05]  /*0920*/  BSYNC B0 ;  /* 0x0000000000007941 */ /* 0x000fea0003800000 */
.L_x_567:
        /* <DEDUP_REMOVED lines=11> */
.L_x_570:
[----:B------:R-:W-:Y:S05]  /*09e0*/  BSYNC B0 ;  /* 0x0000000000007941 */ /* 0x000fea0003800000 */
.L_x_569:
        /* <DEDUP_REMOVED lines=8> */
.L_x_572:
[----:B------:R-:W-:Y:S05]  /*0a70*/  BSYNC B0 ;  /* 0x0000000000007941 */ /* 0x000fea0003800000 */
.L_x_571:
        /* <DEDUP_REMOVED lines=8> */
.L_x_574:
[----:B------:R-:W-:Y:S05]  /*0b00*/  BSYNC B0 ;  /* 0x0000000000007941 */ /* 0x000fea0003800000 */
.L_x_573:
        /* <DEDUP_REMOVED lines=8> */
.L_x_576:
[----:B------:R-:W-:Y:S05]  /*0b90*/  BSYNC B0 ;  /* 0x0000000000007941 */ /* 0x000fea0003800000 */
.L_x_575:
        /* <DEDUP_REMOVED lines=8> */
.L_x_578:
[----:B------:R-:W-:Y:S05]  /*0c20*/  BSYNC B0 ;  /* 0x0000000000007941 */ /* 0x000fea0003800000 */
.L_x_577:
        /* <DEDUP_REMOVED lines=8> */
.L_x_580:
[----:B------:R-:W-:Y:S05]  /*0cb0*/  BSYNC B0 ;  /* 0x0000000000007941 */ /* 0x000fea0003800000 */
.L_x_579:
        /* <DEDUP_REMOVED lines=18> */
.L_x_583:
[----:B------:R-:W-:-:S13]  /*0de0*/  ISETP.GE.AND P0, PT, R5, R4, PT ;  /* 0x000000040500720c */ /* 0x000fda0003f06270 */
[----:B------:R-:W-:Y:S05]  /*0df0*/  @P0 BRA `(.L_x_585) ;  /* 0x0000000000300947 */ /* 0x000fea0003800000 */
[----:B0-----:R-:W0:Y:S01]  /*0e00*/  LDC.64 R2, c[0x0][0x228] ;  /* 0x00008a00ff027b82 */ /* 0x001e220000000a00 */
[----:B-----5:R-:W-:Y:S01]  /*0e10*/  IMAD.IADD R7, R0, 0x1, R5 ;  /* 0x0000000100077824 */ /* 0x020fe200078e0205 */
[----:B------:R-:W-:-:S03]  /*0e20*/  IADD3 R5, R5, 0x80, RZ ;  /* 0x0000008005057810 */ /* 0x000fc60007ffe0ff */
[----:B0-----:R-:W-:-:S05]  /*0e30*/  IMAD.WIDE.U32 R2, R7, 0x4, R2 ;  /* 0x0000000407027825 */ /* 0x001fca00078e0002 */
[----:B------:R1:W-:Y:S02]  /*0e40*/  STG.E desc[UR4][R2.64], R9 ;  /* 0x0000000902007986 */ /* 0x0003e4000c101904 */
.L_x_584:
[----:B------:R-:W-:-:S13]  /*0e50*/  ISETP.GE.AND P0, PT, R5, R4, PT ;  /* 0x000000040500720c */ /* 0x000fda0003f06270 */
[----:B------:R-:W-:Y:S05]  /*0e60*/  @P0 BRA `(.L_x_586) ;  /* 0x0000000000340947 */ /* 0x000fea0003800000 */
[----:B01----:R-:W0:Y:S01]  /*0e70*/  LDC.64 R2, c[0x0][0x228] ;  /* 0x00008a00ff027b82 */ /* 0x003e220000000a00 */
[----:B------:R-:W-:Y:S01]  /*0e80*/  IADD3 R7, R0, R5, RZ ;  /* 0x0000000500077210 */ /* 0x000fe20007ffe0ff */
[----:B------:R-:W-:-:S04]  /*0e90*/  VIADD R5, R5, 0x80 ;  /* 0x0000008005057836 */ /* 0x000fc80000000000 */
[----:B0-----:R-:W-:-:S05]  /*0ea0*/  IMAD.WIDE.U32 R2, R7, 0x4, R2 ;  /* 0x0000000407027825 */ /* 0x001fca00078e0002 */
[----:B------:R1:W-:Y:S02]  /*0eb0*/  STG.E desc[UR4][R2.64], R10 ;  /* 0x0000000a02007986 */ /* 0x0003e4000c101904 */
.L_x_585:
        /* <DEDUP_REMOVED lines=8> */
.L_x_586:
[----:B------:R-:W-:Y:S05]  /*0f40*/  BSYNC B1 ;  /* 0x0000000000017941 */ /* 0x000fea0003800000 */
.L_x_582:
[----:B------:R-:W-:-:S13]  /*0f50*/  ISETP.GE.AND P0, PT, R5, R4, PT ;  /* 0x000000040500720c */ /* 0x000fda0003f06270 */
[----:B012---:R-:W0:Y:S01]  /*0f60*/  @!P0 LDC.64 R2, c[0x0][0x228] ;  /* 0x00008a00ff028b82 */ /* 0x007e220000000a00 */
[----:B------:R-:W-:Y:S01]  /*0f70*/  @!P0 IMAD.IADD R7, R0, 0x1, R5 ;  /* 0x0000000100078824 */ /* 0x000fe200078e0205 */
[----:B------:R-:W-:-:S03]  /*0f80*/  @!P0 IADD3 R5, R5, 0x80, RZ ;  /* 0x0000008005058810 */ /* 0x000fc60007ffe0ff */
[----:B0-----:R-:W-:-:S05]  /*0f90*/  @!P0 IMAD.WIDE.U32 R2, R7, 0x4, R2 ;  /* 0x0000000407028825 */ /* 0x001fca00078e0002 */
[----:B------:R2:W-:Y:S02]  /*0fa0*/  @!P0 STG.E desc[UR4][R2.64], R11 ;  /* 0x0000000b02008986 */ /* 0x0005e4000c101904 */
.L_x_587:
[----:B------:R-:W-:Y:S05]  /*0fb0*/  BSYNC B0 ;  /* 0x0000000000007941 */ /* 0x000fea0003800000 */
.L_x_581:
        /* <DEDUP_REMOVED lines=8> */
.L_x_588:
        /* <DEDUP_REMOVED lines=12> */
.L_x_1501:


//--------------------- .text._ZN2at6native29vectorized_elementwise_kernelILi8EZZZNS0_53_GLOBAL__N__52d73765_15_RenormKernel_cu_9e10b42f_309824renorm_scale_factor_implERNS_18TensorIteratorBaseEdENKUlvE_clEvENKUlvE0_clEvEUlfE_St5arrayIPcLm2EEEEviT0_T1_ --------------------------
	.section	.text._ZN2at6native29vectorized_elementwise_kernelILi8EZZZNS0_53_GLOBAL__N__52d73765_15_RenormKernel_cu_9e10b42f_309824renorm_scale_factor_implERNS_18TensorIteratorBaseEdENKUlvE_clEvENKUlvE0_clEvEUlfE_St5arrayIPcLm2EEEEviT0_T1_,"ax",@progbits
	.align	128
        .global         _ZN2at6native29vectorized_elementwise_kernelILi8EZZZNS0_53_GLOBAL__N__52d73765_15_RenormKernel_cu_9e10b42f_309824renorm_scale_factor_implERNS_18TensorIteratorBaseEdENKUlvE_clEvENKUlvE0_clEvEUlfE_St5arrayIPcLm2EEEEviT0_T1_
        .type           _ZN2at6native29vectorized_elementwise_kernelILi8EZZZNS0_53_GLOBAL__N__52d73765_15_RenormKernel_cu_9e10b42f_309824renorm_scale_factor_implERNS_18TensorIteratorBaseEdENKUlvE_clEvENKUlvE0_clEvEUlfE_St5arrayIPcLm2EEEEviT0_T1_,@function
        .size           _ZN2at6native29vectorized_elementwise_kernelILi8EZZZNS0_53_GLOBAL__N__52d73765_15_RenormKernel_cu_9e10b42f_309824renorm_scale_factor_implERNS_18TensorIteratorBaseEdENKUlvE_clEvENKUlvE0_clEvEUlfE_St5arrayIPcLm2EEEEviT0_T1_,(.L_x_1502 - _ZN2at6native29vectorized_elementwise_kernelILi8EZZZNS0_53_GLOBAL__N__52d73765_15_RenormKernel_cu_9e10b42f_309824renorm_scale_factor_implERNS_18TensorIteratorBaseEdENKUlvE_clEvENKUlvE0_clEvEUlfE_St5arrayIPcLm2EEEEviT0_T1_)
        .other          _ZN2at6native29vectorized_elementwise_kernelILi8EZZZNS0_53_GLOBAL__N__52d73765_15_RenormKernel_cu_9e10b42f_309824renorm_scale_factor_implERNS_18TensorIteratorBaseEdENKUlvE_clEvENKUlvE0_clEvEUlfE_St5arrayIPcLm2EEEEviT0_T1_,@"STO_CUDA_ENTRY STV_DEFAULT"
_ZN2at6native29vectorized_elementwise_kernelILi8EZZZNS0_53_GLOBAL__N__52d73765_15_RenormKernel_cu_9e10b42f_309824renorm_scale_factor_implERNS_18TensorIteratorBaseEdENKUlvE_clEvENKUlvE0_clEvEUlfE_St5arrayIPcLm2EEEEviT0_T1_:
.text._ZN2at6native29vectorized_elementwise_kernelILi8EZZZNS0_53_GLOBAL__N__52d73765_15_RenormKernel_cu_9e10b42f_309824renorm_scale_factor_implERNS_18TensorIteratorBaseEdENKUlvE_clEvENKUlvE0_clEvEUlfE_St5arrayIPcLm2EEEEviT0_T1_:
        /* <DEDUP_REMOVED lines=61> */
.L_x_589:
        /* <DEDUP_REMOVED lines=74> */
.L_x_591:
[----:B------:R-:W-:Y:S05]  /*0870*/  BSYNC B0 ;  /* 0x0000000000007941 */ /* 0x000fea0003800000 */
.L_x_590:
        /* <DEDUP_REMOVED lines=10> */
.L_x_593:
[----:B------:R-:W-:Y:S05]  /*0920*/  BSYNC B0 ;  /* 0x0000000000007941 */ /* 0x000fea0003800000 */
.L_x_592:
        /* <DEDUP_REMOVED lines=11> */
.L_x_595:
[----:B------:R-:W-:Y:S05]  /*09e0*/  BSYNC B0 ;  /* 0x0000000000007941 */ /* 0x000fea0003800000 */
.L_x_594:
        /* <DEDUP_REMOVED lines=8> */
.L_x_597:
[----:B------:R-:W-:Y:S05]  /*0a70*/  BSYNC B0 ;  /* 0x0000000000007941 */ /* 0x000fea0003800000 */
.L_x_596:
        /* <DEDUP_REMOVED lines=8> */
.L_x_599:
[----:B------:R-:W-:Y:S05]  /*0b00*/  BSYNC B0 ;  /* 0x0000000000007941 */ /* 0x000fea0003800000 */
.L_x_598:
        /* <DEDUP_REMOVED lines=8> */
.L_x_601:
[----:B------:R-:W-:Y:S05]  /*0b90*/  BSYNC B0 ;  /* 0x0000000000007941 */ /* 0x000fea0003800000 */
.L_x_600:
        /* <DEDUP_REMOVED lines=8> */
.L_x_603:
[----:B------:R-:W-:Y:S05]  /*0c20*/  BSYNC B0 ;  /* 0x0000000000007941 */ /* 0x000fea0003800000 */
.L_x_602:
        /* <DEDUP_REMOVED lines=8> */
.L_x_605:
[----:B------:R-:W-:Y:S05]  /*0cb0*/  BSYNC B0 ;  /* 0x0000000000007941 */ /* 0x000fea0003800000 */
.L_x_604:
        /* <DEDUP_REMOVED lines=18> */
.L_x_608:
[----:B------:R-:W-:-:S13]  /*0de0*/  ISETP.GE.AND P0, PT, R5, R4, PT ;  /* 0x000000040500720c */ /* 0x000fda0003f06270 */
[----:B------:R-:W-:Y:S05]  /*0df0*/  @P0 BRA `(.L_x_610) ;  /* 0x0000000000300947 */ /* 0x000fea0003800000 */
[----:B0-----:R-:W0:Y:S01]  /*0e00*/  LDC.64 R2, c[0x0][0x228] ;  /* 0x00008a00ff027b82 */ /* 0x001e220000000a00 */
[----:B-----5:R-:W-:Y:S01]  /*0e10*/  IMAD.IADD R7, R0, 0x1, R5 ;  /* 0x0000000100077824 */ /* 0x020fe200078e0205 */
[----:B------:R-:W-:-:S03]  /*0e20*/  IADD3 R5, R5, 0x80, RZ ;  /* 0x0000008005057810 */ /* 0x000fc60007ffe0ff */
[----:B0-----:R-:W-:-:S05]  /*0e30*/  IMAD.WIDE.U32 R2, R7, 0x4, R2 ;  /* 0x0000000407027825 */ /* 0x001fca00078e0002 */
[----:B------:R1:W-:Y:S02]  /*0e40*/  STG.E desc[UR4][R2.64], R9 ;  /* 0x0000000902007986 */ /* 0x0003e4000c101904 */
.L_x_609:
[----:B------:R-:W-:-:S13]  /*0e50*/  ISETP.GE.AND P0, PT, R5, R4, PT ;  /* 0x000000040500720c */ /* 0x000fda0003f06270 */
[----:B------:R-:W-:Y:S05]  /*0e60*/  @P0 BRA `(.L_x_611) ;  /* 0x0000000000340947 */ /* 0x000fea0003800000 */
[----:B01----:R-:W0:Y:S01]  /*0e70*/  LDC.64 R2, c[0x0][0x228] ;  /* 0x00008a00ff027b82 */ /* 0x003e220000000a00 */
[----:B------:R-:W-:Y:S01]  /*0e80*/  IADD3 R7, R0, R5, RZ ;  /* 0x0000000500077210 */ /* 0x000fe20007ffe0ff */
[----:B------:R-:W-:-:S04]  /*0e90*/  VIADD R5, R5, 0x80 ;  /* 0x0000008005057836 */ /* 0x000fc80000000000 */
[----:B0-----:R-:W-:-:S05]  /*0ea0*/  IMAD.WIDE.U32 R2, R7, 0x4, R2 ;  /* 0x0000000407027825 */ /* 0x001fca00078e0002 */
[----:B------:R1:W-:Y:S02]  /*0eb0*/  STG.E desc[UR4][R2.64], R10 ;  /* 0x0000000a02007986 */ /* 0x0003e4000c101904 */
.L_x_610:
        /* <DEDUP_REMOVED lines=8> */
.L_x_611:
[----:B------:R-:W-:Y:S05]  /*0f40*/  BSYNC B1 ;  /* 0x0000000000017941 */ /* 0x000fea0003800000 */
.L_x_607:
[----:B------:R-:W-:-:S13]  /*0f50*/  ISETP.GE.AND P0, PT, R5, R4, PT ;  /* 0x000000040500720c */ /* 0x000fda0003f06270 */
[----:B012---:R-:W0:Y:S01]  /*0f60*/  @!P0 LDC.64 R2, c[0x0][0x228] ;  /* 0x00008a00ff028b82 */ /* 0x007e220000000a00 */
[----:B------:R-:W-:Y:S01]  /*0f70*/  @!P0 IMAD.IADD R7, R0, 0x1, R5 ;  /* 0x0000000100078824 */ /* 0x000fe200078e0205 */
[----:B------:R-:W-:-:S03]  /*0f80*/  @!P0 IADD3 R5, R5, 0x80, RZ ;  /* 0x0000008005058810 */ /* 0x000fc60007ffe0ff */
[----:B0-----:R-:W-:-:S05]  /*0f90*/  @!P0 IMAD.WIDE.U32 R2, R7, 0x4, R2 ;  /* 0x0000000407028825 */ /* 0x001fca00078e0002 */
[----:B------:R2:W-:Y:S02]  /*0fa0*/  @!P0 STG.E desc[UR4][R2.64], R11 ;  /* 0x0000000b02008986 */ /* 0x0005e4000c101904 */
.L_x_612:
[----:B------:R-:W-:Y:S05]  /*0fb0*/  BSYNC B0 ;  /* 0x0000000000007941 */ /* 0x000fea0003800000 */
.L_x_606:
        /* <DEDUP_REMOVED lines=8> */
.L_x_613:
        /* <DEDUP_REMOVED lines=12> */
.L_x_1502:


//--------------------- .text._ZN2at6native18elementwise_kernelILi128ELi4EZNS0_15gpu_kernel_implIZZZNS0_53_GLOBAL__N__52d73765_15_RenormKernel_cu_9e10b42f_309824renorm_scale_factor_implERNS_18TensorIteratorBaseEdENKUlvE_clEvENKUlvE_clEvEUldE_EEvS5_RKT_EUliE_EEviT1_ --------------------------
	.section	.text._ZN2at6native18elementwise_kernelILi128ELi4EZNS0_15gpu_kernel_implIZZZNS0_53_GLOBAL__N__52d73765_15_RenormKernel_cu_9e10b42f_309824renorm_scale_factor_implERNS_18TensorIteratorBaseEdENKUlvE_clEvENKUlvE_clEvEUldE_EEvS5_RKT_EUliE_EEviT1_,"ax",@progbits
	.align	128
        .global         _ZN2at6native18elementwise_kernelILi128ELi4EZNS0_15gpu_kernel_implIZZZNS0_53_GLOBAL__N__52d73765_15_RenormKernel_cu_9e10b42f_309824renorm_scale_factor_implERNS_18TensorIteratorBaseEdENKUlvE_clEvENKUlvE_clEvEUldE_EEvS5_RKT_EUliE_EEviT1_
        .type           _ZN2at6native18elementwise_kernelILi128ELi4EZNS0_15gpu_kernel_implIZZZNS0_53_GLOBAL__N__52d73765_15_RenormKernel_cu_9e10b42f_309824renorm_scale_factor_implERNS_18TensorIteratorBaseEdENKUlvE_clEvENKUlvE_clEvEUldE_EEvS5_RKT_EUliE_EEviT1_,@function
        .size           _ZN2at6native18elementwise_kernelILi128ELi4EZNS0_15gpu_kernel_implIZZZNS0_53_GLOBAL__N__52d73765_15_RenormKernel_cu_9e10b42f_309824renorm_scale_factor_implERNS_18TensorIteratorBaseEdENKUlvE_clEvENKUlvE_clEvEUldE_EEvS5_RKT_EUliE_EEviT1_,(.L_x_1489 - _ZN2at6native18elementwise_kernelILi128ELi4EZNS0_15gpu_kernel_implIZZZNS0_53_GLOBAL__N__52d73765_15_RenormKernel_cu_9e10b42f_309824renorm_scale_factor_implERNS_18TensorIteratorBaseEdENKUlvE_clEvENKUlvE_clEvEUldE_EEvS5_RKT_EUliE_EEviT1_)
        .other          _ZN2at6native18elementwise_kernelILi128ELi4EZNS0_15gpu_kernel_implIZZZNS0_53_GLOBAL__N__52d73765_15_RenormKernel_cu_9e10b42f_309824renorm_scale_factor_implERNS_18TensorIteratorBaseEdENKUlvE_clEvENKUlvE_clEvEUldE_EEvS5_RKT_EUliE_EEviT1_,@"STO_CUDA_ENTRY STV_DEFAULT"
_ZN2at6native18elementwise_kernelILi128ELi4EZNS0_15gpu_kernel_implIZZZNS0_53_GLOBAL__N__52d73765_15_RenormKernel_cu_9e10b42f_309824renorm_scale_factor_implERNS_18TensorIteratorBaseEdENKUlvE_clEvENKUlvE_clEvEUldE_EEvS5_RKT_EUliE_EEviT1_:
.text._ZN2at6native18elementwise_kernelILi128ELi4EZNS0_15gpu_kernel_implIZZZNS0_53_GLOBAL__N__52d73765_15_RenormKernel_cu_9e10b42f_309824renorm_scale_factor_implERNS_18TensorIteratorBaseEdENKUlvE_clEvENKUlvE_clEvEUldE_EEvS5_RKT_EUliE_EEviT1_:
[----:B------:R-:W0:Y:S01]  /*0000*/  LDC R1, c[0x0][0x28] ;  /* 0x00000a00ff017b82 */ /* 0x000e220000000800 */
[----:B------:R-:W1:Y:S01]  /*0010*/  S2R R23, SR_CTAID.X ;  /* 0x0000000000177919 */ /* 0x000e620000002500 */
[----:B------:R-:W-:Y:S01]  /*0020*/  ULDC UR4, c[0x0][0x210] ;  /* 0x0000840000047ab9 */ /* 0x000fe20000000800 */
[----:B------:R-:W-:Y:S01]  /*0030*/  ULDC.64 UR36, c[0x0][0x208] ;  /* 0x0000820000247ab9 */ /* 0x000fe20000000a00 */
[----:B------:R-:W-:Y:S01]  /*0040*/  ULDC.64 UR38, c[0x0][0x420] ;  /* 0x0001080000267ab9 */ /* 0x000fe20000000a00 */
[----:B------:R-:W1:Y:S01]  /*0050*/  S2R R2, SR_TID.X ;  /* 0x0000000000027919 */ /* 0x000e620000002100 */
[----:B------:R-:W-:Y:S01]  /*0060*/  BSSY B6, `(.L_x_614) ;  /* 0x000035b000067945 */ /* 0x000fe20003800000 */
        /* <DEDUP_REMOVED lines=306> */
.L_x_616:
[----:B------:R-:W0:Y:S01]  /*1390*/  LDC.U8 R6, c[0x0][0x431] ;  /* 0x00010c40ff067b82 */ /* 0x000e220000000000 */
[----:B------:R-:W-:Y:S01]  /*13a0*/  ULDC.64 UR4, c[0x0][0x410] ;  /* 0x0001040000047ab9 */ /* 0x000fe20000000a00 */
[----:B------:R-:W-:Y:S01]  /*13b0*/  ULDC.64 UR6, c[0x0][0x418] ;  /* 0x0001060000067ab9 */ /* 0x000fe20000000a00 */
[----:B------:R-:W-:Y:S02]  /*13c0*/  IADD3 R16, P1, R16, UR4, RZ ;  /* 0x0000000410107c10 */ /* 0x000fe4000ff3e0ff */
        /* <DEDUP_REMOVED lines=15> */
[----:B--2---:R0:W1:Y:S01]  /*14c0*/  I2F.F64.S16 R6, R4 ;  /* 0x0000000400067312 */ /* 0x0040620000101c00 */
[----:B------:R-:W-:Y:S05]  /*14d0*/  BRA `(.L_x_622) ;  /* 0x0000000c007c7947 */ /* 0x000fea0003800000 */
.L_x_620:
[----:B------:R-:W2:Y:S02]  /*14e0*/  LDG.E.U8 R4, desc[UR36][R4.64] ;  /* 0x0000002404047981 */ /* 0x000ea4000c1e1100 */
[----:B--2---:R0:W1:Y:S01]  /*14f0*/  I2F.F64.U16 R6, R4 ;  /* 0x0000000400067312 */ /* 0x0040620000101800 */
[----:B------:R-:W-:Y:S05]  /*1500*/  BRA `(.L_x_622) ;  /* 0x0000000c00707947 */ /* 0x000fea0003800000 */
.L_x_619:
[----:B------:R-:W-:-:S13]  /*1510*/  ISETP.NE.AND P0, PT, R3, 0x2, PT ;  /* 0x000000020300780c */ /* 0x000fda0003f05270 */
[----:B------:R-:W-:Y:S05]  /*1520*/  @!P0 BRA `(.L_x_623) ;  /* 0x0000000000288947 */ /* 0x000fea0003800000 */
[----:B------:R-:W-:-:S13]  /*1530*/  ISETP.NE.AND P0, PT, R3, 0x3, PT ;  /* 0x000000030300780c */ /* 0x000fda0003f05270 */
[----:B------:R-:W-:Y:S05]  /*1540*/  @!P0 BRA `(.L_x_624) ;  /* 0x0000000000148947 */ /* 0x000fea0003800000 */
[----:B------:R-:W-:-:S13]  /*1550*/  ISETP.NE.AND P0, PT, R3, 0x4, PT ;  /* 0x000000040300780c */ /* 0x000fda0003f05270 */
[----:B------:R-:W-:Y:S05]  /*1560*/  @P0 BRA `(.L_x_621) ;  /* 0x0000000800fc0947 */ /* 0x000fea0003800000 */
[----:B------:R-:W2:Y:S02]  /*1570*/  LDG.E.64 R6, desc[UR36][R4.64] ;  /* 0x0000002404067981 */ /* 0x000ea4000c1e1b00 */
[----:B--2---:R-:W0:Y:S01]  /*1580*/  I2F.F64.S64 R6, R6 ;  /* 0x0000000600067312 */ /* 0x004e220000301c00 */
[----:B------:R-:W-:Y:S05]  /*1590*/  BRA `(.L_x_622) ;  /* 0x0000000c004c7947 */ /* 0x000fea0003800000 */
.L_x_624:
[----:B------:R-:W2:Y:S02]  /*15a0*/  LDG.E R4, desc[UR36][R4.64] ;  /* 0x0000002404047981 */ /* 0x000ea4000c1e1900 */
[----:B--2---:R0:W1:Y:S01]  /*15b0*/  I2F.F64 R6, R4 ;  /* 0x0000000400067312 */ /* 0x0040620000201c00 */
[----:B------:R-:W-:Y:S05]  /*15c0*/  BRA `(.L_x_622) ;  /* 0x0000000c00407947 */ /* 0x000fea0003800000 */
.L_x_623:
[----:B------:R-:W2:Y:S02]  /*15d0*/  LDG.E.U16 R4, desc[UR36][R4.64] ;  /* 0x0000002404047981 */ /* 0x000ea4000c1e1500 */
[----:B--2---:R0:W1:Y:S01]  /*15e0*/  I2F.F64.S16 R6, R4 ;  /* 0x0000000400067312 */ /* 0x0040620000101c00 */
[----:B------:R-:W-:Y:S05]  /*15f0*/  BRA `(.L_x_622) ;  /* 0x0000000c00347947 */ /* 0x000fea0003800000 */
.L_x_618:
[----:B------:R-:W-:-:S13]  /*1600*/  ISETP.GT.AND P0, PT, R3, 0x6, PT ;  /* 0x000000060300780c */ /* 0x000fda0003f04270 */
[----:B------:R-:W-:Y:S05]  /*1610*/  @P0 BRA `(.L_x_625) ;  /* 0x0000000000340947 */ /* 0x000fea0003800000 */
[----:B------:R-:W-:-:S13]  /*1620*/  ISETP.NE.AND P0, PT, R3, 0x5, PT ;  /* 0x000000050300780c */ /* 0x000fda0003f05270 */
[----:B------:R-:W-:Y:S05]  /*1630*/  @!P0 BRA `(.L_x_626) ;  /* 0x0000000000188947 */ /* 0x000fea0003800000 */
[----:B------:R-:W-:-:S13]  /*1640*/  ISETP.NE.AND P0, PT, R3, 0x6, PT ;  /* 0x000000060300780c */ /* 0x000fda0003f05270 */
[----:B------:R-:W-:Y:S05]  /*1650*/  @P0 BRA `(.L_x_621) ;  /* 0x0000000800c00947 */ /* 0x000fea0003800000 */
[----:B------:R-:W2:Y:S02]  /*1660*/  LDG.E R6, desc[UR36][R4.64] ;  /* 0x0000002404067981 */ /* 0x000ea4000c1e1900 */
[----:B--2---:R-:W-:-:S06]  /*1670*/  FMUL.FTZ R6, R6, 1 ;  /* 0x3f80000006067820 */ /* 0x004fcc0000410000 */
[----:B------:R-:W0:Y:S01]  /*1680*/  F2F.F64.F32 R6, R6 ;  /* 0x0000000600067310 */ /* 0x000e220000201800 */
[----:B------:R-:W-:Y:S05]  /*1690*/  BRA `(.L_x_622) ;  /* 0x0000000c000c7947 */ /* 0x000fea0003800000 */
.L_x_626:
[----:B------:R-:W2:Y:S02]  /*16a0*/  LDG.E.U16 R0, desc[UR36][R4.64] ;  /* 0x0000002404007981 */ /* 0x000ea4000c1e1500 */
[----:B--2---:R-:W-:-:S05]  /*16b0*/  HADD2.F32 R0, -RZ, R0.H0_H0 ;  /* 0x20000000ff007230 */ /* 0x004fca0000004100 */
[----:B------:R-:W-:-:S04]  /*16c0*/  FMUL.FTZ R0, R0, 1 ;  /* 0x3f80000000007820 */ /* 0x000fc80000410000 */
[----:B------:R0:W1:Y:S01]  /*16d0*/  F2F.F64.F32 R6, R0 ;  /* 0x0000000000067310 */ /* 0x0000620000201800 */
[----:B------:R-:W-:Y:S05]  /*16e0*/  BRA `(.L_x_622) ;  /* 0x0000000800f87947 */ /* 0x000fea0003800000 */
.L_x_625:
[----:B------:R-:W-:-:S13]  /*16f0*/  ISETP.NE.AND P0, PT, R3, 0x7, PT ;  /* 0x000000070300780c */ /* 0x000fda0003f05270 */
[----:B------:R-:W-:Y:S05]  /*1700*/  @!P0 BRA `(.L_x_627) ;  /* 0x0000000000348947 */ /* 0x000fea0003800000 */
        /* <DEDUP_REMOVED lines=8> */
.L_x_628:
[----:B------:R-:W2:Y:S02]  /*1790*/  LDG.E.U16 R4, desc[UR36][R4.64] ;  /* 0x0000002404047981 */ /* 0x000ea4000c1e1500 */
[----:B--2---:R-:W-:-:S05]  /*17a0*/  HADD2.F32 R0, -RZ, R4.H0_H0 ;  /* 0x20000004ff007230 */ /* 0x004fca0000004100 */
[----:B------:R-:W-:-:S04]  /*17b0*/  FMUL.FTZ R0, R0, 1 ;  /* 0x3f80000000007820 */ /* 0x000fc80000410000 */
[----:B------:R0:W1:Y:S01]  /*17c0*/  F2F.F64.F32 R6, R0 ;  /* 0x0000000000067310 */ /* 0x0000620000201800 */
[----:B------:R-:W-:Y:S05]  /*17d0*/  BRA `(.L_x_622) ;  /* 0x0000000800bc7947 */ /* 0x000fea0003800000 */
.L_x_627:
[----:B------:R0:W5:Y:S01]  /*17e0*/  LDG.E.64 R6, desc[UR36][R4.64] ;  /* 0x0000002404067981 */ /* 0x000162000c1e1b00 */
[----:B------:R-:W-:Y:S05]  /*17f0*/  BRA `(.L_x_622) ;  /* 0x0000000800b47947 */ /* 0x000fea0003800000 */
.L_x_617:
        /* <DEDUP_REMOVED lines=8> */
[----:B------:R-:W2:Y:S01]  /*1880*/  LDG.E.U8 R4, desc[UR36][R4.64] ;  /* 0x0000002404047981 */ /* 0x000ea2000c1e1100 */
[----:B------:R-:W-:Y:S01]  /*1890*/  IMAD.MOV.U32 R6, RZ, RZ, RZ ;  /* 0x000000ffff067224 */ /* 0x000fe200078e00ff */
[----:B--2---:R-:W-:-:S04]  /*18a0*/  ISETP.NE.AND P0, PT, R4, RZ, PT ;  /* 0x000000ff0400720c */ /* 0x004fc80003f05270 */
[----:B------:R-:W-:Y:S01]  /*18b0*/  FSEL R7, RZ, 1.875, !P0 ;  /* 0x3ff00000ff077808 */ /* 0x000fe20004000000 */
[----:B------:R-:W-:Y:S08]  /*18c0*/  BRA `(.L_x_622) ;  /* 0x0000000800807947 */ /* 0x000ff00003800000 */
.L_x_631:
[----:B------:R0:W5:Y:S01]  /*18d0*/  LDG.E.64 R6, desc[UR36][R4.64] ;  /* 0x0000002404067981 */ /* 0x000162000c1e1b00 */
[----:B------:R-:W-:Y:S05]  /*18e0*/  BRA `(.L_x_622) ;  /* 0x0000000800787947 */ /* 0x000fea0003800000 */
.L_x_630:
        /* <DEDUP_REMOVED lines=24> */
[----:B------:R-:W-:-:S05]  /*1a70*/  LOP3.LUT R7, R7, 0x80000000, R0, 0xf8, !PT ;  /* 0x8000000007077812 */ /* 0x000fca00078ef800 */
[----:B------:R-:W-:-:S06]  /*1a80*/  FMUL.FTZ R7, R7, 1 ;  /* 0x3f80000007077820 */ /* 0x000fcc0000410000 */
[----:B------:R-:W0:Y:S01]  /*1a90*/  F2F.F64.F32 R6, R7 ;  /* 0x0000000700067310 */ /* 0x000e220000201800 */
[----:B------:R-:W-:Y:S05]  /*1aa0*/  BRA `(.L_x_622) ;  /* 0x0000000800087947 */ /* 0x000fea0003800000 */
.L_x_633:
        /* <DEDUP_REMOVED lines=10> */
[----:B------:R-:W-:-:S04]  /*1b50*/  SHF.L.U32 R0, R4, 0x18, RZ ;  /* 0x0000001804007819 */ /* 0x000fc800000006ff */
[----:B------:R-:W-:-:S05]  /*1b60*/  LOP3.LUT R0, R3, 0x80000000, R0, 0xf8, !PT ;  /* 0x8000000003007812 */ /* 0x000fca00078ef800 */
[----:B------:R-:W-:-:S04]  /*1b70*/  FMUL.FTZ R0, R0, 1 ;  /* 0x3f80000000007820 */ /* 0x000fc80000410000 */
[----:B------:R0:W1:Y:S01]  /*1b80*/  F2F.F64.F32 R6, R0 ;  /* 0x0000000000067310 */ /* 0x0000620000201800 */
[----:B------:R-:W-:Y:S05]  /*1b90*/  BRA `(.L_x_622) ;  /* 0x0000000400cc7947 */ /* 0x000fea0003800000 */
.L_x_632:
[----:B------:R-:W2:Y:S02]  /*1ba0*/  LDG.E.U16 R0, desc[UR36][R4.64] ;  /* 0x0000002404007981 */ /* 0x000ea4000c1e1500 */
[----:B--2---:R-:W-:-:S04]  /*1bb0*/  IMAD.U32 R0, R0, 0x10000, RZ ;  /* 0x0001000000007824 */ /* 0x004fc800078e00ff */
[----:B------:R-:W-:-:S04]  /*1bc0*/  FMUL.FTZ R0, R0, 1 ;  /* 0x3f80000000007820 */ /* 0x000fc80000410000 */
[----:B------:R0:W1:Y:S01]  /*1bd0*/  F2F.F64.F32 R6, R0 ;  /* 0x0000000000067310 */ /* 0x0000620000201800 */
[----:B------:R-:W-:Y:S05]  /*1be0*/  BRA `(.L_x_622) ;  /* 0x0000000400b87947 */ /* 0x000fea0003800000 */
.L_x_629:
        /* <DEDUP_REMOVED lines=9> */
[----:B--2---:R0:W1:Y:S01]  /*1c80*/  I2F.F64.U16 R6, R4 ;  /* 0x0000000400067312 */ /* 0x0040620000101800 */
[----:B------:R-:W-:Y:S05]  /*1c90*/  BRA `(.L_x_622) ;  /* 0x00000004008c7947 */ /* 0x000fea0003800000 */
.L_x_636:
[----:B------:R-:W2:Y:S01]  /*1ca0*/  LDG.E.U8 R3, desc[UR36][R4.64] ;  /* 0x0000002404037981 */ /* 0x000ea2000c1e1100 */
[----:B------:R-:W-:Y:S01]  /*1cb0*/  BSSY B0, `(.L_x_637) ;  /* 0x0000018000007945 */ /* 0x000fe20003800000 */
        /* <DEDUP_REMOVED lines=19> */
.L_x_640:
[----:B------:R-:W-:Y:S05]  /*1df0*/  BSYNC B1 ;  /* 0x0000000000017941 */ /* 0x000fea0003800000 */
.L_x_639:
[----:B------:R-:W-:Y:S01]  /*1e00*/  LEA R5, R0, 0x3b800000, 0x17 ;  /* 0x3b80000000057811 */ /* 0x000fe200078eb8ff */
[----:B------:R-:W-:-:S05]  /*1e10*/  IMAD.SHL.U32 R0, R3, 0x100000, RZ ;  /* 0x0010000003007824 */ /* 0x000fca00078e00ff */
[----:B------:R-:W-:-:S07]  /*1e20*/  LOP3.LUT R0, R5, R0, R6, 0xfe, !PT ;  /* 0x0000000005007212 */ /* 0x000fce00078efe06 */
.L_x_638:
[----:B------:R-:W-:Y:S05]  /*1e30*/  BSYNC B0 ;  /* 0x0000000000007941 */ /* 0x000fea0003800000 */
.L_x_637:
[----:B------:R-:W-:-:S04]  /*1e40*/  FMUL.FTZ R0, R0, 1 ;  /* 0x3f80000000007820 */ /* 0x000fc80000410000 */
[----:B------:R2:W3:Y:S01]  /*1e50*/  F2F.F64.F32 R6, R0 ;  /* 0x0000000000067310 */ /* 0x0004e20000201800 */
[----:B------:R-:W-:Y:S05]  /*1e60*/  BRA `(.L_x_622) ;  /* 0x0000000400187947 */ /* 0x000fea0003800000 */
.L_x_635:
        /* <DEDUP_REMOVED lines=21> */
.L_x_644:
[----:B------:R-:W-:Y:S05]  /*1fc0*/  BSYNC B1 ;  /* 0x0000000000017941 */ /* 0x000fea0003800000 */
.L_x_643:
[----:B------:R-:W-:Y:S01]  /*1fd0*/  LEA R5, R0, 0x37800000, 0x17 ;  /* 0x3780000000057811 */ /* 0x000fe200078eb8ff */
[----:B------:R-:W-:-:S05]  /*1fe0*/  IMAD.SHL.U32 R0, R3, 0x200000, RZ ;  /* 0x0020000003007824 */ /* 0x000fca00078e00ff */
[----:B------:R-:W-:-:S07]  /*1ff0*/  LOP3.LUT R0, R5, R0, R6, 0xfe, !PT ;  /* 0x0000000005007212 */ /* 0x000fce00078efe06 */
.L_x_642:
[----:B------:R-:W-:Y:S05]  /*2000*/  BSYNC B0 ;  /* 0x0000000000007941 */ /* 0x000fea0003800000 */
.L_x_641:
[----:B------:R-:W-:-:S04]  /*2010*/  FMUL.FTZ R0, R0, 1 ;  /* 0x3f80000000007820 */ /* 0x000fc80000410000 */
[----:B------:R4:W0:Y:S01]  /*2020*/  F2F.F64.F32 R6, R0 ;  /* 0x0000000000067310 */ /* 0x0008220000201800 */
[----:B------:R-:W-:Y:S05]  /*2030*/  BRA `(.L_x_622) ;  /* 0x0000000000a47947 */ /* 0x000fea0003800000 */
.L_x_634:
[----:B------:R-:W-:-:S13]  /*2040*/  ISETP.NE.AND P0, PT, R3, 0x1c, PT ;  /* 0x0000001c0300780c */ /* 0x000fda0003f05270 */
[----:B------:R-:W-:Y:S05]  /*2050*/  @!P0 BRA `(.L_x_645) ;  /* 0x0000000000948947 */ /* 0x000fea0003800000 */
[----:B------:R-:W-:-:S13]  /*2060*/  ISETP.NE.AND P0, PT, R3, 0x1d, PT ;  /* 0x0000001d0300780c */ /* 0x000fda0003f05270 */
[----:B------:R-:W-:Y:S05]  /*2070*/  @!P0 BRA `(.L_x_646) ;  /* 0x0000000000808947 */ /* 0x000fea0003800000 */
[----:B------:R-:W-:-:S13]  /*2080*/  ISETP.NE.AND P0, PT, R3, 0x2c, PT ;  /* 0x0000002c0300780c */ /* 0x000fda0003f05270 */
[----:B------:R-:W-:Y:S05]  /*2090*/  @P0 BRA `(.L_x_621) ;  /* 0x0000000000300947 */ /* 0x000fea0003800000 */
[----:B------:R-:W2:Y:S01]  /*20a0*/  LDG.E.U8 R4, desc[UR36][R4.64] ;  /* 0x0000002404047981 */ /* 0x000ea2000c1e1100 */
[----:B------:R-:W-:Y:S01]  /*20b0*/  BSSY B0, `(.L_x_647) ;  /* 0x0000007000007945 */ /* 0x000fe20003800000 */
[----:B------:R-:W-:Y:S01]  /*20c0*/  IMAD.MOV.U32 R0, RZ, RZ, 0x400000 ;  /* 0x00400000ff007424 */ /* 0x000fe200078e00ff */
[----:B--2---:R-:W-:-:S13]  /*20d0*/  ISETP.NE.AND P0, PT, R4, RZ, PT ;  /* 0x000000ff0400720c */ /* 0x004fda0003f05270 */
[----:B------:R-:W-:Y:S05]  /*20e0*/  @!P0 BRA `(.L_x_648) ;  /* 0x00000000000c8947 */ /* 0x000fea0003800000 */
[----:B------:R-:W-:-:S13]  /*20f0*/  ISETP.NE.AND P0, PT, R4, 0xff, PT ;  /* 0x000000ff0400780c */ /* 0x000fda0003f05270 */
[----:B------:R-:W-:Y:S02]  /*2100*/  @!P0 IMAD.MOV.U32 R0, RZ, RZ, 0x7f800001 ;  /* 0x7f800001ff008424 */ /* 0x000fe400078e00ff */
[----:B------:R-:W-:-:S07]  /*2110*/  @P0 IMAD.SHL.U32 R0, R4, 0x800000, RZ ;  /* 0x0080000004000824 */ /* 0x000fce00078e00ff */
.L_x_648:
[----:B------:R-:W-:Y:S05]  /*2120*/  BSYNC B0 ;  /* 0x0000000000007941 */ /* 0x000fea0003800000 */
.L_x_647:
[----:B------:R-:W-:-:S04]  /*2130*/  FMUL.FTZ R0, R0, 1 ;  /* 0x3f80000000007820 */ /* 0x000fc80000410000 */
[----:B------:R0:W1:Y:S01]  /*2140*/  F2F.F64.F32 R6, R0 ;  /* 0x0000000000067310 */ /* 0x0000620000201800 */
[----:B------:R-:W-:Y:S05]  /*2150*/  BRA `(.L_x_622) ;  /* 0x00000000005c7947 */ /* 0x000fea0003800000 */
.L_x_621:
[----:B------:R-:W-:Y:S01]  /*2160*/  MOV R14, 0x0 ;  /* 0x00000000000e7802 */ /* 0x000fe20000000f00 */
[----:B------:R-:W-:Y:S01]  /*2170*/  ULDC.64 UR4, c[0x4][0x108] ;  /* 0x0100420000047ab9 */ /* 0x000fe20000000a00 */
[----:B------:R-:W-:Y:S01]  /*2180*/  ULDC.64 UR6, c[0x4][0x8] ;  /* 0x0100020000067ab9 */ /* 0x000fe20000000a00 */
[----:B------:R-:W-:Y:S01]  /*2190*/  IMAD.U32 R4, RZ, RZ, UR4 ;  /* 0x00000004ff047e24 */ /* 0x000fe2000f8e00ff */
[----:B------:R-:W-:Y:S01]  /*21a0*/  MOV R5, UR5 ;  /* 0x0000000500057c02 */ /* 0x000fe20008000f00 */
[----:B------:R-:W-:Y:S01]  /*21b0*/  ULDC.64 UR4, c[0x4][0x110] ;  /* 0x0100440000047ab9 */ /* 0x000fe20000000a00 */
[----:B------:R-:W0:Y:S01]  /*21c0*/  LDC.64 R14, c[0x4][R14] ;  /* 0x010000000e0e7b82 */ /* 0x000e220000000a00 */
[----:B------:R-:W-:Y:S02]  /*21d0*/  IMAD.U32 R6, RZ, RZ, UR4 ;  /* 0x00000004ff067e24 */ /* 0x000fe4000f8e00ff */
[----:B------:R-:W-:Y:S02]  /*21e0*/  IMAD.U32 R7, RZ, RZ, UR5 ;  /* 0x00000005ff077e24 */ /* 0x000fe4000f8e00ff */
[----:B------:R-:W-:-:S02]  /*21f0*/  IMAD.U32 R10, RZ, RZ, UR6 ;  /* 0x00000006ff0a7e24 */ /* 0x000fc4000f8e00ff */
[----:B------:R-:W-:Y:S02]  /*2200*/  IMAD.U32 R11, RZ, RZ, UR7 ;  /* 0x00000007ff0b7e24 */ /* 0x000fe4000f8e00ff */
[----:B------:R-:W-:Y:S02]  /*2210*/  IMAD.MOV.U32 R8, RZ, RZ, 0x4e ;  /* 0x0000004eff087424 */ /* 0x000fe400078e00ff */
[----:B------:R-:W-:Y:S02]  /*2220*/  IMAD.MOV.U32 R12, RZ, RZ, 0x1 ;  /* 0x00000001ff0c7424 */ /* 0x000fe400078e00ff */
[----:B------:R-:W-:-:S07]  /*2230*/  IMAD.MOV.U32 R13, RZ, RZ, RZ ;  /* 0x000000ffff0d7224 */ /* 0x000fce00078e00ff */
[----:B------:R-:W-:-:S07]  /*2240*/  LEPC R20, `(.L_x_649) ;  /* 0x000000001014794e */ /* 0x000fce0000000000 */
[----:B0-----:R-:W-:Y:S05]  /*2250*/  CALL.ABS.NOINC R14 ;  /* 0x000000000e007343 */ /* 0x001fea0003c00000 */
.L_x_649:
[----:B------:R-:W-:Y:S01]  /*2260*/  CS2R R6, SRZ ;  /* 0x0000000000067805 */ /* 0x000fe2000001ff00 */
[----:B------:R-:W-:Y:S06]  /*2270*/  BRA `(.L_x_622) ;  /* 0x0000000000147947 */ /* 0x000fec0003800000 */
.L_x_646:
[----:B------:R-:W2:Y:S02]  /*2280*/  LDG.E.64 R6, desc[UR36][R4.64] ;  /* 0x0000002404067981 */ /* 0x000ea4000c1e1b00 */
[----:B--2---:R-:W0:Y:S01]  /*2290*/  I2F.F64.U64 R6, R6 ;  /* 0x0000000600067312 */ /* 0x004e220000301800 */
[----:B------:R-:W-:Y:S05]  /*22a0*/  BRA `(.L_x_622) ;  /* 0x0000000000087947 */ /* 0x000fea0003800000 */
.L_x_645:
[----:B------:R-:W2:Y:S02]  /*22b0*/  LDG.E R4, desc[UR36][R4.64] ;  /* 0x0000002404047981 */ /* 0x000ea4000c1e1900 */
[----:B--2---:R0:W1:Y:S02]  /*22c0*/  I2F.F64.U32 R6, R4 ;  /* 0x0000000400067312 */ /* 0x0040640000201800 */
.L_x_622:
[----:B------:R-:W1:Y:S01]  /*22d0*/  LDC.64 R8, c[0x0][0x420] ;  /* 0x00010800ff087b82 */ /* 0x000e620000000a00 */
[----:B------:R-:W-:Y:S01]  /*22e0*/  BSSY B0, `(.L_x_650) ;  /* 0x000001f000007945 */ /* 0x000fe20003800000 */
[----:B0-----:R-:W-:Y:S02]  /*22f0*/  IMAD.MOV.U32 R4, RZ, RZ, 0x0 ;  /* 0x00000000ff047424 */ /* 0x001fe400078e00ff */
[----:B------:R-:W-:Y:S01]  /*2300*/  IMAD.MOV.U32 R5, RZ, RZ, 0x3ff00000 ;  /* 0x3ff00000ff057424 */ /* 0x000fe200078e00ff */
[----:B-1-3-5:R-:W-:-:S14]  /*2310*/  DSETP.GT.AND P0, PT, R6, R8, PT ;  /* 0x000000080600722a */ /* 0x02afdc0003f04000 */
[----:B------:R-:W-:Y:S05]  /*2320*/  @!P0 BRA `(.L_x_651) ;  /* 0x0000000000688947 */ /* 0x000fea0003800000 */
[----:B------:R-:W-:Y:S01]  /*2330*/  UMOV UR4, 0x9abcaf48 ;  /* 0x9abcaf4800047882 */ /* 0x000fe20000000000 */
[----:B------:R-:W-:Y:S01]  /*2340*/  UMOV UR5, 0x3e7ad7f2 ;  /* 0x3e7ad7f200057882 */ /* 0x000fe20000000000 */
[----:B------:R-:W-:Y:S01]  /*2350*/  IMAD.MOV.U32 R4, RZ, RZ, 0x1 ;  /* 0x00000001ff047424 */ /* 0x000fe200078e00ff */
[----:B------:R-:W-:Y:S01]  /*2360*/  DADD R6, R6, UR4 ;  /* 0x0000000406067e29 */ /* 0x000fe20008000000 */
[----:B--2-4-:R-:W0:Y:S01]  /*2370*/  LDC R0, c[0x0][0x424] ;  /* 0x00010900ff007b82 */ /* 0x014e220000000800 */
[----:B------:R-:W-:Y:S04]  /*2380*/  BSSY B1, `(.L_x_651) ;  /* 0x0000014000017945 */ /* 0x000fe80003800000 */
[----:B------:R-:W1:Y:S02]  /*2390*/  MUFU.RCP64H R5, R7 ;  /* 0x0000000700057308 */ /* 0x000e640000001800 */
[----:B-1----:R-:W-:Y:S01]  /*23a0*/  DFMA R10, -R6, R4, 1 ;  /* 0x3ff00000060a742b */ /* 0x002fe20000000104 */
[----:B0-----:R-:W-:-:S07]  /*23b0*/  FSETP.GEU.AND P1, PT, |R0|, 6.5827683646048100446e-37, PT ;  /* 0x036000000000780b */ /* 0x001fce0003f2e200 */
[----:B------:R-:W-:-:S08]  /*23c0*/  DFMA R10, R10, R10, R10 ;  /* 0x0000000a0a0a722b */ /* 0x000fd0000000000a */
[----:B------:R-:W-:-:S08]  /*23d0*/  DFMA R10, R4, R10, R4 ;  /* 0x0000000a040a722b */ /* 0x000fd00000000004 */
[----:B------:R-:W-:-:S08]  /*23e0*/  DFMA R4, -R6, R10, 1 ;  /* 0x3ff000000604742b */ /* 0x000fd0000000010a */
[----:B------:R-:W-:-:S08]  /*23f0*/  DFMA R4, R10, R4, R10 ;  /* 0x000000040a04722b */ /* 0x000fd0000000000a */
[----:B------:R-:W-:-:S08]  /*2400*/  DMUL R10, R4, R8 ;  /* 0x00000008040a7228 */ /* 0x000fd00000000000 */
[----:B------:R-:W-:-:S08]  /*2410*/  DFMA R8, -R6, R10, R8 ;  /* 0x0000000a0608722b */ /* 0x000fd00000000108 */
[----:B------:R-:W-:-:S10]  /*2420*/  DFMA R4, R4, R8, R10 ;  /* 0x000000080404722b */ /* 0x000fd4000000000a */
[----:B------:R-:W-:-:S05]  /*2430*/  FFMA R3, RZ, R7, R5 ;  /* 0x00000007ff037223 */ /* 0x000fca0000000005 */
[----:B------:R-:W-:-:S13]  /*2440*/  FSETP.GT.AND P0, PT, |R3|, 1.469367938527859385e-39, PT ;  /* 0x001000000300780b */ /* 0x000fda0003f04200 */
[----:B------:R-:W-:Y:S05]  /*2450*/  @P0 BRA P1, `(.L_x_652) ;  /* 0x0000000000180947 */ /* 0x000fea0000800000 */
[----:B------:R-:W-:Y:S01]  /*2460*/  IMAD.MOV.U32 R4, RZ, RZ, R6 ;  /* 0x000000ffff047224 */ /* 0x000fe200078e0006 */
[----:B------:R-:W-:Y:S01]  /*2470*/  MOV R0, 0x24a0 ;  /* 0x000024a000007802 */ /* 0x000fe20000000f00 */
[----:B------:R-:W-:-:S07]  /*2480*/  IMAD.MOV.U32 R5, RZ, RZ, R7 ;  /* 0x000000ffff057224 */ /* 0x000fce00078e0007 */
[----:B------:R-:W-:Y:S05]  /*2490*/  CALL.REL.NOINC `($__internal_0_$__cuda_sm20_div_rn_f64_full) ;  /* 0x000000b000907944 */ /* 0x000fea0003c00000 */
[----:B------:R-:W-:Y:S02]  /*24a0*/  IMAD.MOV.U32 R4, RZ, RZ, R8 ;  /* 0x000000ffff047224 */ /* 0x000fe400078e0008 */
[----:B------:R-:W-:-:S07]  /*24b0*/  IMAD.MOV.U32 R5, RZ, RZ, R3 ;  /* 0x000000ffff057224 */ /* 0x000fce00078e0003 */
.L_x_652:
[----:B------:R-:W-:Y:S05]  /*24c0*/  BSYNC B1 ;  /* 0x0000000000017941 */ /* 0x000fea0003800000 */
.L_x_651:
[----:B------:R-:W-:Y:S05]  /*24d0*/  BSYNC B0 ;  /* 0x0000000000007941 */ /* 0x000fea0003800000 */
.L_x_650:
[----:B------:R-:W2:Y:S02]  /*24e0*/  LDC.U8 R3, c[0x0][0x430] ;  /* 0x00010c00ff037b82 */ /* 0x000ea40000000000 */
[----:B--2-4-:R-:W-:-:S04]  /*24f0*/  PRMT R0, R3, 0x9910, RZ ;  /* 0x0000991003007816 */ /* 0x014fc800000000ff */
        /* <DEDUP_REMOVED lines=10> */
[----:B------:R-:W0:Y:S02]  /*25a0*/  F2I.F64.TRUNC R5, R4 ;  /* 0x0000000400057311 */ /* 0x000e24000030d100 */
[----:B0-----:R0:W-:Y:S01]  /*25b0*/  STG.E.U8 desc[UR36][R16.64], R5 ;  /* 0x0000000510007986 */ /* 0x0011e2000c101124 */
[----:B------:R-:W-:Y:S05]  /*25c0*/  BRA `(.L_x_658) ;  /* 0x0000001000087947 */ /* 0x000fea0003800000 */
.L_x_656:
[----:B------:R-:W0:Y:S02]  /*25d0*/  F2I.S64.F64.TRUNC R4, R4 ;  /* 0x0000000400047311 */ /* 0x000e24000030d900 */
[----:B0-----:R-:W-:-:S05]  /*25e0*/  IMAD.MOV.U32 R3, RZ, RZ, R4 ;  /* 0x000000ffff037224 */ /* 0x001fca00078e0004 */
[----:B------:R0:W-:Y:S01]  /*25f0*/  STG.E.U8 desc[UR36][R16.64], R3 ;  /* 0x0000000310007986 */ /* 0x0001e2000c101124 */
[----:B------:R-:W-:Y:S05]  /*2600*/  BRA `(.L_x_658) ;  /* 0x0000000c00f87947 */ /* 0x000fea0003800000 */
.L_x_655:
[----:B------:R-:W-:-:S13]  /*2610*/  ISETP.NE.AND P0, PT, R0, 0x2, PT ;  /* 0x000000020000780c */ /* 0x000fda0003f05270 */
[----:B------:R-:W-:Y:S05]  /*2620*/  @!P0 BRA `(.L_x_659) ;  /* 0x0000000000288947 */ /* 0x000fea0003800000 */
[----:B------:R-:W-:-:S13]  /*2630*/  ISETP.NE.AND P0, PT, R0, 0x3, PT ;  /* 0x000000030000780c */ /* 0x000fda0003f05270 */
[----:B------:R-:W-:Y:S05]  /*2640*/  @!P0 BRA `(.L_x_660) ;  /* 0x0000000000148947 */ /* 0x000fea0003800000 */
[----:B------:R-:W-:-:S13]  /*2650*/  ISETP.NE.AND P0, PT, R0, 0x4, PT ;  /* 0x000000040000780c */ /* 0x000fda0003f05270 */
[----:B------:R-:W-:Y:S05]  /*2660*/  @P0 BRA `(.L_x_657) ;  /* 0x0000000c00880947 */ /* 0x000fea0003800000 */
[----:B------:R-:W0:Y:S02]  /*2670*/  F2I.S64.F64.TRUNC R4, R4 ;  /* 0x0000000400047311 */ /* 0x000e24000030d900 */
[----:B0-----:R0:W-:Y:S01]  /*2680*/  STG.E.64 desc[UR36][R16.64], R4 ;  /* 0x0000000410007986 */ /* 0x0011e2000c101b24 */
[----:B------:R-:W-:Y:S05]  /*2690*/  BRA `(.L_x_658) ;  /* 0x0000000c00d47947 */ /* 0x000fea0003800000 */
.L_x_660:
[----:B------:R-:W0:Y:S02]  /*26a0*/  F2I.F64.TRUNC R5, R4 ;  /* 0x0000000400057311 */ /* 0x000e24000030d100 */
[----:B0-----:R0:W-:Y:S01]  /*26b0*/  STG.E desc[UR36][R16.64], R5 ;  /* 0x0000000510007986 */ /* 0x0011e2000c101924 */
[----:B------:R-:W-:Y:S05]  /*26c0*/  BRA `(.L_x_658) ;  /* 0x0000000c00c87947 */ /* 0x000fea0003800000 */
.L_x_659:
[----:B------:R-:W0:Y:S02]  /*26d0*/  F2I.F64.TRUNC R5, R4 ;  /* 0x0000000400057311 */ /* 0x000e24000030d100 */
[----:B0-----:R0:W-:Y:S01]  /*26e0*/  STG.E.U16 desc[UR36][R16.64], R5 ;  /* 0x0000000510007986 */ /* 0x0011e2000c101524 */
[----:B------:R-:W-:Y:S05]  /*26f0*/  BRA `(.L_x_658) ;  /* 0x0000000c00bc7947 */ /* 0x000fea0003800000 */
.L_x_654:
[----:B------:R-:W-:-:S13]  /*2700*/  ISETP.GT.AND P0, PT, R0, 0x6, PT ;  /* 0x000000060000780c */ /* 0x000fda0003f04270 */
[----:B------:R-:W-:Y:S05]  /*2710*/  @P0 BRA `(.L_x_661) ;  /* 0x00000000004c0947 */ /* 0x000fea0003800000 */
[----:B------:R-:W-:-:S13]  /*2720*/  ISETP.NE.AND P0, PT, R0, 0x5, PT ;  /* 0x000000050000780c */ /* 0x000fda0003f05270 */
[----:B------:R-:W-:Y:S05]  /*2730*/  @!P0 BRA `(.L_x_662) ;  /* 0x0000000000248947 */ /* 0x000fea0003800000 */
[----:B------:R-:W-:-:S13]  /*2740*/  ISETP.NE.AND P0, PT, R0, 0x6, PT ;  /* 0x000000060000780c */ /* 0x000fda0003f05270 */
[----:B------:R-:W-:Y:S05]  /*2750*/  @P0 BRA `(.L_x_657) ;  /* 0x0000000c004c0947 */ /* 0x000fea0003800000 */
[----:B------:R-:W-:Y:S01]  /*2760*/  UMOV UR4, 0xf0000000 ;  /* 0xf000000000047882 */ /* 0x000fe20000000000 */
[----:B------:R-:W-:Y:S01]  /*2770*/  UMOV UR5, 0x380fffff ;  /* 0x380fffff00057882 */ /* 0x000fe20000000000 */
[----:B------:R-:W0:Y:S01]  /*2780*/  F2F.F32.F64 R3, R4 ;  /* 0x0000000400037310 */ /* 0x000e220000301000 */
[----:B------:R-:W-:-:S14]  /*2790*/  DSETP.GEU.AND P0, PT, |R4|, UR4, PT ;  /* 0x0000000404007e2a */ /* 0x000fdc000bf0e200 */
[----:B0-----:R-:W-:-:S05]  /*27a0*/  @!P0 FMUL R3, R3, 1.175494350822287508e-38 ;  /* 0x0080000003038820 */ /* 0x001fca0000400000 */
[----:B------:R0:W-:Y:S01]  /*27b0*/  STG.E desc[UR36][R16.64], R3 ;  /* 0x0000000310007986 */ /* 0x0001e2000c101924 */
[----:B------:R-:W-:Y:S05]  /*27c0*/  BRA `(.L_x_658) ;  /* 0x0000000c00887947 */ /* 0x000fea0003800000 */
.L_x_662:
[----:B------:R-:W-:Y:S01]  /*27d0*/  UMOV UR4, 0xf0000000 ;  /* 0xf000000000047882 */ /* 0x000fe20000000000 */
[----:B------:R-:W-:Y:S01]  /*27e0*/  UMOV UR5, 0x380fffff ;  /* 0x380fffff00057882 */ /* 0x000fe20000000000 */
[----:B------:R-:W0:Y:S01]  /*27f0*/  F2F.F32.F64 R0, R4 ;  /* 0x0000000400007310 */ /* 0x000e220000301000 */
[----:B------:R-:W-:-:S14]  /*2800*/  DSETP.GEU.AND P0, PT, |R4|, UR4, PT ;  /* 0x0000000404007e2a */ /* 0x000fdc000bf0e200 */
[----:B0-----:R-:W-:-:S05]  /*2810*/  @!P0 FMUL R0, R0, 1.175494350822287508e-38 ;  /* 0x0080000000008820 */ /* 0x001fca0000400000 */
[----:B------:R-:W-:-:S05]  /*2820*/  F2FP.F16.F32.PACK_AB R0, RZ, R0 ;  /* 0x00000000ff00723e */ /* 0x000fca00000000ff */
[----:B------:R0:W-:Y:S01]  /*2830*/  STG.E.U16 desc[UR36][R16.64], R0 ;  /* 0x0000000010007986 */ /* 0x0001e2000c101524 */
[----:B------:R-:W-:Y:S05]  /*2840*/  BRA `(.L_x_658) ;  /* 0x0000000c00687947 */ /* 0x000fea0003800000 */
.L_x_661:
[----:B------:R-:W-:-:S13]  /*2850*/  ISETP.NE.AND P0, PT, R0, 0x7, PT ;  /* 0x000000070000780c */ /* 0x000fda0003f05270 */
[----:B------:R-:W-:Y:S05]  /*2860*/  @!P0 BRA `(.L_x_663) ;  /* 0x0000000000548947 */ /* 0x000fea0003800000 */
[----:B------:R-:W-:-:S13]  /*2870*/  ISETP.NE.AND P0, PT, R0, 0x8, PT ;  /* 0x000000080000780c */ /* 0x000fda0003f05270 */
[----:B------:R-:W-:Y:S05]  /*2880*/  @!P0 BRA `(.L_x_664) ;  /* 0x0000000000288947 */ /* 0x000fea0003800000 */
[----:B------:R-:W-:-:S13]  /*2890*/  ISETP.NE.AND P0, PT, R0, 0x9, PT ;  /* 0x000000090000780c */ /* 0x000fda0003f05270 */
[----:B------:R-:W-:Y:S05]  /*28a0*/  @P0 BRA `(.L_x_657) ;  /* 0x0000000800f80947 */ /* 0x000fea0003800000 */
[----:B------:R-:W-:Y:S01]  /*28b0*/  UMOV UR4, 0xf0000000 ;  /* 0xf000000000047882 */ /* 0x000fe20000000000 */
[----:B------:R-:W-:Y:S01]  /*28c0*/  UMOV UR5, 0x380fffff ;  /* 0x380fffff00057882 */ /* 0x000fe20000000000 */
[----:B------:R-:W0:Y:S01]  /*28d0*/  F2F.F32.F64 R6, R4 ;  /* 0x0000000400067310 */ /* 0x000e220000301000 */
[----:B------:R-:W-:Y:S01]  /*28e0*/  DSETP.GEU.AND P0, PT, |R4|, UR4, PT ;  /* 0x0000000404007e2a */ /* 0x000fe2000bf0e200 */
[----:B------:R-:W-:-:S13]  /*28f0*/  MOV R7, RZ ;  /* 0x000000ff00077202 */ /* 0x000fda0000000f00 */
[----:B0-----:R-:W-:-:S05]  /*2900*/  @!P0 FMUL R6, R6, 1.175494350822287508e-38 ;  /* 0x0080000006068820 */ /* 0x001fca0000400000 */
[----:B------:R0:W-:Y:S01]  /*2910*/  STG.E.64 desc[UR36][R16.64], R6 ;  /* 0x0000000610007986 */ /* 0x0001e2000c101b24 */
[----:B------:R-:W-:Y:S05]  /*2920*/  BRA `(.L_x_658) ;  /* 0x0000000c00307947 */ /* 0x000fea0003800000 */
.L_x_664:
[----:B------:R-:W-:Y:S01]  /*2930*/  UMOV UR4, 0xf0000000 ;  /* 0xf000000000047882 */ /* 0x000fe20000000000 */
[----:B------:R-:W-:Y:S01]  /*2940*/  UMOV UR5, 0x380fffff ;  /* 0x380fffff00057882 */ /* 0x000fe20000000000 */
[----:B------:R-:W0:Y:S01]  /*2950*/  F2F.F32.F64 R0, R4 ;  /* 0x0000000400007310 */ /* 0x000e220000301000 */
[----:B------:R-:W-:-:S14]  /*2960*/  DSETP.GEU.AND P0, PT, |R4|, UR4, PT ;  /* 0x0000000404007e2a */ /* 0x000fdc000bf0e200 */
[----:B0-----:R-:W-:-:S05]  /*2970*/  @!P0 FMUL R0, R0, 1.175494350822287508e-38 ;  /* 0x0080000000008820 */ /* 0x001fca0000400000 */
[----:B------:R-:W-:-:S04]  /*2980*/  F2FP.F16.F32.PACK_AB R3, RZ, R0 ;  /* 0x00000000ff03723e */ /* 0x000fc800000000ff */
[----:B------:R-:W-:-:S05]  /*2990*/  PRMT R3, R3, 0x5410, RZ ;  /* 0x0000541003037816 */ /* 0x000fca00000000ff */
[----:B------:R0:W-:Y:S01]  /*29a0*/  STG.E desc[UR36][R16.64], R3 ;  /* 0x0000000310007986 */ /* 0x0001e2000c101924 */
[----:B------:R-:W-:Y:S05]  /*29b0*/  BRA `(.L_x_658) ;  /* 0x0000000c000c7947 */ /* 0x000fea0003800000 */
.L_x_663:
[----:B------:R0:W-:Y:S01]  /*29c0*/  STG.E.64 desc[UR36][R16.64], R4 ;  /* 0x0000000410007986 */ /* 0x0001e2000c101b24 */
[----:B------:R-:W-:Y:S05]  /*29d0*/  BRA `(.L_x_658) ;  /* 0x0000000c00047947 */ /* 0x000fea0003800000 */
.L_x_653:
        /* <DEDUP_REMOVED lines=8> */
[----:B------:R-:W-:-:S06]  /*2a60*/  DSETP.NEU.AND P0, PT, R4, RZ, PT ;  /* 0x000000ff0400722a */ /* 0x000fcc0003f0d000 */
[----:B------:R-:W-:-:S05]  /*2a70*/  SEL R3, RZ, 0x1, !P0 ;  /* 0x00000001ff037807 */ /* 0x000fca0004000000 */
[----:B------:R0:W-:Y:S01]  /*2a80*/  STG.E.U8 desc[UR36][R16.64], R3 ;  /* 0x0000000310007986 */ /* 0x0001e2000c101124 */
[----:B------:R-:W-:Y:S05]  /*2a90*/  BRA `(.L_x_658) ;  /* 0x0000000800d47947 */ /* 0x000fea0003800000 */
.L_x_667:
[----:B------:R-:W-:-:S05]  /*2aa0*/  CS2R R6, SRZ ;  /* 0x0000000000067805 */ /* 0x000fca000001ff00 */
[----:B------:R0:W-:Y:S01]  /*2ab0*/  STG.E.128 desc[UR36][R16.64], R4 ;  /* 0x0000000410007986 */ /* 0x0001e2000c101d24 */
[----:B------:R-:W-:Y:S05]  /*2ac0*/  BRA `(.L_x_658) ;  /* 0x0000000800c87947 */ /* 0x000fea0003800000 */
.L_x_666:
        /* <DEDUP_REMOVED lines=10> */
[----:B------:R-:W-:-:S13]  /*2b70*/  BSSY B0, `(.L_x_670) ;  /* 0x000000f000007945 */ /* 0x000fda0003800000 */
[----:B0-----:R-:W-:-:S05]  /*2b80*/  @!P0 FMUL R9, R9, 1.175494350822287508e-38 ;  /* 0x0080000009098820 */ /* 0x001fca0000400000 */
[C---:B------:R-:W-:Y:S02]  /*2b90*/  LOP3.LUT R3, R9.reuse, 0x7fffffff, RZ, 0xc0, !PT ;  /* 0x7fffffff09037812 */ /* 0x040fe400078ec0ff */
        /* <DEDUP_REMOVED lines=12> */
.L_x_671:
[----:B------:R-:W-:Y:S05]  /*2c60*/  BSYNC B0 ;  /* 0x0000000000007941 */ /* 0x000fea0003800000 */
.L_x_670:
[----:B------:R-:W-:-:S05]  /*2c70*/  LOP3.LUT R7, R0, R7, RZ, 0xfc, !PT ;  /* 0x0000000700077212 */ /* 0x000fca00078efcff */
[----:B------:R0:W-:Y:S01]  /*2c80*/  STG.E.U8 desc[UR36][R16.64], R7 ;  /* 0x0000000710007986 */ /* 0x0001e2000c101124 */
[----:B------:R-:W-:Y:S05]  /*2c90*/  BRA `(.L_x_658) ;  /* 0x0000000800547947 */ /* 0x000fea0003800000 */
.L_x_669:
[----:B------:R-:W-:Y:S01]  /*2ca0*/  UMOV UR4, 0xf0000000 ;  /* 0xf000000000047882 */ /* 0x000fe20000000000 */
[----:B------:R-:W-:Y:S01]  /*2cb0*/  UMOV UR5, 0x380fffff ;  /* 0x380fffff00057882 */ /* 0x000fe20000000000 */
[----:B------:R-:W0:Y:S01]  /*2cc0*/  F2F.F32.F64 R7, R4 ;  /* 0x0000000400077310 */ /* 0x000e220000301000 */
[----:B------:R-:W-:Y:S01]  /*2cd0*/  DSETP.GEU.AND P0, PT, |R4|, UR4, PT ;  /* 0x0000000404007e2a */ /* 0x000fe2000bf0e200 */
[----:B------:R-:W-:-:S13]  /*2ce0*/  BSSY B0, `(.L_x_672) ;  /* 0x0000010000007945 */ /* 0x000fda0003800000 */
[----:B0-----:R-:W-:-:S05]  /*2cf0*/  @!P0 FMUL R7, R7, 1.175494350822287508e-38 ;  /* 0x0080000007078820 */ /* 0x001fca0000400000 */
[----:B------:R-:W-:-:S04]  /*2d00*/  LOP3.LUT R3, R7, 0x7fffffff, RZ, 0xc0, !PT ;  /* 0x7fffffff07037812 */ /* 0x000fc800078ec0ff */
        /* <DEDUP_REMOVED lines=10> */
.L_x_673:
[----:B------:R-:W-:Y:S01]  /*2db0*/  IMAD.MOV.U32 R0, RZ, RZ, 0x7f ;  /* 0x0000007fff007424 */ /* 0x000fe200078e00ff */
[----:B------:R-:W-:-:S04]  /*2dc0*/  ISETP.GT.U32.AND P0, PT, R3, 0x7f800000, PT ;  /* 0x7f8000000300780c */ /* 0x000fc80003f04070 */
[----:B------:R-:W-:-:S09]  /*2dd0*/  SEL R0, R0, 0x7c, P0 ;  /* 0x0000007c00007807 */ /* 0x000fd20000000000 */
.L_x_674:
[----:B------:R-:W-:Y:S05]  /*2de0*/  BSYNC B0 ;  /* 0x0000000000007941 */ /* 0x000fea0003800000 */
.L_x_672:
[----:B------:R-:W-:-:S04]  /*2df0*/  LOP3.LUT R3, R7, 0x80000000, RZ, 0xc0, !PT ;  /* 0x8000000007037812 */ /* 0x000fc800078ec0ff */
[----:B------:R-:W-:-:S04]  /*2e00*/  SHF.R.U32.HI R3, RZ, 0x18, R3 ;  /* 0x00000018ff037819 */ /* 0x000fc80000011603 */
[----:B------:R-:W-:-:S05]  /*2e10*/  LOP3.LUT R3, R0, R3, RZ, 0xfc, !PT ;  /* 0x0000000300037212 */ /* 0x000fca00078efcff */
[----:B------:R0:W-:Y:S01]  /*2e20*/  STG.E.U8 desc[UR36][R16.64], R3 ;  /* 0x0000000310007986 */ /* 0x0001e2000c101124 */
[----:B------:R-:W-:Y:S05]  /*2e30*/  BRA `(.L_x_658) ;  /* 0x0000000400ec7947 */ /* 0x000fea0003800000 */
.L_x_668:
[----:B------:R-:W-:Y:S01]  /*2e40*/  UMOV UR4, 0xf0000000 ;  /* 0xf000000000047882 */ /* 0x000fe20000000000 */
[----:B------:R-:W-:Y:S01]  /*2e50*/  UMOV UR5, 0x380fffff ;  /* 0x380fffff00057882 */ /* 0x000fe20000000000 */
[----:B------:R-:W0:Y:S01]  /*2e60*/  F2F.F32.F64 R0, R4 ;  /* 0x0000000400007310 */ /* 0x000e220000301000 */
[----:B------:R-:W-:-:S14]  /*2e70*/  DSETP.GEU.AND P0, PT, |R4|, UR4, PT ;  /* 0x0000000404007e2a */ /* 0x000fdc000bf0e200 */
[----:B0-----:R-:W-:-:S05]  /*2e80*/  @!P0 FMUL R0, R0, 1.175494350822287508e-38 ;  /* 0x0080000000008820 */ /* 0x001fca0000400000 */
[----:B------:R-:W-:-:S05]  /*2e90*/  F2FP.BF16.F32.PACK_AB R0, RZ, R0 ;  /* 0x00000000ff00723e */ /* 0x000fca00000010ff */
[----:B------:R0:W-:Y:S01]  /*2ea0*/  STG.E.U16 desc[UR36][R16.64], R0 ;  /* 0x0000000010007986 */ /* 0x0001e2000c101524 */
[----:B------:R-:W-:Y:S05]  /*2eb0*/  BRA `(.L_x_658) ;  /* 0x0000000400cc7947 */ /* 0x000fea0003800000 */
.L_x_665:
        /* <DEDUP_REMOVED lines=8> */
[----:B------:R-:W0:Y:S02]  /*2f40*/  F2I.U32.F64.TRUNC R5, R4 ;  /* 0x0000000400057311 */ /* 0x000e24000030d000 */
[----:B0-----:R0:W-:Y:S01]  /*2f50*/  STG.E.U16 desc[UR36][R16.64], R5 ;  /* 0x0000000510007986 */ /* 0x0011e2000c101524 */
[----:B------:R-:W-:Y:S05]  /*2f60*/  BRA `(.L_x_658) ;  /* 0x0000000400a07947 */ /* 0x000fea0003800000 */
.L_x_677:
[----:B------:R-:W-:Y:S01]  /*2f70*/  UMOV UR4, 0xf0000000 ;  /* 0xf000000000047882 */ /* 0x000fe20000000000 */
[----:B------:R-:W-:Y:S01]  /*2f80*/  UMOV UR5, 0x380fffff ;  /* 0x380fffff00057882 */ /* 0x000fe20000000000 */
[----:B------:R-:W0:Y:S01]  /*2f90*/  F2F.F32.F64 R7, R4 ;  /* 0x0000000400077310 */ /* 0x000e220000301000 */
[----:B------:R-:W-:Y:S01]  /*2fa0*/  DSETP.GEU.AND P0, PT, |R4|, UR4, PT ;  /* 0x0000000404007e2a */ /* 0x000fe2000bf0e200 */
[----:B------:R-:W-:Y:S01]  /*2fb0*/  BSSY B0, `(.L_x_678) ;  /* 0x0000015000007945 */ /* 0x000fe20003800000 */
[----:B------:R-:W-:-:S12]  /*2fc0*/  IMAD.MOV.U32 R8, RZ, RZ, 0x80 ;  /* 0x00000080ff087424 */ /* 0x000fd800078e00ff */
[----:B0-----:R-:W-:-:S05]  /*2fd0*/  @!P0 FMUL R7, R7, 1.175494350822287508e-38 ;  /* 0x0080000007078820 */ /* 0x001fca0000400000 */
[----:B------:R-:W-:-:S04]  /*2fe0*/  LOP3.LUT R3, R7, 0x7fffffff, RZ, 0xc0, !PT ;  /* 0x7fffffff07037812 */ /* 0x000fc800078ec0ff */
        /* <DEDUP_REMOVED lines=13> */
.L_x_680:
[----:B------:R-:W-:-:S04]  /*30c0*/  LOP3.LUT R3, R7, 0x80000000, RZ, 0xc0, !PT ;  /* 0x8000000007037812 */ /* 0x000fc800078ec0ff */
[----:B------:R-:W-:-:S04]  /*30d0*/  SHF.R.U32.HI R3, RZ, 0x18, R3 ;  /* 0x00000018ff037819 */ /* 0x000fc80000011603 */
[----:B------:R-:W-:-:S04]  /*30e0*/  LOP3.LUT R0, R0, R3, RZ, 0xfc, !PT ;  /* 0x0000000300007212 */ /* 0x000fc800078efcff */
[----:B------:R-:W-:-:S07]  /*30f0*/  PRMT R8, R0, 0x7610, R8 ;  /* 0x0000761000087816 */ /* 0x000fce0000000008 */
.L_x_679:
[----:B------:R-:W-:Y:S05]  /*3100*/  BSYNC B0 ;  /* 0x0000000000007941 */ /* 0x000fea0003800000 */
.L_x_678:
[----:B------:R4:W-:Y:S01]  /*3110*/  STG.E.U8 desc[UR36][R16.64], R8 ;  /* 0x0000000810007986 */ /* 0x0009e2000c101124 */
[----:B------:R-:W-:Y:S05]  /*3120*/  BRA `(.L_x_658) ;  /* 0x0000000400307947 */ /* 0x000fea0003800000 */
.L_x_676:
        /* <DEDUP_REMOVED lines=21> */
.L_x_683:
[----:B------:R-:W-:-:S04]  /*3280*/  LOP3.LUT R3, R7, 0x80000000, RZ, 0xc0, !PT ;  /* 0x8000000007037812 */ /* 0x000fc800078ec0ff */
[----:B------:R-:W-:-:S04]  /*3290*/  SHF.R.U32.HI R3, RZ, 0x18, R3 ;  /* 0x00000018ff037819 */ /* 0x000fc80000011603 */
[----:B------:R-:W-:-:S04]  /*32a0*/  LOP3.LUT R0, R0, R3, RZ, 0xfc, !PT ;  /* 0x0000000300007212 */ /* 0x000fc800078efcff */
[----:B------:R-:W-:-:S07]  /*32b0*/  PRMT R8, R0, 0x7610, R8 ;  /* 0x0000761000087816 */ /* 0x000fce0000000008 */
.L_x_682:
[----:B------:R-:W-:Y:S05]  /*32c0*/  BSYNC B0 ;  /* 0x0000000000007941 */ /* 0x000fea0003800000 */
.L_x_681:
[----:B------:R3:W-:Y:S01]  /*32d0*/  STG.E.U8 desc[UR36][R16.64], R8 ;  /* 0x0000000810007986 */ /* 0x0007e2000c101124 */
[----:B------:R-:W-:Y:S05]  /*32e0*/  BRA `(.L_x_658) ;  /* 0x0000000000c07947 */ /* 0x000fea0003800000 */
.L_x_675:
        /* <DEDUP_REMOVED lines=26> */
.L_x_657:
[----:B------:R-:W-:Y:S01]  /*3490*/  MOV R14, 0x0 ;  /* 0x00000000000e7802 */ /* 0x000fe20000000f00 */
[----:B------:R-:W-:Y:S01]  /*34a0*/  ULDC.64 UR4, c[0x4][0x108] ;  /* 0x0100420000047ab9 */ /* 0x000fe20000000a00 */
[----:B------:R-:W-:Y:S01]  /*34b0*/  ULDC.64 UR6, c[0x4][0x110] ;  /* 0x0100440000067ab9 */ /* 0x000fe20000000a00 */
[----:B------:R-:W-:Y:S02]  /*34c0*/  IMAD.U32 R4, RZ, RZ, UR4 ;  /* 0x00000004ff047e24 */ /* 0x000fe4000f8e00ff */
[----:B------:R-:W-:Y:S01]  /*34d0*/  IMAD.U32 R5, RZ, RZ, UR5 ;  /* 0x00000005ff057e24 */ /* 0x000fe2000f8e00ff */
[----:B------:R-:W0:Y:S01]  /*34e0*/  LDC.64 R14, c[0x4][R14] ;  /* 0x010000000e0e7b82 */ /* 0x000e220000000a00 */
[----:B------:R-:W-:Y:S01]  /*34f0*/  ULDC.64 UR4, c[0x4][0x10] ;  /* 0x0100040000047ab9 */ /* 0x000fe20000000a00 */
[----:B------:R-:W-:Y:S01]  /*3500*/  IMAD.U32 R6, RZ, RZ, UR6 ;  /* 0x00000006ff067e24 */ /* 0x000fe2000f8e00ff */
[----:B------:R-:W-:Y:S01]  /*3510*/  MOV R11, UR5 ;  /* 0x00000005000b7c02 */ /* 0x000fe20008000f00 */
[----:B------:R-:W-:-:S02]  /*3520*/  IMAD.U32 R7, RZ, RZ, UR7 ;  /* 0x00000007ff077e24 */ /* 0x000fc4000f8e00ff */
[----:B------:R-:W-:Y:S02]  /*3530*/  IMAD.U32 R10, RZ, RZ, UR4 ;  /* 0x00000004ff0a7e24 */ /* 0x000fe4000f8e00ff */
[----:B------:R-:W-:Y:S02]  /*3540*/  IMAD.MOV.U32 R8, RZ, RZ, 0x65 ;  /* 0x00000065ff087424 */ /* 0x000fe400078e00ff */
[----:B------:R-:W-:Y:S02]  /*3550*/  IMAD.MOV.U32 R12, RZ, RZ, 0x1 ;  /* 0x00000001ff0c7424 */ /* 0x000fe400078e00ff */
[----:B------:R-:W-:-:S07]  /*3560*/  IMAD.MOV.U32 R13, RZ, RZ, RZ ;  /* 0x000000ffff0d7224 */ /* 0x000fce00078e00ff */
[----:B------:R-:W-:-:S07]  /*3570*/  LEPC R20, `(.L_x_686) ;  /* 0x000000001014794e */ /* 0x000fce0000000000 */
[----:B0-----:R-:W-:Y:S05]  /*3580*/  CALL.ABS.NOINC R14 ;  /* 0x000000000e007343 */ /* 0x001fea0003c00000 */
.L_x_686:
[----:B------:R-:W-:Y:S05]  /*3590*/  BRA `(.L_x_658) ;  /* 0x0000000000147947 */ /* 0x000fea0003800000 */
.L_x_685:
[----:B------:R-:W0:Y:S02]  /*35a0*/  F2I.U64.F64.TRUNC R4, R4 ;  /* 0x0000000400047311 */ /* 0x000e24000030d800 */
[----:B0-----:R2:W-:Y:S01]  /*35b0*/  STG.E.64 desc[UR36][R16.64], R4 ;  /* 0x0000000410007986 */ /* 0x0015e2000c101b24 */
[----:B------:R-:W-:Y:S05]  /*35c0*/  BRA `(.L_x_658) ;  /* 0x0000000000087947 */ /* 0x000fea0003800000 */
.L_x_684:
[----:B------:R-:W0:Y:S02]  /*35d0*/  F2I.U32.F64.TRUNC R5, R4 ;  /* 0x0000000400057311 */ /* 0x000e24000030d000 */
[----:B0-----:R0:W-:Y:S02]  /*35e0*/  STG.E desc[UR36][R16.64], R5 ;  /* 0x0000000510007986 */ /* 0x0011e4000c101924 */
.L_x_658:
[----:B------:R-:W-:-:S04]  /*35f0*/  IMAD R2, R23, 0x200, R2 ;  /* 0x0000020017027824 */ /* 0x000fc800078e0202 */
[----:B------:R-:W-:-:S07]  /*3600*/  VIADD R19, R2, 0x80 ;  /* 0x0000008002137836 */ /* 0x000fce0000000000 */
.L_x_615:
[----:B------:R-:W-:Y:S05]  /*3610*/  BSYNC B6 ;  /* 0x0000000000067941 */ /* 0x000fea0003800000 */
.L_x_614:
        /* <DEDUP_REMOVED lines=307> */
.L_x_689:
        /* <DEDUP_REMOVED lines=19> */
[----:B--2---:R-:W0:Y:S01]  /*4a80*/  I2F.F64.S16 R2, R2 ;  /* 0x0000000200027312 */ /* 0x004e220000101c00 */
[----:B------:R-:W-:Y:S05]  /*4a90*/  BRA `(.L_x_695) ;  /* 0x0000000c007c7947 */ /* 0x000fea0003800000 */
.L_x_693:
[----:B------:R-:W2:Y:S02]  /*4aa0*/  LDG.E.U8 R2, desc[UR36][R4.64] ;  /* 0x0000002404027981 */ /* 0x000ea4000c1e1100 */
[----:B--2---:R-:W0:Y:S01]  /*4ab0*/  I2F.F64.U16 R2, R2 ;  /* 0x0000000200027312 */ /* 0x004e220000101800 */
[----:B------:R-:W-:Y:S05]  /*4ac0*/  BRA `(.L_x_695) ;  /* 0x0000000c00707947 */ /* 0x000fea0003800000 */
.L_x_692:
        /* <DEDUP_REMOVED lines=9> */
.L_x_697:
[----:B------:R-:W2:Y:S02]  /*4b60*/  LDG.E R2, desc[UR36][R4.64] ;  /* 0x0000002404027981 */ /* 0x000ea4000c1e1900 */
[----:B--2---:R-:W0:Y:S01]  /*4b70*/  I2F.F64 R2, R2 ;  /* 0x0000000200027312 */ /* 0x004e220000201c00 */
[----:B------:R-:W-:Y:S05]  /*4b80*/  BRA `(.L_x_695) ;  /* 0x0000000c00407947 */ /* 0x000fea0003800000 */
.L_x_696:
[----:B------:R-:W2:Y:S02]  /*4b90*/  LDG.E.U16 R2, desc[UR36][R4.64] ;  /* 0x0000002404027981 */ /* 0x000ea4000c1e1500 */
[----:B--2---:R-:W0:Y:S01]  /*4ba0*/  I2F.F64.S16 R2, R2 ;  /* 0x0000000200027312 */ /* 0x004e220000101c00 */
[----:B------:R-:W-:Y:S05]  /*4bb0*/  BRA `(.L_x_695) ;  /* 0x0000000c00347947 */ /* 0x000fea0003800000 */
.L_x_691:
        /* <DEDUP_REMOVED lines=10> */
.L_x_699:
[----:B------:R-:W2:Y:S02]  /*4c60*/  LDG.E.U16 R0, desc[UR36][R4.64] ;  /* 0x0000002404007981 */ /* 0x000ea4000c1e1500 */
[----:B--2---:R-:W-:-:S05]  /*4c70*/  HADD2.F32 R0, -RZ, R0.H0_H0 ;  /* 0x20000000ff007230 */ /* 0x004fca0000004100 */
[----:B------:R-:W-:-:S04]  /*4c80*/  FMUL.FTZ R0, R0, 1 ;  /* 0x3f80000000007820 */ /* 0x000fc80000410000 */
[----:B------:R0:W1:Y:S01]  /*4c90*/  F2F.F64.F32 R2, R0 ;  /* 0x0000000000027310 */ /* 0x0000620000201800 */
[----:B------:R-:W-:Y:S05]  /*4ca0*/  BRA `(.L_x_695) ;  /* 0x0000000800f87947 */ /* 0x000fea0003800000 */
.L_x_698:
        /* <DEDUP_REMOVED lines=10> */
.L_x_701:
[----:B------:R-:W2:Y:S02]  /*4d50*/  LDG.E.U16 R4, desc[UR36][R4.64] ;  /* 0x0000002404047981 */ /* 0x000ea4000c1e1500 */
[----:B--2---:R-:W-:-:S05]  /*4d60*/  HADD2.F32 R0, -RZ, R4.H0_H0 ;  /* 0x20000004ff007230 */ /* 0x004fca0000004100 */
[----:B------:R-:W-:-:S04]  /*4d70*/  FMUL.FTZ R0, R0, 1 ;  /* 0x3f80000000007820 */ /* 0x000fc80000410000 */
[----:B------:R0:W1:Y:S01]  /*4d80*/  F2F.F64.F32 R2, R0 ;  /* 0x0000000000027310 */ /* 0x0000620000201800 */
[----:B------:R-:W-:Y:S05]  /*4d90*/  BRA `(.L_x_695) ;  /* 0x0000000800bc7947 */ /* 0x000fea0003800000 */
.L_x_700:
[----:B------:R0:W5:Y:S01]  /*4da0*/  LDG.E.64 R2, desc[UR36][R4.64] ;  /* 0x0000002404027981 */ /* 0x000162000c1e1b00 */
[----:B------:R-:W-:Y:S05]  /*4db0*/  BRA `(.L_x_695) ;  /* 0x0000000800b47947 */ /* 0x000fea0003800000 */
.L_x_690:
        /* <DEDUP_REMOVED lines=13> */
.L_x_704:
[----:B------:R0:W5:Y:S01]  /*4e90*/  LDG.E.64 R2, desc[UR36][R4.64] ;  /* 0x0000002404027981 */ /* 0x000162000c1e1b00 */
[----:B------:R-:W-:Y:S05]  /*4ea0*/  BRA `(.L_x_695) ;  /* 0x0000000800787947 */ /* 0x000fea0003800000 */
.L_x_703:
        /* <DEDUP_REMOVED lines=11> */
[----:B------:R-:W-:-:S04]  /*4f60*/  IADD3 R6, R2, 0x1000000, RZ ;  /* 0x0100000002067810 */ /* 0x000fc80007ffe0ff */
        /* <DEDUP_REMOVED lines=12> */
[----:B------:R-:W-:-:S05]  /*5030*/  LOP3.LUT R3, R3, 0x80000000, R0, 0xf8, !PT ;  /* 0x8000000003037812 */ /* 0x000fca00078ef800 */
[----:B------:R-:W-:-:S06]  /*5040*/  FMUL.FTZ R3, R3, 1 ;  /* 0x3f80000003037820 */ /* 0x000fcc0000410000 */
[----:B------:R-:W0:Y:S01]  /*5050*/  F2F.F64.F32 R2, R3 ;  /* 0x0000000300027310 */ /* 0x000e220000201800 */
[----:B------:R-:W-:Y:S05]  /*5060*/  BRA `(.L_x_695) ;  /* 0x0000000800087947 */ /* 0x000fea0003800000 */
.L_x_706:
[----:B------:R-:W2:Y:S02]  /*5070*/  LDG.E.U8 R3, desc[UR36][R4.64] ;  /* 0x0000002404037981 */ /* 0x000ea4000c1e1100 */
[----:B--2---:R-:W-:-:S05]  /*5080*/  IMAD.SHL.U32 R0, R3, 0x2000000, RZ ;  /* 0x0200000003007824 */ /* 0x004fca00078e00ff */
[----:B------:R-:W-:-:S13]  /*5090*/  ISETP.GE.U32.AND P0, PT, R0, 0x8000000, PT ;  /* 0x080000000000780c */ /* 0x000fda0003f06070 */
[C---:B------:R-:W-:Y:S02]  /*50a0*/  @!P0 IMAD.SHL.U32 R0, R3.reuse, 0x100, RZ ;  /* 0x0000010003008824 */ /* 0x040fe400078e00ff */
[C---:B------:R-:W-:Y:S02]  /*50b0*/  @P0 IMAD.SHL.U32 R2, R3.reuse, 0x200000, RZ ;  /* 0x0020000003020824 */ /* 0x040fe400078e00ff */
[----:B------:R-:W-:Y:S01]  /*50c0*/  IMAD.SHL.U32 R3, R3, 0x1000000, RZ ;  /* 0x0100000003037824 */ /* 0x000fe200078e00ff */
[----:B------:R-:W-:Y:S02]  /*50d0*/  @!P0 LOP3.LUT R0, R0, 0x7f00, RZ, 0xc0, !PT ;  /* 0x00007f0000008812 */ /* 0x000fe400078ec0ff */
[----:B------:R-:W-:Y:S02]  /*50e0*/  @P0 LOP3.LUT R2, R2, 0x70000000, RZ, 0xfc, !PT ;  /* 0x7000000002020812 */ /* 0x000fe400078efcff */
[----:B------:R-:W-:-:S03]  /*50f0*/  @!P0 LOP3.LUT R0, R0, 0x3f000000, RZ, 0xfc, !PT ;  /* 0x3f00000000008812 */ /* 0x000fc600078efcff */
[----:B------:R-:W-:Y:S02]  /*5100*/  @P0 FMUL.FTZ R2, R2, 1.9259299443872358531e-34 ;  /* 0x0780000002020820 */ /* 0x000fe40000410000 */
[----:B------:R-:W-:-:S05]  /*5110*/  @!P0 FADD.FTZ R2, R0, -0.5 ;  /* 0xbf00000000028421 */ /* 0x000fca0000010000 */
[----:B------:R-:W-:-:S05]  /*5120*/  LOP3.LUT R2, R2, 0x80000000, R3, 0xf8, !PT ;  /* 0x8000000002027812 */ /* 0x000fca00078ef803 */
[----:B------:R-:W-:-:S06]  /*5130*/  FMUL.FTZ R2, R2, 1 ;  /* 0x3f80000002027820 */ /* 0x000fcc0000410000 */
[----:B------:R-:W0:Y:S01]  /*5140*/  F2F.F64.F32 R2, R2 ;  /* 0x0000000200027310 */ /* 0x000e220000201800 */
[----:B------:R-:W-:Y:S05]  /*5150*/  BRA `(.L_x_695) ;  /* 0x0000000400cc7947 */ /* 0x000fea0003800000 */
.L_x_705:
[----:B------:R-:W2:Y:S02]  /*5160*/  LDG.E.U16 R0, desc[UR36][R4.64] ;  /* 0x0000002404007981 */ /* 0x000ea4000c1e1500 */
[----:B--2---:R-:W-:-:S04]  /*5170*/  IMAD.U32 R0, R0, 0x10000, RZ ;  /* 0x0001000000007824 */ /* 0x004fc800078e00ff */
[----:B------:R-:W-:-:S04]  /*5180*/  FMUL.FTZ R0, R0, 1 ;  /* 0x3f80000000007820 */ /* 0x000fc80000410000 */
[----:B------:R0:W1:Y:S01]  /*5190*/  F2F.F64.F32 R2, R0 ;  /* 0x0000000000027310 */ /* 0x0000620000201800 */
[----:B------:R-:W-:Y:S05]  /*51a0*/  BRA `(.L_x_695) ;  /* 0x0000000400b87947 */ /* 0x000fea0003800000 */
.L_x_702:
        /* <DEDUP_REMOVED lines=9> */
[----:B--2---:R-:W4:Y:S01]  /*5240*/  I2F.F64.U16 R2, R2 ;  /* 0x0000000200027312 */ /* 0x004f220000101800 */
[----:B------:R-:W-:Y:S05]  /*5250*/  BRA `(.L_x_695) ;  /* 0x00000004008c7947 */ /* 0x000fea0003800000 */
.L_x_709:
        /* <DEDUP_REMOVED lines=21> */
.L_x_713:
[----:B------:R-:W-:Y:S05]  /*53b0*/  BSYNC B1 ;  /* 0x0000000000017941 */ /* 0x000fea0003800000 */
.L_x_712:
[----:B------:R-:W-:Y:S01]  /*53c0*/  LEA R3, R0, 0x3b800000, 0x17 ;  /* 0x3b80000000037811 */ /* 0x000fe200078eb8ff */
[----:B------:R-:W-:-:S05]  /*53d0*/  IMAD.SHL.U32 R0, R2, 0x100000, RZ ;  /* 0x0010000002007824 */ /* 0x000fca00078e00ff */
[----:B------:R-:W-:-:S07]  /*53e0*/  LOP3.LUT R0, R3, R0, R4, 0xfe, !PT ;  /* 0x0000000003007212 */ /* 0x000fce00078efe04 */
.L_x_711:
[----:B------:R-:W-:Y:S05]  /*53f0*/  BSYNC B0 ;  /* 0x0000000000007941 */ /* 0x000fea0003800000 */
.L_x_710:
[----:B------:R-:W-:-:S04]  /*5400*/  FMUL.FTZ R0, R0, 1 ;  /* 0x3f80000000007820 */ /* 0x000fc80000410000 */
[----:B------:R0:W1:Y:S01]  /*5410*/  F2F.F64.F32 R2, R0 ;  /* 0x0000000000027310 */ /* 0x0000620000201800 */
[----:B------:R-:W-:Y:S05]  /*5420*/  BRA `(.L_x_695) ;  /* 0x0000000400187947 */ /* 0x000fea0003800000 */
.L_x_708:
        /* <DEDUP_REMOVED lines=21> */
.L_x_717:
[----:B------:R-:W-:Y:S05]  /*5580*/  BSYNC B1 ;  /* 0x0000000000017941 */ /* 0x000fea0003800000 */
.L_x_716:
[----:B------:R-:W-:Y:S02]  /*5590*/  LEA R3, R0, 0x37800000, 0x17 ;  /* 0x3780000000037811 */ /* 0x000fe400078eb8ff */
[----:B------:R-:W-:-:S04]  /*55a0*/  SHF.L.U32 R0, R2, 0x15, RZ ;  /* 0x0000001502007819 */ /* 0x000fc800000006ff */
[----:B------:R-:W-:-:S07]  /*55b0*/  LOP3.LUT R0, R3, R0, R4, 0xfe, !PT ;  /* 0x0000000003007212 */ /* 0x000fce00078efe04 */
.L_x_715:
[----:B------:R-:W-:Y:S05]  /*55c0*/  BSYNC B0 ;  /* 0x0000000000007941 */ /* 0x000fea0003800000 */
.L_x_714:
[----:B------:R-:W-:-:S04]  /*55d0*/  FMUL.FTZ R0, R0, 1 ;  /* 0x3f80000000007820 */ /* 0x000fc80000410000 */
[----:B------:R0:W1:Y:S01]  /*55e0*/  F2F.F64.F32 R2, R0 ;  /* 0x0000000000027310 */ /* 0x0000620000201800 */
[----:B------:R-:W-:Y:S05]  /*55f0*/  BRA `(.L_x_695) ;  /* 0x0000000000a47947 */ /* 0x000fea0003800000 */
.L_x_707:
        /* <DEDUP_REMOVED lines=14> */
.L_x_721:
[----:B------:R-:W-:Y:S05]  /*56e0*/  BSYNC B0 ;  /* 0x0000000000007941 */ /* 0x000fea0003800000 */
.L_x_720:
[----:B------:R-:W-:-:S04]  /*56f0*/  FMUL.FTZ R0, R0, 1 ;  /* 0x3f80000000007820 */ /* 0x000fc80000410000 */
[----:B------:R1:W2:Y:S01]  /*5700*/  F2F.F64.F32 R2, R0 ;  /* 0x0000000000027310 */ /* 0x0002a20000201800 */
[----:B------:R-:W-:Y:S05]  /*5710*/  BRA `(.L_x_695) ;  /* 0x00000000005c7947 */ /* 0x000fea0003800000 */
.L_x_694:
        /* <DEDUP_REMOVED lines=16> */
.L_x_722:
[----:B------:R-:W-:Y:S01]  /*5820*/  CS2R R2, SRZ ;  /* 0x0000000000027805 */ /* 0x000fe2000001ff00 */
[----:B------:R-:W-:Y:S06]  /*5830*/  BRA `(.L_x_695) ;  /* 0x0000000000147947 */ /* 0x000fec0003800000 */
.L_x_719:
[----:B------:R-:W2:Y:S02]  /*5840*/  LDG.E.64 R2, desc[UR36][R4.64] ;  /* 0x0000002404027981 */ /* 0x000ea4000c1e1b00 */
[----:B--2---:R-:W0:Y:S01]  /*5850*/  I2F.F64.U64 R2, R2 ;  /* 0x0000000200027312 */ /* 0x004e220000301800 */
[----:B------:R-:W-:Y:S05]  /*5860*/  BRA `(.L_x_695) ;  /* 0x0000000000087947 */ /* 0x000fea0003800000 */
.L_x_718:
[----:B------:R-:W2:Y:S02]  /*5870*/  LDG.E R2, desc[UR36][R4.64] ;  /* 0x0000002404027981 */ /* 0x000ea4000c1e1900 */
[----:B--2---:R-:W3:Y:S02]  /*5880*/  I2F.F64.U32 R2, R2 ;  /* 0x0000000200027312 */ /* 0x004ee40000201800 */
.L_x_695:
[----:B------:R-:W1:Y:S01]  /*5890*/  LDC.64 R8, c[0x0][0x420] ;  /* 0x00010800ff087b82 */ /* 0x000e620000000a00 */
[----:B------:R-:W-:Y:S01]  /*58a0*/  BSSY B0, `(.L_x_723) ;  /* 0x000001e000007945 */ /* 0x000fe20003800000 */
[----:B0-----:R-:W-:Y:S02]  /*58b0*/  IMAD.MOV.U32 R4, RZ, RZ, 0x0 ;  /* 0x00000000ff047424 */ /* 0x001fe400078e00ff */
[----:B------:R-:W-:Y:S01]  /*58c0*/  IMAD.MOV.U32 R5, RZ, RZ, 0x3ff00000 ;  /* 0x3ff00000ff057424 */ /* 0x000fe200078e00ff */
[----:B-12345:R-:W-:-:S14]  /*58d0*/  DSETP.GT.AND P0, PT, R2, R8, PT ;  /* 0x000000080200722a */ /* 0x03efdc0003f04000 */
[----:B------:R-:W-:Y:S05]  /*58e0*/  @!P0 BRA `(.L_x_724) ;  /* 0x0000000000648947 */ /* 0x000fea0003800000 */
[----:B------:R-:W-:Y:S01]  /*58f0*/  UMOV UR4, 0x9abcaf48 ;  /* 0x9abcaf4800047882 */ /* 0x000fe20000000000 */
[----:B------:R-:W-:Y:S01]  /*5900*/  UMOV UR5, 0x3e7ad7f2 ;  /* 0x3e7ad7f200057882 */ /* 0x000fe20000000000 */
[----:B------:R-:W0:Y:S01]  /*5910*/  LDC R0, c[0x0][0x424] ;  /* 0x00010900ff007b82 */ /* 0x000e220000000800 */
[----:B------:R-:W-:Y:S01]  /*5920*/  DADD R4, R2, UR4 ;  /* 0x0000000402047e29 */ /* 0x000fe20008000000 */
[----:B------:R-:W-:Y:S01]  /*5930*/  BSSY B1, `(.L_x_725) ;  /* 0x0000012000017945 */ /* 0x000fe20003800000 */
[----:B------:R-:W-:-:S04]  /*5940*/  IMAD.MOV.U32 R2, RZ, RZ, 0x1 ;  /* 0x00000001ff027424 */ /* 0x000fc800078e00ff */
        /* <DEDUP_REMOVED lines=13> */
[----:B------:R-:W-:-:S07]  /*5a20*/  MOV R0, 0x5a40 ;  /* 0x00005a4000007802 */ /* 0x000fce0000000f00 */
[----:B------:R-:W-:Y:S05]  /*5a30*/  CALL.REL.NOINC `($__internal_0_$__cuda_sm20_div_rn_f64_full) ;  /* 0x0000007c00287944 */ /* 0x000fea0003c00000 */
[----:B------:R-:W-:-:S07]  /*5a40*/  MOV R2, R8 ;  /* 0x0000000800027202 */ /* 0x000fce0000000f00 */
.L_x_726:
[----:B------:R-:W-:Y:S05]  /*5a50*/  BSYNC B1 ;  /* 0x0000000000017941 */ /* 0x000fea0003800000 */
.L_x_725:
[----:B------:R-:W-:Y:S02]  /*5a60*/  IMAD.MOV.U32 R4, RZ, RZ, R2 ;  /* 0x000000ffff047224 */ /* 0x000fe400078e0002 */
[----:B------:R-:W-:-:S07]  /*5a70*/  IMAD.MOV.U32 R5, RZ, RZ, R3 ;  /* 0x000000ffff057224 */ /* 0x000fce00078e0003 */
.L_x_724:
[----:B------:R-:W-:Y:S05]  /*5a80*/  BSYNC B0 ;  /* 0x0000000000007941 */ /* 0x000fea0003800000 */
.L_x_723:
[----:B------:R-:W0:Y:S02]  /*5a90*/  LDC.U8 R2, c[0x0][0x430] ;  /* 0x00010c00ff027b82 */ /* 0x000e240000000000 */
        /* <DEDUP_REMOVED lines=14> */
.L_x_730:
[----:B------:R-:W0:Y:S02]  /*5b80*/  F2I.S64.F64.TRUNC R4, R4 ;  /* 0x0000000400047311 */ /* 0x000e24000030d900 */
[----:B0-----:R-:W-:-:S05]  /*5b90*/  IMAD.MOV.U32 R3, RZ, RZ, R4 ;  /* 0x000000ffff037224 */ /* 0x001fca00078e0004 */
[----:B------:R0:W-:Y:S01]  /*5ba0*/  STG.E.U8 desc[UR36][R16.64], R3 ;  /* 0x0000000310007986 */ /* 0x0001e2000c101124 */
[----:B------:R-:W-:Y:S05]  /*5bb0*/  BRA `(.L_x_732) ;  /* 0x0000000c00f87947 */ /* 0x000fea0003800000 */
.L_x_729:
        /* <DEDUP_REMOVED lines=9> */
.L_x_734:
[----:B------:R-:W0:Y:S02]  /*5c50*/  F2I.F64.TRUNC R5, R4 ;  /* 0x0000000400057311 */ /* 0x000e24000030d100 */
[----:B0-----:R0:W-:Y:S01]  /*5c60*/  STG.E desc[UR36][R16.64], R5 ;  /* 0x0000000510007986 */ /* 0x0011e2000c101924 */
[----:B------:R-:W-:Y:S05]  /*5c70*/  BRA `(.L_x_732) ;  /* 0x0000000c00c87947 */ /* 0x000fea0003800000 */
.L_x_733:
[----:B------:R-:W0:Y:S02]  /*5c80*/  F2I.F64.TRUNC R5, R4 ;  /* 0x0000000400057311 */ /* 0x000e24000030d100 */
[----:B0-----:R0:W-:Y:S01]  /*5c90*/  STG.E.U16 desc[UR36][R16.64], R5 ;  /* 0x0000000510007986 */ /* 0x0011e2000c101524 */
[----:B------:R-:W-:Y:S05]  /*5ca0*/  BRA `(.L_x_732) ;  /* 0x0000000c00bc7947 */ /* 0x000fea0003800000 */
.L_x_728:
        /* <DEDUP_REMOVED lines=13> */
.L_x_736:
        /* <DEDUP_REMOVED lines=8> */
.L_x_735:
        /* <DEDUP_REMOVED lines=10> */
[----:B------:R-:W-:-:S13]  /*5ea0*/  IMAD.MOV.U32 R3, RZ, RZ, RZ ;  /* 0x000000ffff037224 */ /* 0x000fda00078e00ff */
[----:B0-----:R-:W-:-:S05]  /*5eb0*/  @!P0 FMUL R2, R2, 1.175494350822287508e-38 ;  /* 0x0080000002028820 */ /* 0x001fca0000400000 */
[----:B------:R0:W-:Y:S01]  /*5ec0*/  STG.E.64 desc[UR36][R16.64], R2 ;  /* 0x0000000210007986 */ /* 0x0001e2000c101b24 */
[----:B------:R-:W-:Y:S05]  /*5ed0*/  BRA `(.L_x_732) ;  /* 0x0000000c00307947 */ /* 0x000fea0003800000 */
.L_x_738:
        /* <DEDUP_REMOVED lines=9> */
.L_x_737:
[----:B------:R0:W-:Y:S01]  /*5f70*/  STG.E.64 desc[UR36][R16.64], R4 ;  /* 0x0000000410007986 */ /* 0x0001e2000c101b24 */
[----:B------:R-:W-:Y:S05]  /*5f80*/  BRA `(.L_x_732) ;  /* 0x0000000c00047947 */ /* 0x000fea0003800000 */
.L_x_727:
        /* <DEDUP_REMOVED lines=12> */
.L_x_741:
[----:B------:R-:W-:-:S05]  /*6050*/  CS2R R6, SRZ ;  /* 0x0000000000067805 */ /* 0x000fca000001ff00 */
[----:B------:R0:W-:Y:S01]  /*6060*/  STG.E.128 desc[UR36][R16.64], R4 ;  /* 0x0000000410007986 */ /* 0x0001e2000c101d24 */
[----:B------:R-:W-:Y:S05]  /*6070*/  BRA `(.L_x_732) ;  /* 0x0000000800c87947 */ /* 0x000fea0003800000 */
.L_x_740:
        /* <DEDUP_REMOVED lines=25> */
.L_x_745:
[----:B------:R-:W-:Y:S05]  /*6210*/  BSYNC B0 ;  /* 0x0000000000007941 */ /* 0x000fea0003800000 */
.L_x_744:
[----:B------:R-:W-:-:S05]  /*6220*/  LOP3.LUT R3, R0, R3, RZ, 0xfc, !PT ;  /* 0x0000000300037212 */ /* 0x000fca00078efcff */
[----:B------:R0:W-:Y:S01]  /*6230*/  STG.E.U8 desc[UR36][R16.64], R3 ;  /* 0x0000000310007986 */ /* 0x0001e2000c101124 */
[----:B------:R-:W-:Y:S05]  /*6240*/  BRA `(.L_x_732) ;  /* 0x0000000800547947 */ /* 0x000fea0003800000 */
.L_x_743:
        /* <DEDUP_REMOVED lines=17> */
.L_x_747:
[----:B------:R-:W-:Y:S01]  /*6360*/  IMAD.MOV.U32 R0, RZ, RZ, 0x7f ;  /* 0x0000007fff007424 */ /* 0x000fe200078e00ff */
[----:B------:R-:W-:-:S04]  /*6370*/  ISETP.GT.U32.AND P0, PT, R2, 0x7f800000, PT ;  /* 0x7f8000000200780c */ /* 0x000fc80003f04070 */
[----:B------:R-:W-:-:S09]  /*6380*/  SEL R0, R0, 0x7c, P0 ;  /* 0x0000007c00007807 */ /* 0x000fd20000000000 */
.L_x_748:
[----:B------:R-:W-:Y:S05]  /*6390*/  BSYNC B0 ;  /* 0x0000000000007941 */ /* 0x000fea0003800000 */
.L_x_746:
[----:B------:R-:W-:-:S04]  /*63a0*/  LOP3.LUT R2, R3, 0x80000000, RZ, 0xc0, !PT ;  /* 0x8000000003027812 */ /* 0x000fc800078ec0ff */
[----:B------:R-:W-:-:S04]  /*63b0*/  SHF.R.U32.HI R3, RZ, 0x18, R2 ;  /* 0x00000018ff037819 */ /* 0x000fc80000011602 */
[----:B------:R-:W-:-:S05]  /*63c0*/  LOP3.LUT R3, R0, R3, RZ, 0xfc, !PT ;  /* 0x0000000300037212 */ /* 0x000fca00078efcff */
[----:B------:R0:W-:Y:S01]  /*63d0*/  STG.E.U8 desc[UR36][R16.64], R3 ;  /* 0x0000000310007986 */ /* 0x0001e2000c101124 */
[----:B------:R-:W-:Y:S05]  /*63e0*/  BRA `(.L_x_732) ;  /* 0x0000000400ec7947 */ /* 0x000fea0003800000 */
.L_x_742:
        /* <DEDUP_REMOVED lines=8> */
.L_x_739:
        /* <DEDUP_REMOVED lines=11> */
.L_x_751:
        /* <DEDUP_REMOVED lines=21> */
.L_x_754:
[----:B------:R-:W-:-:S04]  /*6670*/  LOP3.LUT R2, R3, 0x80000000, RZ, 0xc0, !PT ;  /* 0x8000000003027812 */ /* 0x000fc800078ec0ff */
[----:B------:R-:W-:-:S04]  /*6680*/  SHF.R.U32.HI R3, RZ, 0x18, R2 ;  /* 0x00000018ff037819 */ /* 0x000fc80000011602 */
[----:B------:R-:W-:-:S04]  /*6690*/  LOP3.LUT R0, R0, R3, RZ, 0xfc, !PT ;  /* 0x0000000300007212 */ /* 0x000fc800078efcff */
[----:B------:R-:W-:-:S07]  /*66a0*/  PRMT R8, R0, 0x7610, R8 ;  /* 0x0000761000087816 */ /* 0x000fce0000000008 */
.L_x_753:
[----:B------:R-:W-:Y:S05]  /*66b0*/  BSYNC B0 ;  /* 0x0000000000007941 */ /* 0x000fea0003800000 */
.L_x_752:
[----:B------:R4:W-:Y:S01]  /*66c0*/  STG.E.U8 desc[UR36][R16.64], R8 ;  /* 0x0000000810007986 */ /* 0x0009e2000c101124 */
[----:B------:R-:W-:Y:S05]  /*66d0*/  BRA `(.L_x_732) ;  /* 0x0000000400307947 */ /* 0x000fea0003800000 */
.L_x_750:
        /* <DEDUP_REMOVED lines=21> */
.L_x_757:
[----:B------:R-:W-:-:S04]  /*6830*/  LOP3.LUT R2, R3, 0x80000000, RZ, 0xc0, !PT ;  /* 0x8000000003027812 */ /* 0x000fc800078ec0ff */
[----:B------:R-:W-:-:S04]  /*6840*/  SHF.R.U32.HI R3, RZ, 0x18, R2 ;  /* 0x00000018ff037819 */ /* 0x000fc80000011602 */
[----:B------:R-:W-:-:S04]  /*6850*/  LOP3.LUT R0, R0, R3, RZ, 0xfc, !PT ;  /* 0x0000000300007212 */ /* 0x000fc800078efcff */
[----:B------:R-:W-:-:S07]  /*6860*/  PRMT R8, R0, 0x7610, R8 ;  /* 0x0000761000087816 */ /* 0x000fce0000000008 */
.L_x_756:
[----:B------:R-:W-:Y:S05]  /*6870*/  BSYNC B0 ;  /* 0x0000000000007941 */ /* 0x000fea0003800000 */
.L_x_755:
[----:B------:R3:W-:Y:S01]  /*6880*/  STG.E.U8 desc[UR36][R16.64], R8 ;  /* 0x0000000810007986 */ /* 0x0007e2000c101124 */
[----:B------:R-:W-:Y:S05]  /*6890*/  BRA `(.L_x_732) ;  /* 0x0000000000c07947 */ /* 0x000fea0003800000 */
.L_x_749:
        /* <DEDUP_REMOVED lines=26> */
.L_x_731:
[----:B------:R-:W-:Y:S01]  /*6a40*/  MOV R0, 0x0 ;  /* 0x0000000000007802 */ /* 0x000fe20000000f00 */
[----:B------:R-:W-:Y:S01]  /*6a50*/  ULDC.64 UR4, c[0x4][0x108] ;  /* 0x0100420000047ab9 */ /* 0x000fe20000000a00 */
[----:B------:R-:W-:Y:S01]  /*6a60*/  ULDC.64 UR6, c[0x4][0x10] ;  /* 0x0100040000067ab9 */ /* 0x000fe20000000a00 */
[----:B------:R-:W-:Y:S01]  /*6a70*/  IMAD.U32 R4, RZ, RZ, UR4 ;  /* 0x00000004ff047e24 */ /* 0x000fe2000f8e00ff */
[----:B------:R0:W1:Y:S01]  /*6a80*/  LDC.64 R2, c[0x4][R0] ;  /* 0x0100000000027b82 */ /* 0x0000620000000a00 */
[----:B------:R-:W-:Y:S01]  /*6a90*/  MOV R5, UR5 ;  /* 0x0000000500057c02 */ /* 0x000fe20008000f00 */
        /* <DEDUP_REMOVED lines=10> */
.L_x_760:
[----:B------:R-:W-:Y:S05]  /*6b40*/  BRA `(.L_x_732) ;  /* 0x0000000000147947 */ /* 0x000fea0003800000 */
.L_x_759:
[----:B------:R-:W0:Y:S02]  /*6b50*/  F2I.U64.F64.TRUNC R4, R4 ;  /* 0x0000000400047311 */ /* 0x000e24000030d800 */
[----:B0-----:R2:W-:Y:S01]  /*6b60*/  STG.E.64 desc[UR36][R16.64], R4 ;  /* 0x0000000410007986 */ /* 0x0015e2000c101b24 */
[----:B------:R-:W-:Y:S05]  /*6b70*/  BRA `(.L_x_732) ;  /* 0x0000000000087947 */ /* 0x000fea0003800000 */
.L_x_758:
[----:B------:R-:W0:Y:S02]  /*6b80*/  F2I.U32.F64.TRUNC R5, R4 ;  /* 0x0000000400057311 */ /* 0x000e24000030d000 */
[----:B0-----:R0:W-:Y:S02]  /*6b90*/  STG.E desc[UR36][R16.64], R5 ;  /* 0x0000000510007986 */ /* 0x0011e4000c101924 */
.L_x_732:
[----:B------:R-:W-:-:S07]  /*6ba0*/  VIADD R19, R19, 0x80 ;  /* 0x0000008013137836 */ /* 0x000fce0000000000 */
.L_x_688:
[----:B------:R-:W-:Y:S05]  /*6bb0*/  BSYNC B6 ;  /* 0x0000000000067941 */ /* 0x000fea0003800000 */
.L_x_687:
        /* <DEDUP_REMOVED lines=307> */
.L_x_763:
        /* <DEDUP_REMOVED lines=21> */
.L_x_767:
[----:B------:R-:W2:Y:S02]  /*8040*/  LDG.E.U8 R2, desc[UR36][R4.64] ;  /* 0x0000002404027981 */ /* 0x000ea4000c1e1100 */
[----:B--2---:R-:W0:Y:S01]  /*8050*/  I2F.F64.U16 R2, R2 ;  /* 0x0000000200027312 */ /* 0x004e220000101800 */
[----:B------:R-:W-:Y:S05]  /*8060*/  BRA `(.L_x_769) ;  /* 0x0000000c00707947 */ /* 0x000fea0003800000 */
.L_x_766:
        /* <DEDUP_REMOVED lines=9> */
.L_x_771:
[----:B------:R-:W2:Y:S02]  /*8100*/  LDG.E R2, desc[UR36][R4.64] ;  /* 0x0000002404027981 */ /* 0x000ea4000c1e1900 */
[----:B--2---:R-:W0:Y:S01]  /*8110*/  I2F.F64 R2, R2 ;  /* 0x0000000200027312 */ /* 0x004e220000201c00 */
[----:B------:R-:W-:Y:S05]  /*8120*/  BRA `(.L_x_769) ;  /* 0x0000000c00407947 */ /* 0x000fea0003800000 */
.L_x_770:
[----:B------:R-:W2:Y:S02]  /*8130*/  LDG.E.U16 R2, desc[UR36][R4.64] ;  /* 0x0000002404027981 */ /* 0x000ea4000c1e1500 */
[----:B--2---:R-:W0:Y:S01]  /*8140*/  I2F.F64.S16 R2, R2 ;  /* 0x0000000200027312 */ /* 0x004e220000101c00 */
[----:B------:R-:W-:Y:S05]  /*8150*/  BRA `(.L_x_769) ;  /* 0x0000000c00347947 */ /* 0x000fea0003800000 */
.L_x_765:
        /* <DEDUP_REMOVED lines=10> */
.L_x_773:
[----:B------:R-:W2:Y:S02]  /*8200*/  LDG.E.U16 R0, desc[UR36][R4.64] ;  /* 0x0000002404007981 */ /* 0x000ea4000c1e1500 */
[----:B--2---:R-:W-:-:S05]  /*8210*/  HADD2.F32 R0, -RZ, R0.H0_H0 ;  /* 0x20000000ff007230 */ /* 0x004fca0000004100 */
[----:B------:R-:W-:-:S04]  /*8220*/  FMUL.FTZ R0, R0, 1 ;  /* 0x3f80000000007820 */ /* 0x000fc80000410000 */
[----:B------:R0:W1:Y:S01]  /*8230*/  F2F.F64.F32 R2, R0 ;  /* 0x0000000000027310 */ /* 0x0000620000201800 */
[----:B------:R-:W-:Y:S05]  /*8240*/  BRA `(.L_x_769) ;  /* 0x0000000800f87947 */ /* 0x000fea0003800000 */
.L_x_772:
        /* <DEDUP_REMOVED lines=10> */
.L_x_775:
[----:B------:R-:W2:Y:S02]  /*82f0*/  LDG.E.U16 R4, desc[UR36][R4.64] ;  /* 0x0000002404047981 */ /* 0x000ea4000c1e1500 */
[----:B--2---:R-:W-:-:S05]  /*8300*/  HADD2.F32 R0, -RZ, R4.H0_H0 ;  /* 0x20000004ff007230 */ /* 0x004fca0000004100 */
[----:B------:R-:W-:-:S04]  /*8310*/  FMUL.FTZ R0, R0, 1 ;  /* 0x3f80000000007820 */ /* 0x000fc80000410000 */
[----:B------:R0:W1:Y:S01]  /*8320*/  F2F.F64.F32 R2, R0 ;  /* 0x0000000000027310 */ /* 0x0000620000201800 */
[----:B------:R-:W-:Y:S05]  /*8330*/  BRA `(.L_x_769) ;  /* 0x0000000800bc7947 */ /* 0x000fea0003800000 */
.L_x_774:
[----:B------:R0:W5:Y:S01]  /*8340*/  LDG.E.64 R2, desc[UR36][R4.64] ;  /* 0x0000002404027981 */ /* 0x000162000c1e1b00 */
[----:B------:R-:W-:Y:S05]  /*8350*/  BRA `(.L_x_769) ;  /* 0x0000000800b47947 */ /* 0x000fea0003800000 */
.L_x_764:
        /* <DEDUP_REMOVED lines=13> */
.L_x_778:
[----:B------:R4:W5:Y:S01]  /*8430*/  LDG.E.64 R2, desc[UR36][R4.64] ;  /* 0x0000002404027981 */ /* 0x000962000c1e1b00 */
[----:B------:R-:W-:Y:S05]  /*8440*/  BRA `(.L_x_769) ;  /* 0x0000000800787947 */ /* 0x000fea0003800000 */
.L_x_777:
[----:B------:R-:W-:-:S13]  /*8450*/  ISETP.NE.AND P0, PT, R2, 0xf, PT ;  /* 0x0000000f0200780c */ /* 0x000fda0003f05270 */
[----:B------:R-:W-:Y:S05]  /*8460*/  @!P0 BRA `(.L_x_779) ;  /* 0x0000000000a48947 */ /* 0x000fea0003800000 */
[----:B------:R-:W-:-:S13]  /*8470*/  ISETP.NE.AND P0, PT, R2, 0x17, PT ;  /* 0x000000170200780c */ /* 0x000fda0003f05270 */
[----:B------:R-:W-:Y:S05]  /*8480*/  @!P0 BRA `(.L_x_780) ;  /* 0x0000000000608947 */ /* 0x000fea0003800000 */
[----:B------:R-:W-:-:S13]  /*8490*/  ISETP.NE.AND P0, PT, R2, 0x18, PT ;  /* 0x000000180200780c */ /* 0x000fda0003f05270 */
[----:B------:R-:W-:Y:S05]  /*84a0*/  @P0 BRA `(.L_x_768) ;  /* 0x0000000800040947 */ /* 0x000fea0003800000 */
[----:B------:R-:W2:Y:S01]  /*84b0*/  LDG.E.U8 R0, desc[UR36][R4.64] ;  /* 0x0000002404007981 */ /* 0x000ea2000c1e1100 */
[----:B------:R-:W-:Y:S01]  /*84c0*/  IMAD.MOV.U32 R8, RZ, RZ, -0x800000 ;  /* 0xff800000ff087424 */ /* 0x000fe200078e00ff */
[----:B--2---:R-:W-:-:S04]  /*84d0*/  SHF.L.U32 R0, R0, 0x18, RZ ;  /* 0x0000001800007819 */ /* 0x004fc800000006ff */
        /* <DEDUP_REMOVED lines=17> */
[----:B------:R-:W2:Y:S01]  /*85f0*/  F2F.F64.F32 R2, R3 ;  /* 0x0000000300027310 */ /* 0x000ea20000201800 */
[----:B------:R-:W-:Y:S05]  /*8600*/  BRA `(.L_x_769) ;  /* 0x0000000800087947 */ /* 0x000fea0003800000 */
.L_x_780:
        /* <DEDUP_REMOVED lines=13> */
[----:B------:R-:W3:Y:S01]  /*86e0*/  F2F.F64.F32 R2, R2 ;  /* 0x0000000200027310 */ /* 0x000ee20000201800 */
[----:B------:R-:W-:Y:S05]  /*86f0*/  BRA `(.L_x_769) ;  /* 0x0000000400cc7947 */ /* 0x000fea0003800000 */
.L_x_779:
[----:B------:R-:W2:Y:S02]  /*8700*/  LDG.E.U16 R0, desc[UR36][R4.64] ;  /* 0x0000002404007981 */ /* 0x000ea4000c1e1500 */
[----:B--2---:R-:W-:-:S04]  /*8710*/  IMAD.U32 R0, R0, 0x10000, RZ ;  /* 0x0001000000007824 */ /* 0x004fc800078e00ff */
[----:B------:R-:W-:-:S04]  /*8720*/  FMUL.FTZ R0, R0, 1 ;  /* 0x3f80000000007820 */ /* 0x000fc80000410000 */
[----:B------:R0:W1:Y:S01]  /*8730*/  F2F.F64.F32 R2, R0 ;  /* 0x0000000000027310 */ /* 0x0000620000201800 */
[----:B------:R-:W-:Y:S05]  /*8740*/  BRA `(.L_x_769) ;  /* 0x0000000400b87947 */ /* 0x000fea0003800000 */
.L_x_776:
        /* <DEDUP_REMOVED lines=9> */
[----:B--2---:R-:W0:Y:S01]  /*87e0*/  I2F.F64.U16 R2, R2 ;  /* 0x0000000200027312 */ /* 0x004e220000101800 */
[----:B------:R-:W-:Y:S05]  /*87f0*/  BRA `(.L_x_769) ;  /* 0x00000004008c7947 */ /* 0x000fea0003800000 */
.L_x_783:
        /* <DEDUP_REMOVED lines=21> */
.L_x_787:
[----:B------:R-:W-:Y:S05]  /*8950*/  BSYNC B1 ;  /* 0x0000000000017941 */ /* 0x000fea0003800000 */
.L_x_786:
[----:B------:R-:W-:Y:S01]  /*8960*/  LEA R3, R0, 0x3b800000, 0x17 ;  /* 0x3b80000000037811 */ /* 0x000fe200078eb8ff */
[----:B------:R-:W-:-:S05]  /*8970*/  IMAD.SHL.U32 R0, R2, 0x100000, RZ ;  /* 0x0010000002007824 */ /* 0x000fca00078e00ff */
[----:B------:R-:W-:-:S07]  /*8980*/  LOP3.LUT R0, R3, R0, R4, 0xfe, !PT ;  /* 0x0000000003007212 */ /* 0x000fce00078efe04 */
.L_x_785:
[----:B------:R-:W-:Y:S05]  /*8990*/  BSYNC B0 ;  /* 0x0000000000007941 */ /* 0x000fea0003800000 */
.L_x_784:
[----:B------:R-:W-:-:S04]  /*89a0*/  FMUL.FTZ R0, R0, 1 ;  /* 0x3f80000000007820 */ /* 0x000fc80000410000 */
[----:B------:R0:W1:Y:S01]  /*89b0*/  F2F.F64.F32 R2, R0 ;  /* 0x0000000000027310 */ /* 0x0000620000201800 */
[----:B------:R-:W-:Y:S05]  /*89c0*/  BRA `(.L_x_769) ;  /* 0x0000000400187947 */ /* 0x000fea0003800000 */
.L_x_782:
[----:B------:R-:W2:Y:S01]  /*89d0*/  LDG.E.U8 R2, desc[UR36][R4.64] ;  /* 0x0000002404027981 */ /* 0x000ea2000c1e1100 */
[----:B------:R-:W-:Y:S01]  /*89e0*/  BSSY B0, `(.L_x_788) ;  /* 0x0000018000007945 */ /* 0x000fe20003800000 */
[----:B------:R-:W-:Y:S01]  /*89f0*/  IMAD.MOV.U32 R0, RZ, RZ, RZ ;  /* 0x000000ffff007224 */ /* 0x000fe200078e00ff */
[----:B--2---:R-:W-:-:S13]  /*8a00*/  ISETP.NE.AND P0, PT, R2, RZ, PT ;  /* 0x000000ff0200720c */ /* 0x004fda0003f05270 */
[----:B------:R-:W-:Y:S05]  /*8a10*/  @!P0 BRA `(.L_x_789) ;  /* 0x0000000000508947 */ /* 0x000fea0003800000 */
[----:B------:R-:W-:-:S13]  /*8a20*/  ISETP.NE.AND P0, PT, R2, 0x80, PT ;  /* 0x000000800200780c */ /* 0x000fda0003f05270 */
[----:B------:R-:W-:Y:S01]  /*8a30*/  @!P0 MOV R0, 0x7f800001 ;  /* 0x7f80000100008802 */ /* 0x000fe20000000f00 */
        /* <DEDUP_REMOVED lines=14> */
.L_x_791:
[----:B------:R-:W-:Y:S05]  /*8b20*/  BSYNC B1 ;  /* 0x0000000000017941 */ /* 0x000fea0003800000 */
.L_x_790:
[----:B------:R-:W-:Y:S01]  /*8b30*/  LEA R3, R0, 0x37800000, 0x17 ;  /* 0x3780000000037811 */ /* 0x000fe200078eb8ff */
[----:B------:R-:W-:-:S05]  /*8b40*/  IMAD.SHL.U32 R0, R2, 0x200000, RZ ;  /* 0x0020000002007824 */ /* 0x000fca00078e00ff */
[----:B------:R-:W-:-:S07]  /*8b50*/  LOP3.LUT R0, R3, R0, R4, 0xfe, !PT ;  /* 0x0000000003007212 */ /* 0x000fce00078efe04 */
.L_x_789:
[----:B------:R-:W-:Y:S05]  /*8b60*/  BSYNC B0 ;  /* 0x0000000000007941 */ /* 0x000fea0003800000 */
.L_x_788:
[----:B------:R-:W-:-:S04]  /*8b70*/  FMUL.FTZ R0, R0, 1 ;  /* 0x3f80000000007820 */ /* 0x000fc80000410000 */
[----:B------:R0:W1:Y:S01]  /*8b80*/  F2F.F64.F32 R2, R0 ;  /* 0x0000000000027310 */ /* 0x0000620000201800 */
[----:B------:R-:W-:Y:S05]  /*8b90*/  BRA `(.L_x_769) ;  /* 0x0000000000a47947 */ /* 0x000fea0003800000 */
.L_x_781:
        /* <DEDUP_REMOVED lines=14> */
.L_x_795:
[----:B------:R-:W-:Y:S05]  /*8c80*/  BSYNC B0 ;  /* 0x0000000000007941 */ /* 0x000fea0003800000 */
.L_x_794:
[----:B------:R-:W-:-:S04]  /*8c90*/  FMUL.FTZ R0, R0, 1 ;  /* 0x3f80000000007820 */ /* 0x000fc80000410000 */
[----:B------:R0:W1:Y:S01]  /*8ca0*/  F2F.F64.F32 R2, R0 ;  /* 0x0000000000027310 */ /* 0x0000620000201800 */
[----:B------:R-:W-:Y:S05]  /*8cb0*/  BRA `(.L_x_769) ;  /* 0x00000000005c7947 */ /* 0x000fea0003800000 */
.L_x_768:
        /* <DEDUP_REMOVED lines=16> */
.L_x_796:
[----:B------:R-:W-:Y:S01]  /*8dc0*/  CS2R R2, SRZ ;  /* 0x0000000000027805 */ /* 0x000fe2000001ff00 */
[----:B------:R-:W-:Y:S06]  /*8dd0*/  BRA `(.L_x_769) ;  /* 0x0000000000147947 */ /* 0x000fec0003800000 */
.L_x_793:
[----:B------:R-:W2:Y:S02]  /*8de0*/  LDG.E.64 R2, desc[UR36][R4.64] ;  /* 0x0000002404027981 */ /* 0x000ea4000c1e1b00 */
[----:B--2---:R-:W0:Y:S01]  /*8df0*/  I2F.F64.U64 R2, R2 ;  /* 0x0000000200027312 */ /* 0x004e220000301800 */
[----:B------:R-:W-:Y:S05]  /*8e00*/  BRA `(.L_x_769) ;  /* 0x0000000000087947 */ /* 0x000fea0003800000 */
.L_x_792:
[----:B------:R-:W2:Y:S02]  /*8e10*/  LDG.E R2, desc[UR36][R4.64] ;  /* 0x0000002404027981 */ /* 0x000ea4000c1e1900 */
[----:B--2---:R-:W0:Y:S02]  /*8e20*/  I2F.F64.U32 R2, R2 ;  /* 0x0000000200027312 */ /* 0x004e240000201800 */
.L_x_769:
[----:B------:R-:W1:Y:S01]  /*8e30*/  LDC.64 R8, c[0x0][0x420] ;  /* 0x00010800ff087b82 */ /* 0x000e620000000a00 */
[----:B------:R-:W-:Y:S01]  /*8e40*/  BSSY B0, `(.L_x_797) ;  /* 0x000001e000007945 */ /* 0x000fe20003800000 */
[----:B0---4-:R-:W-:Y:S01]  /*8e50*/  MOV R4, 0x0 ;  /* 0x0000000000047802 */ /* 0x011fe20000000f00 */
[----:B------:R-:W-:Y:S01]  /*8e60*/  IMAD.MOV.U32 R5, RZ, RZ, 0x3ff00000 ;  /* 0x3ff00000ff057424 */ /* 0x000fe200078e00ff */
[----:B-123-5:R-:W-:-:S14]  /*8e70*/  DSETP.GT.AND P0, PT, R2, R8, PT ;  /* 0x000000080200722a */ /* 0x02efdc0003f04000 */
        /* <DEDUP_REMOVED lines=22> */
[----:B------:R-:W-:-:S07]  /*8fe0*/  IMAD.MOV.U32 R2, RZ, RZ, R8 ;  /* 0x000000ffff027224 */ /* 0x000fce00078e0008 */
.L_x_800:
[----:B------:R-:W-:Y:S05]  /*8ff0*/  BSYNC B1 ;  /* 0x0000000000017941 */ /* 0x000fea0003800000 */
.L_x_799:
[----:B------:R-:W-:Y:S02]  /*9000*/  IMAD.MOV.U32 R4, RZ, RZ, R2 ;  /* 0x000000ffff047224 */ /* 0x000fe400078e0002 */
[----:B------:R-:W-:-:S07]  /*9010*/  IMAD.MOV.U32 R5, RZ, RZ, R3 ;  /* 0x000000ffff057224 */ /* 0x000fce00078e0003 */
.L_x_798:
[----:B------:R-:W-:Y:S05]  /*9020*/  BSYNC B0 ;  /* 0x0000000000007941 */ /* 0x000fea0003800000 */
.L_x_797:
        /* <DEDUP_REMOVED lines=15> */
.L_x_804:
[----:B------:R-:W0:Y:S02]  /*9120*/  F2I.S64.F64.TRUNC R4, R4 ;  /* 0x0000000400047311 */ /* 0x000e24000030d900 */
[----:B0-----:R-:W-:-:S05]  /*9130*/  IMAD.MOV.U32 R3, RZ, RZ, R4 ;  /* 0x000000ffff037224 */ /* 0x001fca00078e0004 */
[----:B------:R0:W-:Y:S01]  /*9140*/  STG.E.U8 desc[UR36][R16.64], R3 ;  /* 0x0000000310007986 */ /* 0x0001e2000c101124 */
[----:B------:R-:W-:Y:S05]  /*9150*/  BRA `(.L_x_806) ;  /* 0x0000000c00f87947 */ /* 0x000fea0003800000 */
.L_x_803:
        /* <DEDUP_REMOVED lines=9> */
.L_x_808:
[----:B------:R-:W0:Y:S02]  /*91f0*/  F2I.F64.TRUNC R5, R4 ;  /* 0x0000000400057311 */ /* 0x000e24000030d100 */
[----:B0-----:R0:W-:Y:S01]  /*9200*/  STG.E desc[UR36][R16.64], R5 ;  /* 0x0000000510007986 */ /* 0x0011e2000c101924 */
[----:B------:R-:W-:Y:S05]  /*9210*/  BRA `(.L_x_806) ;  /* 0x0000000c00c87947 */ /* 0x000fea0003800000 */
.L_x_807:
[----:B------:R-:W0:Y:S02]  /*9220*/  F2I.F64.TRUNC R5, R4 ;  /* 0x0000000400057311 */ /* 0x000e24000030d100 */
[----:B0-----:R0:W-:Y:S01]  /*9230*/  STG.E.U16 desc[UR36][R16.64], R5 ;  /* 0x0000000510007986 */ /* 0x0011e2000c101524 */
[----:B------:R-:W-:Y:S05]  /*9240*/  BRA `(.L_x_806) ;  /* 0x0000000c00bc7947 */ /* 0x000fea0003800000 */
.L_x_802:
        /* <DEDUP_REMOVED lines=13> */
.L_x_810:
        /* <DEDUP_REMOVED lines=8> */
.L_x_809:
        /* <DEDUP_REMOVED lines=14> */
.L_x_812:
        /* <DEDUP_REMOVED lines=9> */
.L_x_811:
[----:B------:R0:W-:Y:S01]  /*9510*/  STG.E.64 desc[UR36][R16.64], R4 ;  /* 0x0000000410007986 */ /* 0x0001e2000c101b24 */
[----:B------:R-:W-:Y:S05]  /*9520*/  BRA `(.L_x_806) ;  /* 0x0000000c00047947 */ /* 0x000fea0003800000 */
.L_x_801:
        /* <DEDUP_REMOVED lines=12> */
.L_x_815:
[----:B------:R-:W-:-:S05]  /*95f0*/  CS2R R6, SRZ ;  /* 0x0000000000067805 */ /* 0x000fca000001ff00 */
[----:B------:R0:W-:Y:S01]  /*9600*/  STG.E.128 desc[UR36][R16.64], R4 ;  /* 0x0000000410007986 */ /* 0x0001e2000c101d24 */
[----:B------:R-:W-:Y:S05]  /*9610*/  BRA `(.L_x_806) ;  /* 0x0000000800c87947 */ /* 0x000fea0003800000 */
.L_x_814:
        /* <DEDUP_REMOVED lines=25> */
.L_x_819:
[----:B------:R-:W-:Y:S05]  /*97b0*/  BSYNC B0 ;  /* 0x0000000000007941 */ /* 0x000fea0003800000 */
.L_x_818:
[----:B------:R-:W-:-:S05]  /*97c0*/  LOP3.LUT R3, R0, R3, RZ, 0xfc, !PT ;  /* 0x0000000300037212 */ /* 0x000fca00078efcff */
[----:B------:R0:W-:Y:S01]  /*97d0*/  STG.E.U8 desc[UR36][R16.64], R3 ;  /* 0x0000000310007986 */ /* 0x0001e2000c101124 */
[----:B------:R-:W-:Y:S05]  /*97e0*/  BRA `(.L_x_806) ;  /* 0x0000000800547947 */ /* 0x000fea0003800000 */
.L_x_817:
        /* <DEDUP_REMOVED lines=17> */
.L_x_821:
[----:B------:R-:W-:Y:S01]  /*9900*/  IMAD.MOV.U32 R0, RZ, RZ, 0x7f ;  /* 0x0000007fff007424 */ /* 0x000fe200078e00ff */
[----:B------:R-:W-:-:S04]  /*9910*/  ISETP.GT.U32.AND P0, PT, R2, 0x7f800000, PT ;  /* 0x7f8000000200780c */ /* 0x000fc80003f04070 */
[----:B------:R-:W-:-:S09]  /*9920*/  SEL R0, R0, 0x7c, P0 ;  /* 0x0000007c00007807 */ /* 0x000fd20000000000 */
.L_x_822:
[----:B------:R-:W-:Y:S05]  /*9930*/  BSYNC B0 ;  /* 0x0000000000007941 */ /* 0x000fea0003800000 */
.L_x_820:
[----:B------:R-:W-:-:S04]  /*9940*/  LOP3.LUT R2, R3, 0x80000000, RZ, 0xc0, !PT ;  /* 0x8000000003027812 */ /* 0x000fc800078ec0ff */
[----:B------:R-:W-:-:S04]  /*9950*/  SHF.R.U32.HI R3, RZ, 0x18, R2 ;  /* 0x00000018ff037819 */ /* 0x000fc80000011602 */
[----:B------:R-:W-:-:S05]  /*9960*/  LOP3.LUT R3, R0, R3, RZ, 0xfc, !PT ;  /* 0x0000000300037212 */ /* 0x000fca00078efcff */
[----:B------:R0:W-:Y:S01]  /*9970*/  STG.E.U8 desc[UR36][R16.64], R3 ;  /* 0x0000000310007986 */ /* 0x0001e2000c101124 */
[----:B------:R-:W-:Y:S05]  /*9980*/  BRA `(.L_x_806) ;  /* 0x0000000400ec7947 */ /* 0x000fea0003800000 */
.L_x_816:
        /* <DEDUP_REMOVED lines=8> */
.L_x_813:
        /* <DEDUP_REMOVED lines=11> */
.L_x_825:
        /* <DEDUP_REMOVED lines=21> */
.L_x_828:
[----:B------:R-:W-:-:S04]  /*9c10*/  LOP3.LUT R2, R3, 0x80000000, RZ, 0xc0, !PT ;  /* 0x8000000003027812 */ /* 0x000fc800078ec0ff */
[----:B------:R-:W-:-:S04]  /*9c20*/  SHF.R.U32.HI R3, RZ, 0x18, R2 ;  /* 0x00000018ff037819 */ /* 0x000fc80000011602 */
[----:B------:R-:W-:-:S04]  /*9c30*/  LOP3.LUT R0, R0, R3, RZ, 0xfc, !PT ;  /* 0x0000000300007212 */ /* 0x000fc800078efcff */
[----:B------:R-:W-:-:S07]  /*9c40*/  PRMT R8, R0, 0x7610, R8 ;  /* 0x0000761000087816 */ /* 0x000fce0000000008 */
.L_x_827:
[----:B------:R-:W-:Y:S05]  /*9c50*/  BSYNC B0 ;  /* 0x0000000000007941 */ /* 0x000fea0003800000 */
.L_x_826:
[----:B------:R4:W-:Y:S01]  /*9c60*/  STG.E.U8 desc[UR36][R16.64], R8 ;  /* 0x0000000810007986 */ /* 0x0009e2000c101124 */
[----:B------:R-:W-:Y:S05]  /*9c70*/  BRA `(.L_x_806) ;  /* 0x0000000400307947 */ /* 0x000fea0003800000 */
.L_x_824:
        /* <DEDUP_REMOVED lines=21> */
.L_x_831:
[----:B------:R-:W-:-:S04]  /*9dd0*/  LOP3.LUT R2, R3, 0x80000000, RZ, 0xc0, !PT ;  /* 0x8000000003027812 */ /* 0x000fc800078ec0ff */
[----:B------:R-:W-:-:S04]  /*9de0*/  SHF.R.U32.HI R3, RZ, 0x18, R2 ;  /* 0x00000018ff037819 */ /* 0x000fc80000011602 */
[----:B------:R-:W-:-:S04]  /*9df0*/  LOP3.LUT R0, R0, R3, RZ, 0xfc, !PT ;  /* 0x0000000300007212 */ /* 0x000fc800078efcff */
[----:B------:R-:W-:-:S07]  /*9e00*/  PRMT R8, R0, 0x7610, R8 ;  /* 0x0000761000087816 */ /* 0x000fce0000000008 */
.L_x_830:
[----:B------:R-:W-:Y:S05]  /*9e10*/  BSYNC B0 ;  /* 0x0000000000007941 */ /* 0x000fea0003800000 */
.L_x_829:
[----:B------:R3:W-:Y:S01]  /*9e20*/  STG.E.U8 desc[UR36][R16.64], R8 ;  /* 0x0000000810007986 */ /* 0x0007e2000c101124 */
[----:B------:R-:W-:Y:S05]  /*9e30*/  BRA `(.L_x_806) ;  /* 0x0000000000c07947 */ /* 0x000fea0003800000 */
.L_x_823:
        /* <DEDUP_REMOVED lines=22> */
[----:B------:R-:W-:-:S05]  /*9fa0*/  @!P0 IADD3 R0, R2, RZ, RZ ;  /* 0x000000ff02008210 */ /* 0x000fca0007ffe0ff */
[----:B------:R-:W-:-:S05]  /*9fb0*/  @P1 IMAD.MOV.U32 R3, RZ, RZ, R0 ;  /* 0x000000ffff031224 */ /* 0x000fca00078e0000 */
[----:B------:R1:W-:Y:S01]  /*9fc0*/  STG.E.U8 desc[UR36][R16.64], R3 ;  /* 0x0000000310007986 */ /* 0x0003e2000c101124 */
[----:B------:R-:W-:Y:S05]  /*9fd0*/  BRA `(.L_x_806) ;  /* 0x0000000000587947 */ /* 0x000fea0003800000 */
.L_x_805:
        /* <DEDUP_REMOVED lines=16> */
.L_x_834:
[----:B------:R-:W-:Y:S05]  /*a0e0*/  BRA `(.L_x_806) ;  /* 0x0000000000147947 */ /* 0x000fea0003800000 */
.L_x_833:
[----:B------:R-:W0:Y:S02]  /*a0f0*/  F2I.U64.F64.TRUNC R4, R4 ;  /* 0x0000000400047311 */ /* 0x000e24000030d800 */
[----:B0-----:R2:W-:Y:S01]  /*a100*/  STG.E.64 desc[UR36][R16.64], R4 ;  /* 0x0000000410007986 */ /* 0x0015e2000c101b24 */
[----:B------:R-:W-:Y:S05]  /*a110*/  BRA `(.L_x_806) ;  /* 0x0000000000087947 */ /* 0x000fea0003800000 */
.L_x_832:
[----:B------:R-:W0:Y:S02]  /*a120*/  F2I.U32.F64.TRUNC R5, R4 ;  /* 0x0000000400057311 */ /* 0x000e24000030d000 */
[----:B0-----:R0:W-:Y:S02]  /*a130*/  STG.E desc[UR36][R16.64], R5 ;  /* 0x0000000510007986 */ /* 0x0011e4000c101924 */
.L_x_806:
[----:B------:R-:W-:-:S07]  /*a140*/  VIADD R19, R19, 0x80 ;  /* 0x0000008013137836 */ /* 0x000fce0000000000 */
.L_x_762:
[----:B------:R-:W-:Y:S05]  /*a150*/  BSYNC B6 ;  /* 0x0000000000067941 */ /* 0x000fea0003800000 */
.L_x_761:
        /* <DEDUP_REMOVED lines=20> */
[----:B------:R-:W-:Y:S01]  /*a2a0*/  HFMA2.MMA R2, -RZ, RZ, 0, 0 ;  /* 0x00000000ff027435 */ /* 0x000fe200000001ff */
[----:B------:R-:W-:Y:S01]  /*a2b0*/  ULDC.64 UR6, c[0x0][0x228] ;  /* 0x00008a0000067ab9 */ /* 0x000fe20000000a00 */
[----:B------:R-:W-:Y:S01]  /*a2c0*/  ULDC UR4, c[0x0][0x230] ;  /* 0x00008c0000047ab9 */ /* 0x000fe20000000800 */
[----:B------:R-:W-:-:S07]  /*a2d0*/  ISETP.NE.AND P0, PT, R6, 0x2, PT ;  /* 0x000000020600780c */ /* 0x000fce0003f05270 */
        /* <DEDUP_REMOVED lines=276> */
[----:B------:R-:W-:-:S04]  /*b420*/  SHF.R.U32.HI R2, RZ, UR5, R2 ;  /* 0x00000005ff027c19 */ /* 0x000fc80008011602 */
[----:B------:R-:W-:-:S05]  /*b430*/  IADD3 R3, -R2, RZ, RZ ;  /* 0x000000ff02037210 */ /* 0x000fca0007ffe1ff */
[----:B------:R-:W-:Y:S01]  /*b440*/  IMAD R5, R3, UR4, R5 ;  /* 0x0000000403057c24 */ /* 0x000fe2000f8e0205 */
[----:B------:R-:W-:-:S03]  /*b450*/  ULDC.64 UR4, c[0x0][0x408] ;  /* 0x0001020000047ab9 */ /* 0x000fc60000000a00 */
[C---:B------:R-:W-:Y:S02]  /*b460*/  IMAD R16, R5.reuse, UR4, R16 ;  /* 0x0000000405107c24 */ /* 0x040fe4000f8e0210 */
[----:B------:R-:W-:-:S07]  /*b470*/  IMAD R0, R5, UR5, R0 ;  /* 0x0000000505007c24 */ /* 0x000fce000f8e0200 */
.L_x_835:
        /* <DEDUP_REMOVED lines=21> */
.L_x_839:
[----:B------:R-:W2:Y:S02]  /*b5d0*/  LDG.E.U8 R2, desc[UR36][R4.64] ;  /* 0x0000002404027981 */ /* 0x000ea4000c1e1100 */
[----:B--2---:R-:W0:Y:S01]  /*b5e0*/  I2F.F64.U16 R2, R2 ;  /* 0x0000000200027312 */ /* 0x004e220000101800 */
[----:B------:R-:W-:Y:S05]  /*b5f0*/  BRA `(.L_x_841) ;  /* 0x0000000c00707947 */ /* 0x000fea0003800000 */
.L_x_838:
        /* <DEDUP_REMOVED lines=9> */
.L_x_843:
[----:B------:R-:W2:Y:S02]  /*b690*/  LDG.E R2, desc[UR36][R4.64] ;  /* 0x0000002404027981 */ /* 0x000ea4000c1e1900 */
[----:B--2---:R-:W0:Y:S01]  /*b6a0*/  I2F.F64 R2, R2 ;  /* 0x0000000200027312 */ /* 0x004e220000201c00 */
[----:B------:R-:W-:Y:S05]  /*b6b0*/  BRA `(.L_x_841) ;  /* 0x0000000c00407947 */ /* 0x000fea0003800000 */
.L_x_842:
[----:B------:R-:W2:Y:S02]  /*b6c0*/  LDG.E.U16 R2, desc[UR36][R4.64] ;  /* 0x0000002404027981 */ /* 0x000ea4000c1e1500 */
[----:B--2---:R-:W0:Y:S01]  /*b6d0*/  I2F.F64.S16 R2, R2 ;  /* 0x0000000200027312 */ /* 0x004e220000101c00 */
[----:B------:R-:W-:Y:S05]  /*b6e0*/  BRA `(.L_x_841) ;  /* 0x0000000c00347947 */ /* 0x000fea0003800000 */
.L_x_837:
        /* <DEDUP_REMOVED lines=10> */
.L_x_845:
[----:B------:R-:W2:Y:S02]  /*b790*/  LDG.E.U16 R0, desc[UR36][R4.64] ;  /* 0x0000002404007981 */ /* 0x000ea4000c1e1500 */
[----:B--2---:R-:W-:-:S05]  /*b7a0*/  HADD2.F32 R0, -RZ, R0.H0_H0 ;  /* 0x20000000ff007230 */ /* 0x004fca0000004100 */
[----:B------:R-:W-:-:S04]  /*b7b0*/  FMUL.FTZ R0, R0, 1 ;  /* 0x3f80000000007820 */ /* 0x000fc80000410000 */
[----:B------:R0:W1:Y:S01]  /*b7c0*/  F2F.F64.F32 R2, R0 ;  /* 0x0000000000027310 */ /* 0x0000620000201800 */
[----:B------:R-:W-:Y:S05]  /*b7d0*/  BRA `(.L_x_841) ;  /* 0x0000000800f87947 */ /* 0x000fea0003800000 */
.L_x_844:
        /* <DEDUP_REMOVED lines=10> */
.L_x_847:
[----:B------:R-:W2:Y:S02]  /*b880*/  LDG.E.U16 R4, desc[UR36][R4.64] ;  /* 0x0000002404047981 */ /* 0x000ea4000c1e1500 */
[----:B--2---:R-:W-:-:S05]  /*b890*/  HADD2.F32 R0, -RZ, R4.H0_H0 ;  /* 0x20000004ff007230 */ /* 0x004fca0000004100 */
[----:B------:R-:W-:-:S04]  /*b8a0*/  FMUL.FTZ R0, R0, 1 ;  /* 0x3f80000000007820 */ /* 0x000fc80000410000 */
[----:B------:R0:W1:Y:S01]  /*b8b0*/  F2F.F64.F32 R2, R0 ;  /* 0x0000000000027310 */ /* 0x0000620000201800 */
[----:B------:R-:W-:Y:S05]  /*b8c0*/  BRA `(.L_x_841) ;  /* 0x0000000800bc7947 */ /* 0x000fea0003800000 */
.L_x_846:
[----:B------:R0:W5:Y:S01]  /*b8d0*/  LDG.E.64 R2, desc[UR36][R4.64] ;  /* 0x0000002404027981 */ /* 0x000162000c1e1b00 */
[----:B------:R-:W-:Y:S05]  /*b8e0*/  BRA `(.L_x_841) ;  /* 0x0000000800b47947 */ /* 0x000fea0003800000 */
.L_x_836:
        /* <DEDUP_REMOVED lines=13> */
.L_x_850:
[----:B------:R0:W5:Y:S01]  /*b9c0*/  LDG.E.64 R2, desc[UR36][R4.64] ;  /* 0x0000002404027981 */ /* 0x000162000c1e1b00 */
[----:B------:R-:W-:Y:S05]  /*b9d0*/  BRA `(.L_x_841) ;  /* 0x0000000800787947 */ /* 0x000fea0003800000 */
.L_x_849:
        /* <DEDUP_REMOVED lines=28> */
.L_x_852:
        /* <DEDUP_REMOVED lines=15> */
.L_x_851:
[----:B------:R-:W2:Y:S02]  /*bc90*/  LDG.E.U16 R0, desc[UR36][R4.64] ;  /* 0x0000002404007981 */ /* 0x000ea4000c1e1500 */
[----:B--2---:R-:W-:-:S04]  /*bca0*/  IMAD.U32 R0, R0, 0x10000, RZ ;  /* 0x0001000000007824 */ /* 0x004fc800078e00ff */
[----:B------:R-:W-:-:S04]  /*bcb0*/  FMUL.FTZ R0, R0, 1 ;  /* 0x3f80000000007820 */ /* 0x000fc80000410000 */
[----:B------:R0:W1:Y:S01]  /*bcc0*/  F2F.F64.F32 R2, R0 ;  /* 0x0000000000027310 */ /* 0x0000620000201800 */
[----:B------:R-:W-:Y:S05]  /*bcd0*/  BRA `(.L_x_841) ;  /* 0x0000000400b87947 */ /* 0x000fea0003800000 */
.L_x_848:
        /* <DEDUP_REMOVED lines=9> */
[----:B--2---:R-:W2:Y:S01]  /*bd70*/  I2F.F64.U16 R2, R2 ;  /* 0x0000000200027312 */ /* 0x004ea20000101800 */
[----:B------:R-:W-:Y:S05]  /*bd80*/  BRA `(.L_x_841) ;  /* 0x00000004008c7947 */ /* 0x000fea0003800000 */
.L_x_855:
        /* <DEDUP_REMOVED lines=21> */
.L_x_859:
[----:B------:R-:W-:Y:S05]  /*bee0*/  BSYNC B1 ;  /* 0x0000000000017941 */ /* 0x000fea0003800000 */
.L_x_858:
[----:B------:R-:W-:Y:S01]  /*bef0*/  LEA R3, R0, 0x3b800000, 0x17 ;  /* 0x3b80000000037811 */ /* 0x000fe200078eb8ff */
[----:B------:R-:W-:-:S05]  /*bf00*/  IMAD.SHL.U32 R0, R2, 0x100000, RZ ;  /* 0x0010000002007824 */ /* 0x000fca00078e00ff */
[----:B------:R-:W-:-:S07]  /*bf10*/  LOP3.LUT R0, R3, R0, R4, 0xfe, !PT ;  /* 0x0000000003007212 */ /* 0x000fce00078efe04 */
.L_x_857:
[----:B------:R-:W-:Y:S05]  /*bf20*/  BSYNC B0 ;  /* 0x0000000000007941 */ /* 0x000fea0003800000 */
.L_x_856:
[----:B------:R-:W-:-:S04]  /*bf30*/  FMUL.FTZ R0, R0, 1 ;  /* 0x3f80000000007820 */ /* 0x000fc80000410000 */
[----:B------:R3:W4:Y:S01]  /*bf40*/  F2F.F64.F32 R2, R0 ;  /* 0x0000000000027310 */ /* 0x0007220000201800 */
[----:B------:R-:W-:Y:S05]  /*bf50*/  BRA `(.L_x_841) ;  /* 0x0000000400187947 */ /* 0x000fea0003800000 */
.L_x_854:
        /* <DEDUP_REMOVED lines=21> */
.L_x_863:
[----:B------:R-:W-:Y:S05]  /*c0b0*/  BSYNC B1 ;  /* 0x0000000000017941 */ /* 0x000fea0003800000 */
.L_x_862:
[----:B------:R-:W-:Y:S01]  /*c0c0*/  LEA R3, R0, 0x37800000, 0x17 ;  /* 0x3780000000037811 */ /* 0x000fe200078eb8ff */
[----:B------:R-:W-:-:S05]  /*c0d0*/  IMAD.SHL.U32 R0, R2, 0x200000, RZ ;  /* 0x0020000002007824 */ /* 0x000fca00078e00ff */
[----:B------:R-:W-:-:S07]  /*c0e0*/  LOP3.LUT R0, R3, R0, R4, 0xfe, !PT ;  /* 0x0000000003007212 */ /* 0x000fce00078efe04 */
.L_x_861:
[----:B------:R-:W-:Y:S05]  /*c0f0*/  BSYNC B0 ;  /* 0x0000000000007941 */ /* 0x000fea0003800000 */
.L_x_860:
[----:B------:R-:W-:-:S04]  /*c100*/  FMUL.FTZ R0, R0, 1 ;  /* 0x3f80000000007820 */ /* 0x000fc80000410000 */
[----:B------:R0:W1:Y:S01]  /*c110*/  F2F.F64.F32 R2, R0 ;  /* 0x0000000000027310 */ /* 0x0000620000201800 */
[----:B------:R-:W-:Y:S05]  /*c120*/  BRA `(.L_x_841) ;  /* 0x0000000000a47947 */ /* 0x000fea0003800000 */
.L_x_853:
        /* <DEDUP_REMOVED lines=14> */
.L_x_867:
[----:B------:R-:W-:Y:S05]  /*c210*/  BSYNC B0 ;  /* 0x0000000000007941 */ /* 0x000fea0003800000 */
.L_x_866:
[----:B------:R-:W-:-:S04]  /*c220*/  FMUL.FTZ R0, R0, 1 ;  /* 0x3f80000000007820 */ /* 0x000fc80000410000 */
[----:B------:R0:W1:Y:S01]  /*c230*/  F2F.F64.F32 R2, R0 ;  /* 0x0000000000027310 */ /* 0x0000620000201800 */
[----:B------:R-:W-:Y:S05]  /*c240*/  BRA `(.L_x_841) ;  /* 0x00000000005c7947 */ /* 0x000fea0003800000 */
.L_x_840:
[----:B------:R-:W-:Y:S01]  /*c250*/  MOV R0, 0x0 ;  /* 0x0000000000007802 */ /* 0x000fe20000000f00 */
[----:B------:R-:W-:Y:S01]  /*c260*/  ULDC.64 UR4, c[0x4][0x108] ;  /* 0x0100420000047ab9 */ /* 0x000fe20000000a00 */
[----:B------:R-:W-:Y:S01]  /*c270*/  ULDC.64 UR6, c[0x4][0x8] ;  /* 0x0100020000067ab9 */ /* 0x000fe20000000a00 */
[----:B------:R-:W-:Y:S01]  /*c280*/  IMAD.U32 R4, RZ, RZ, UR4 ;  /* 0x00000004ff047e24 */ /* 0x000fe2000f8e00ff */
[----:B------:R0:W1:Y:S01]  /*c290*/  LDC.64 R2, c[0x4][R0] ;  /* 0x0100000000027b82 */ /* 0x0000620000000a00 */
[----:B------:R-:W-:Y:S01]  /*c2a0*/  IMAD.U32 R5, RZ, RZ, UR5 ;  /* 0x00000005ff057e24 */ /* 0x000fe2000f8e00ff */
[----:B------:R-:W-:Y:S01]  /*c2b0*/  ULDC.64 UR4, c[0x4][0x110] ;  /* 0x0100440000047ab9 */ /* 0x000fe20000000a00 */
[----:B------:R-:W-:Y:S01]  /*c2c0*/  IMAD.U32 R10, RZ, RZ, UR6 ;  /* 0x00000006ff0a7e24 */ /* 0x000fe2000f8e00ff */
[----:B------:R-:W-:Y:S01]  /*c2d0*/  MOV R7, UR5 ;  /* 0x0000000500077c02 */ /* 0x000fe20008000f00 */
[----:B------:R-:W-:Y:S02]  /*c2e0*/  IMAD.U32 R6, RZ, RZ, UR4 ;  /* 0x00000004ff067e24 */ /* 0x000fe4000f8e00ff */
[----:B------:R-:W-:-:S02]  /*c2f0*/  IMAD.U32 R11, RZ, RZ, UR7 ;  /* 0x00000007ff0b7e24 */ /* 0x000fc4000f8e00ff */
[----:B------:R-:W-:Y:S02]  /*c300*/  IMAD.MOV.U32 R8, RZ, RZ, 0x4e ;  /* 0x0000004eff087424 */ /* 0x000fe400078e00ff */
[----:B------:R-:W-:Y:S02]  /*c310*/  IMAD.MOV.U32 R12, RZ, RZ, 0x1 ;  /* 0x00000001ff0c7424 */ /* 0x000fe400078e00ff */
[----:B0-----:R-:W-:-:S07]  /*c320*/  IMAD.MOV.U32 R13, RZ, RZ, RZ ;  /* 0x000000ffff0d7224 */ /* 0x001fce00078e00ff */
[----:B------:R-:W-:-:S07]  /*c330*/  LEPC R20, `(.L_x_868) ;  /* 0x000000001014794e */ /* 0x000fce0000000000 */
[----:B-1----:R-:W-:Y:S05]  /*c340*/  CALL.ABS.NOINC R2 ;  /* 0x0000000002007343 */ /* 0x002fea0003c00000 */
.L_x_868:
[----:B------:R-:W-:Y:S01]  /*c350*/  CS2R R2, SRZ ;  /* 0x0000000000027805 */ /* 0x000fe2000001ff00 */
[----:B------:R-:W-:Y:S06]  /*c360*/  BRA `(.L_x_841) ;  /* 0x0000000000147947 */ /* 0x000fec0003800000 */
.L_x_865:
[----:B------:R-:W2:Y:S02]  /*c370*/  LDG.E.64 R2, desc[UR36][R4.64] ;  /* 0x0000002404027981 */ /* 0x000ea4000c1e1b00 */
[----:B--2---:R-:W0:Y:S01]  /*c380*/  I2F.F64.U64 R2, R2 ;  /* 0x0000000200027312 */ /* 0x004e220000301800 */
[----:B------:R-:W-:Y:S05]  /*c390*/  BRA `(.L_x_841) ;  /* 0x0000000000087947 */ /* 0x000fea0003800000 */
.L_x_864:
[----:B------:R-:W2:Y:S02]  /*c3a0*/  LDG.E R2, desc[UR36][R4.64] ;  /* 0x0000002404027981 */ /* 0x000ea4000c1e1900 */
[----:B--2---:R-:W0:Y:S02]  /*c3b0*/  I2F.F64.U32 R2, R2 ;  /* 0x0000000200027312 */ /* 0x004e240000201800 */
.L_x_841:
[----:B------:R-:W1:Y:S01]  /*c3c0*/  LDC.64 R8, c[0x0][0x420] ;  /* 0x00010800ff087b82 */ /* 0x000e620000000a00 */
[----:B------:R-:W-:Y:S01]  /*c3d0*/  BSSY B0, `(.L_x_869) ;  /* 0x000001e000007945 */ /* 0x000fe20003800000 */
[----:B0-----:R-:W-:Y:S02]  /*c3e0*/  IMAD.MOV.U32 R4, RZ, RZ, 0x0 ;  /* 0x00000000ff047424 */ /* 0x001fe400078e00ff */
[----:B------:R-:W-:Y:S01]  /*c3f0*/  IMAD.MOV.U32 R5, RZ, RZ, 0x3ff00000 ;  /* 0x3ff00000ff057424 */ /* 0x000fe200078e00ff */
[----:B-12-45:R-:W-:-:S14]  /*c400*/  DSETP.GT.AND P0, PT, R2, R8, PT ;  /* 0x000000080200722a */ /* 0x036fdc0003f04000 */
[----:B------:R-:W-:Y:S05]  /*c410*/  @!P0 BRA `(.L_x_870) ;  /* 0x0000000000648947 */ /* 0x000fea0003800000 */
[----:B------:R-:W-:Y:S01]  /*c420*/  UMOV UR4, 0x9abcaf48 ;  /* 0x9abcaf4800047882 */ /* 0x000fe20000000000 */
[----:B------:R-:W-:Y:S01]  /*c430*/  UMOV UR5, 0x3e7ad7f2 ;  /* 0x3e7ad7f200057882 */ /* 0x000fe20000000000 */
[----:B---3--:R-:W0:Y:S01]  /*c440*/  LDC R0, c[0x0][0x424] ;  /* 0x00010900ff007b82 */ /* 0x008e220000000800 */
        /* <DEDUP_REMOVED lines=19> */
.L_x_872:
[----:B------:R-:W-:Y:S05]  /*c580*/  BSYNC B1 ;  /* 0x0000000000017941 */ /* 0x000fea0003800000 */
.L_x_871:
[----:B------:R-:W-:Y:S02]  /*c590*/  IMAD.MOV.U32 R4, RZ, RZ, R2 ;  /* 0x000000ffff047224 */ /* 0x000fe400078e0002 */
[----:B------:R-:W-:-:S07]  /*c5a0*/  IMAD.MOV.U32 R5, RZ, RZ, R3 ;  /* 0x000000ffff057224 */ /* 0x000fce00078e0003 */
.L_x_870:
[----:B------:R-:W-:Y:S05]  /*c5b0*/  BSYNC B0 ;  /* 0x0000000000007941 */ /* 0x000fea0003800000 */
.L_x_869:
[----:B------:R-:W3:Y:S02]  /*c5c0*/  LDC.U8 R2, c[0x0][0x430] ;  /* 0x00010c00ff027b82 */ /* 0x000ee40000000000 */
[----:B---3--:R-:W-:-:S04]  /*c5d0*/  PRMT R0, R2, 0x9910, RZ ;  /* 0x0000991002007816 */ /* 0x008fc800000000ff */
        /* <DEDUP_REMOVED lines=11> */
[----:B0-----:R-:W-:Y:S01]  /*c690*/  STG.E.U8 desc[UR36][R16.64], R5 ;  /* 0x0000000510007986 */ /* 0x001fe2000c101124 */
[----:B------:R-:W-:Y:S05]  /*c6a0*/  EXIT ;  /* 0x000000000000794d */ /* 0x000fea0003800000 */
.L_x_876:
[----:B------:R-:W0:Y:S02]  /*c6b0*/  F2I.S64.F64.TRUNC R4, R4 ;  /* 0x0000000400047311 */ /* 0x000e24000030d900 */
[----:B0-----:R-:W-:-:S05]  /*c6c0*/  IMAD.MOV.U32 R3, RZ, RZ, R4 ;  /* 0x000000ffff037224 */ /* 0x001fca00078e0004 */
[----:B------:R-:W-:Y:S01]  /*c6d0*/  STG.E.U8 desc[UR36][R16.64], R3 ;  /* 0x0000000310007986 */ /* 0x000fe2000c101124 */
[----:B------:R-:W-:Y:S05]  /*c6e0*/  EXIT ;  /* 0x000000000000794d */ /* 0x000fea0003800000 */
.L_x_875:
[----:B------:R-:W-:-:S13]  /*c6f0*/  ISETP.NE.AND P0, PT, R0, 0x2, PT ;  /* 0x000000020000780c */ /* 0x000fda0003f05270 */
[----:B------:R-:W-:Y:S05]  /*c700*/  @!P0 BRA `(.L_x_878) ;  /* 0x0000000000288947 */ /* 0x000fea0003800000 */
[----:B------:R-:W-:-:S13]  /*c710*/  ISETP.NE.AND P0, PT, R0, 0x3, PT ;  /* 0x000000030000780c */ /* 0x000fda0003f05270 */
[----:B------:R-:W-:Y:S05]  /*c720*/  @!P0 BRA `(.L_x_879) ;  /* 0x0000000000148947 */ /* 0x000fea0003800000 */
[----:B------:R-:W-:-:S13]  /*c730*/  ISETP.NE.AND P0, PT, R0, 0x4, PT ;  /* 0x000000040000780c */ /* 0x000fda0003f05270 */
[----:B------:R-:W-:Y:S05]  /*c740*/  @P0 BRA `(.L_x_877) ;  /* 0x0000000c00880947 */ /* 0x000fea0003800000 */
[----:B------:R-:W0:Y:S02]  /*c750*/  F2I.S64.F64.TRUNC R4, R4 ;  /* 0x0000000400047311 */ /* 0x000e24000030d900 */
[----:B0-----:R-:W-:Y:S01]  /*c760*/  STG.E.64 desc[UR36][R16.64], R4 ;  /* 0x0000000410007986 */ /* 0x001fe2000c101b24 */
[----:B------:R-:W-:Y:S05]  /*c770*/  EXIT ;  /* 0x000000000000794d */ /* 0x000fea0003800000 */
.L_x_879:
[----:B------:R-:W0:Y:S02]  /*c780*/  F2I.F64.TRUNC R5, R4 ;  /* 0x0000000400057311 */ /* 0x000e24000030d100 */
[----:B0-----:R-:W-:Y:S01]  /*c790*/  STG.E desc[UR36][R16.64], R5 ;  /* 0x0000000510007986 */ /* 0x001fe2000c101924 */
[----:B------:R-:W-:Y:S05]  /*c7a0*/  EXIT ;  /* 0x000000000000794d */ /* 0x000fea0003800000 */
.L_x_878:
[----:B------:R-:W0:Y:S02]  /*c7b0*/  F2I.F64.TRUNC R5, R4 ;  /* 0x0000000400057311 */ /* 0x000e24000030d100 */
[----:B0-----:R-:W-:Y:S01]  /*c7c0*/  STG.E.U16 desc[UR36][R16.64], R5 ;  /* 0x0000000510007986 */ /* 0x001fe2000c101524 */
[----:B------:R-:W-:Y:S05]  /*c7d0*/  EXIT ;  /* 0x000000000000794d */ /* 0x000fea0003800000 */
.L_x_874:
        /* <DEDUP_REMOVED lines=11> */
[----:B------:R-:W-:Y:S01]  /*c890*/  STG.E desc[UR36][R16.64], R3 ;  /* 0x0000000310007986 */ /* 0x000fe2000c101924 */
[----:B------:R-:W-:Y:S05]  /*c8a0*/  EXIT ;  /* 0x000000000000794d */ /* 0x000fea0003800000 */
.L_x_881:
[----:B------:R-:W-:Y:S01]  /*c8b0*/  UMOV UR4, 0xf0000000 ;  /* 0xf000000000047882 */ /* 0x000fe20000000000 */
[----:B------:R-:W-:Y:S01]  /*c8c0*/  UMOV UR5, 0x380fffff ;  /* 0x380fffff00057882 */ /* 0x000fe20000000000 */
[----:B------:R-:W0:Y:S01]  /*c8d0*/  F2F.F32.F64 R0, R4 ;  /* 0x0000000400007310 */ /* 0x000e220000301000 */
[----:B------:R-:W-:-:S14]  /*c8e0*/  DSETP.GEU.AND P0, PT, |R4|, UR4, PT ;  /* 0x0000000404007e2a */ /* 0x000fdc000bf0e200 */
[----:B0-----:R-:W-:-:S05]  /*c8f0*/  @!P0 FMUL R0, R0, 1.175494350822287508e-38 ;  /* 0x0080000000008820 */ /* 0x001fca0000400000 */
[----:B------:R-:W-:-:S05]  /*c900*/  F2FP.F16.F32.PACK_AB R0, RZ, R0 ;  /* 0x00000000ff00723e */ /* 0x000fca00000000ff */
[----:B------:R-:W-:Y:S01]  /*c910*/  STG.E.U16 desc[UR36][R16.64], R0 ;  /* 0x0000000010007986 */ /* 0x000fe2000c101524 */
[----:B------:R-:W-:Y:S05]  /*c920*/  EXIT ;  /* 0x000000000000794d */ /* 0x000fea0003800000 */
.L_x_880:
        /* <DEDUP_REMOVED lines=12> */
[----:B------:R-:W-:Y:S01]  /*c9f0*/  STG.E.64 desc[UR36][R16.64], R2 ;  /* 0x0000000210007986 */ /* 0x000fe2000c101b24 */
[----:B------:R-:W-:Y:S05]  /*ca00*/  EXIT ;  /* 0x000000000000794d */ /* 0x000fea0003800000 */
.L_x_883:
[----:B------:R-:W-:Y:S01]  /*ca10*/  UMOV UR4, 0xf0000000 ;  /* 0xf000000000047882 */ /* 0x000fe20000000000 */
[----:B------:R-:W-:Y:S01]  /*ca20*/  UMOV UR5, 0x380fffff ;  /* 0x380fffff00057882 */ /* 0x000fe20000000000 */
[----:B------:R-:W0:Y:S01]  /*ca30*/  F2F.F32.F64 R0, R4 ;  /* 0x0000000400007310 */ /* 0x000e220000301000 */
[----:B------:R-:W-:-:S14]  /*ca40*/  DSETP.GEU.AND P0, PT, |R4|, UR4, PT ;  /* 0x0000000404007e2a */ /* 0x000fdc000bf0e200 */
[----:B0-----:R-:W-:-:S05]  /*ca50*/  @!P0 FMUL R0, R0, 1.175494350822287508e-38 ;  /* 0x0080000000008820 */ /* 0x001fca0000400000 */
[----:B------:R-:W-:-:S04]  /*ca60*/  F2FP.F16.F32.PACK_AB R3, RZ, R0 ;  /* 0x00000000ff03723e */ /* 0x000fc800000000ff */
[----:B------:R-:W-:-:S05]  /*ca70*/  PRMT R3, R3, 0x5410, RZ ;  /* 0x0000541003037816 */ /* 0x000fca00000000ff */
[----:B------:R-:W-:Y:S01]  /*ca80*/  STG.E desc[UR36][R16.64], R3 ;  /* 0x0000000310007986 */ /* 0x000fe2000c101924 */
[----:B------:R-:W-:Y:S05]  /*ca90*/  EXIT ;  /* 0x000000000000794d */ /* 0x000fea0003800000 */
.L_x_882:
[----:B------:R-:W-:Y:S01]  /*caa0*/  STG.E.64 desc[UR36][R16.64], R4 ;  /* 0x0000000410007986 */ /* 0x000fe2000c101b24 */
[----:B------:R-:W-:Y:S05]  /*cab0*/  EXIT ;  /* 0x000000000000794d */ /* 0x000fea0003800000 */
.L_x_873:
        /* <DEDUP_REMOVED lines=10> */
[----:B------:R-:W-:Y:S01]  /*cb60*/  STG.E.U8 desc[UR36][R16.64], R3 ;  /* 0x0000000310007986 */ /* 0x000fe2000c101124 */
[----:B------:R-:W-:Y:S05]  /*cb70*/  EXIT ;  /* 0x000000000000794d */ /* 0x000fea0003800000 */
.L_x_886:
[----:B------:R-:W-:-:S05]  /*cb80*/  CS2R R6, SRZ ;  /* 0x0000000000067805 */ /* 0x000fca000001ff00 */
[----:B------:R-:W-:Y:S01]  /*cb90*/  STG.E.128 desc[UR36][R16.64], R4 ;  /* 0x0000000410007986 */ /* 0x000fe2000c101d24 */
[----:B------:R-:W-:Y:S05]  /*cba0*/  EXIT ;  /* 0x000000000000794d */ /* 0x000fea0003800000 */
.L_x_885:
        /* <DEDUP_REMOVED lines=23> */
[----:B------:R-:W-:Y:S02]  /*cd20*/  @P0 SHF.R.U32.HI R0, RZ, 0x14, R0 ;  /* 0x00000014ff000819 */ /* 0x000fe40000011600 */
[----:B------:R-:W-:-:S07]  /*cd30*/  @!P0 IADD3 R0, R2, -0x46800000, RZ ;  /* 0xb980000002008810 */ /* 0x000fce0007ffe0ff */
.L_x_890:
[----:B------:R-:W-:Y:S05]  /*cd40*/  BSYNC B0 ;  /* 0x0000000000007941 */ /* 0x000fea0003800000 */
.L_x_889:
[----:B------:R-:W-:-:S05]  /*cd50*/  LOP3.LUT R3, R0, R3, RZ, 0xfc, !PT ;  /* 0x0000000300037212 */ /* 0x000fca00078efcff */
[----:B------:R-:W-:Y:S01]  /*cd60*/  STG.E.U8 desc[UR36][R16.64], R3 ;  /* 0x0000000310007986 */ /* 0x000fe2000c101124 */
[----:B------:R-:W-:Y:S05]  /*cd70*/  EXIT ;  /* 0x000000000000794d */ /* 0x000fea0003800000 */
.L_x_888:
        /* <DEDUP_REMOVED lines=17> */
.L_x_892:
[----:B------:R-:W-:Y:S01]  /*ce90*/  IMAD.MOV.U32 R0, RZ, RZ, 0x7f ;  /* 0x0000007fff007424 */ /* 0x000fe200078e00ff */
[----:B------:R-:W-:-:S04]  /*cea0*/  ISETP.GT.U32.AND P0, PT, R2, 0x7f800000, PT ;  /* 0x7f8000000200780c */ /* 0x000fc80003f04070 */
[----:B------:R-:W-:-:S09]  /*ceb0*/  SEL R0, R0, 0x7c, P0 ;  /* 0x0000007c00007807 */ /* 0x000fd20000000000 */
.L_x_893:
[----:B------:R-:W-:Y:S05]  /*cec0*/  BSYNC B0 ;  /* 0x0000000000007941 */ /* 0x000fea0003800000 */
.L_x_891:
[----:B------:R-:W-:-:S04]  /*ced0*/  LOP3.LUT R2, R3, 0x80000000, RZ, 0xc0, !PT ;  /* 0x8000000003027812 */ /* 0x000fc800078ec0ff */
[----:B------:R-:W-:-:S04]  /*cee0*/  SHF.R.U32.HI R3, RZ, 0x18, R2 ;  /* 0x00000018ff037819 */ /* 0x000fc80000011602 */
[----:B------:R-:W-:-:S05]  /*cef0*/  LOP3.LUT R3, R0, R3, RZ, 0xfc, !PT ;  /* 0x0000000300037212 */ /* 0x000fca00078efcff */
[----:B------:R-:W-:Y:S01]  /*cf00*/  STG.E.U8 desc[UR36][R16.64], R3 ;  /* 0x0000000310007986 */ /* 0x000fe2000c101124 */
[----:B------:R-:W-:Y:S05]  /*cf10*/  EXIT ;  /* 0x000000000000794d */ /* 0x000fea0003800000 */
.L_x_887:
[----:B------:R-:W-:Y:S01]  /*cf20*/  UMOV UR4, 0xf0000000 ;  /* 0xf000000000047882 */ /* 0x000fe20000000000 */
[----:B------:R-:W-:Y:S01]  /*cf30*/  UMOV UR5, 0x380fffff ;  /* 0x380fffff00057882 */ /* 0x000fe20000000000 */
[----:B------:R-:W0:Y:S01]  /*cf40*/  F2F.F32.F64 R0, R4 ;  /* 0x0000000400007310 */ /* 0x000e220000301000 */
[----:B------:R-:W-:-:S14]  /*cf50*/  DSETP.GEU.AND P0, PT, |R4|, UR4, PT ;  /* 0x0000000404007e2a */ /* 0x000fdc000bf0e200 */
[----:B0-----:R-:W-:-:S05]  /*cf60*/  @!P0 FMUL R0, R0, 1.175494350822287508e-38 ;  /* 0x0080000000008820 */ /* 0x001fca0000400000 */
[----:B------:R-:W-:-:S05]  /*cf70*/  F2FP.BF16.F32.PACK_AB R0, RZ, R0 ;  /* 0x00000000ff00723e */ /* 0x000fca00000010ff */
[----:B------:R-:W-:Y:S01]  /*cf80*/  STG.E.U16 desc[UR36][R16.64], R0 ;  /* 0x0000000010007986 */ /* 0x000fe2000c101524 */
[----:B------:R-:W-:Y:S05]  /*cf90*/  EXIT ;  /* 0x000000000000794d */ /* 0x000fea0003800000 */
.L_x_884:
        /* <DEDUP_REMOVED lines=9> */
[----:B0-----:R-:W-:Y:S01]  /*d030*/  STG.E.U16 desc[UR36][R16.64], R5 ;  /* 0x0000000510007986 */ /* 0x001fe2000c101524 */
[----:B------:R-:W-:Y:S05]  /*d040*/  EXIT ;  /* 0x000000000000794d */ /* 0x000fea0003800000 */
.L_x_896:
        /* <DEDUP_REMOVED lines=21> */
.L_x_899:
[----:B------:R-:W-:-:S04]  /*d1a0*/  LOP3.LUT R2, R3, 0x80000000, RZ, 0xc0, !PT ;  /* 0x8000000003027812 */ /* 0x000fc800078ec0ff */
[----:B------:R-:W-:-:S04]  /*d1b0*/  SHF.R.U32.HI R3, RZ, 0x18, R2 ;  /* 0x00000018ff037819 */ /* 0x000fc80000011602 */
[----:B------:R-:W-:-:S04]  /*d1c0*/  LOP3.LUT R0, R0, R3, RZ, 0xfc, !PT ;  /* 0x0000000300007212 */ /* 0x000fc800078efcff */
[----:B------:R-:W-:-:S07]  /*d1d0*/  PRMT R8, R0, 0x7610, R8 ;  /* 0x0000761000087816 */ /* 0x000fce0000000008 */
.L_x_898:
[----:B------:R-:W-:Y:S05]  /*d1e0*/  BSYNC B0 ;  /* 0x0000000000007941 */ /* 0x000fea0003800000 */
.L_x_897:
[----:B------:R-:W-:Y:S01]  /*d1f0*/  STG.E.U8 desc[UR36][R16.64], R8 ;  /* 0x0000000810007986 */ /* 0x000fe2000c101124 */
[----:B------:R-:W-:Y:S05]  /*d200*/  EXIT ;  /* 0x000000000000794d */ /* 0x000fea0003800000 */
.L_x_895:
        /* <DEDUP_REMOVED lines=21> */
.L_x_902:
[----:B------:R-:W-:-:S04]  /*d360*/  LOP3.LUT R2, R3, 0x80000000, RZ, 0xc0, !PT ;  /* 0x8000000003027812 */ /* 0x000fc800078ec0ff */
[----:B------:R-:W-:-:S04]  /*d370*/  SHF.R.U32.HI R3, RZ, 0x18, R2 ;  /* 0x00000018ff037819 */ /* 0x000fc80000011602 */
[----:B------:R-:W-:-:S04]  /*d380*/  LOP3.LUT R0, R0, R3, RZ, 0xfc, !PT ;  /* 0x0000000300007212 */ /* 0x000fc800078efcff */
[----:B------:R-:W-:-:S07]  /*d390*/  PRMT R8, R0, 0x7610, R8 ;  /* 0x0000761000087816 */ /* 0x000fce0000000008 */
.L_x_901:
[----:B------:R-:W-:Y:S05]  /*d3a0*/  BSYNC B0 ;  /* 0x0000000000007941 */ /* 0x000fea0003800000 */
.L_x_900:
[----:B------:R-:W-:Y:S01]  /*d3b0*/  STG.E.U8 desc[UR36][R16.64], R8 ;  /* 0x0000000810007986 */ /* 0x000fe2000c101124 */
[----:B------:R-:W-:Y:S05]  /*d3c0*/  EXIT ;  /* 0x000000000000794d */ /* 0x000fea0003800000 */
.L_x_894:
        /* <DEDUP_REMOVED lines=26> */
.L_x_877:
[----:B------:R-:W-:Y:S01]  /*d570*/  MOV R0, 0x0 ;  /* 0x0000000000007802 */ /* 0x000fe20000000f00 */
[----:B------:R-:W-:Y:S01]  /*d580*/  ULDC.64 UR4, c[0x4][0x108] ;  /* 0x0100420000047ab9 */ /* 0x000fe20000000a00 */
[----:B------:R-:W-:Y:S01]  /*d590*/  ULDC.64 UR6, c[0x4][0x10] ;  /* 0x0100040000067ab9 */ /* 0x000fe20000000a00 */
[----:B------:R-:W-:Y:S01]  /*d5a0*/  IMAD.U32 R4, RZ, RZ, UR4 ;  /* 0x00000004ff047e24 */ /* 0x000fe2000f8e00ff */
[----:B------:R0:W1:Y:S01]  /*d5b0*/  LDC.64 R2, c[0x4][R0] ;  /* 0x0100000000027b82 */ /* 0x0000620000000a00 */
[----:B------:R-:W-:Y:S01]  /*d5c0*/  IMAD.U32 R5, RZ, RZ, UR5 ;  /* 0x00000005ff057e24 */ /* 0x000fe2000f8e00ff */
[----:B------:R-:W-:Y:S01]  /*d5d0*/  ULDC.64 UR4, c[0x4][0x110] ;  /* 0x0100440000047ab9 */ /* 0x000fe20000000a00 */
[----:B------:R-:W-:Y:S01]  /*d5e0*/  HFMA2.MMA R8, -RZ, RZ, 0, 6.020069122314453125e-06 ;  /* 0x00000065ff087435 */ /* 0x000fe200000001ff */
[----:B------:R-:W-:Y:S02]  /*d5f0*/  IMAD.U32 R6, RZ, RZ, UR4 ;  /* 0x00000004ff067e24 */ /* 0x000fe4000f8e00ff */
[----:B------:R-:W-:-:S02]  /*d600*/  IMAD.U32 R7, RZ, RZ, UR5 ;  /* 0x00000005ff077e24 */ /* 0x000fc4000f8e00ff */
[----:B------:R-:W-:Y:S02]  /*d610*/  IMAD.U32 R10, RZ, RZ, UR6 ;  /* 0x00000006ff0a7e24 */ /* 0x000fe4000f8e00ff */
[----:B------:R-:W-:Y:S02]  /*d620*/  IMAD.U32 R11, RZ, RZ, UR7 ;  /* 0x00000007ff0b7e24 */ /* 0x000fe4000f8e00ff */
[----:B------:R-:W-:Y:S02]  /*d630*/  IMAD.MOV.U32 R12, RZ, RZ, 0x1 ;  /* 0x00000001ff0c7424 */ /* 0x000fe400078e00ff */
[----:B0-----:R-:W-:-:S07]  /*d640*/  IMAD.MOV.U32 R13, RZ, RZ, RZ ;  /* 0x000000ffff0d7224 */ /* 0x001fce00078e00ff */
[----:B------:R-:W-:-:S07]  /*d650*/  LEPC R20, `(.L_x_905) ;  /* 0x000000001014794e */ /* 0x000fce0000000000 */
[----:B-1----:R-:W-:Y:S05]  /*d660*/  CALL.ABS.NOINC R2 ;  /* 0x0000000002007343 */ /* 0x002fea0003c00000 */
.L_x_905:
[----:B------:R-:W-:Y:S05]  /*d670*/  EXIT ;  /* 0x000000000000794d */ /* 0x000fea0003800000 */
.L_x_904:
[----:B------:R-:W0:Y:S02]  /*d680*/  F2I.U64.F64.TRUNC R4, R4 ;  /* 0x0000000400047311 */ /* 0x000e24000030d800 */
[----:B0-----:R-:W-:Y:S01]  /*d690*/  STG.E.64 desc[UR36][R16.64], R4 ;  /* 0x0000000410007986 */ /* 0x001fe2000c101b24 */
[----:B------:R-:W-:Y:S05]  /*d6a0*/  EXIT ;  /* 0x000000000000794d */ /* 0x000fea0003800000 */
.L_x_903:
[----:B------:R-:W0:Y:S02]  /*d6b0*/  F2I.U32.F64.TRUNC R5, R4 ;  /* 0x0000000400057311 */ /* 0x000e24000030d000 */
[----:B0-----:R-:W-:Y:S01]  /*d6c0*/  STG.E desc[UR36][R16.64], R5 ;  /* 0x0000000510007986 */ /* 0x001fe2000c101924 */
[----:B------:R-:W-:Y:S05]  /*d6d0*/  EXIT ;  /* 0x000000000000794d */ /* 0x000fea0003800000 */
        .weak           $__internal_0_$__cuda_sm20_div_rn_f64_full
        .type           $__internal_0_$__cuda_sm20_div_rn_f64_full,@function
        .size           $__internal_0_$__cuda_sm20_div_rn_f64_full,(.L_x_1489 - $__internal_0_$__cuda_sm20_div_rn_f64_full)
$__internal_0_$__cuda_sm20_div_rn_f64_full:
[C---:B------:R-:W-:Y:S01]  /*d6e0*/  FSETP.GEU.AND P0, PT, |R5|.reuse, 1.469367938527859385e-39, PT ;  /* 0x001000000500780b */ /* 0x040fe20003f0e200 */
[----:B------:R-:W-:Y:S01]  /*d6f0*/  IMAD.MOV.U32 R10, RZ, RZ, 0x1 ;  /* 0x00000001ff0a7424 */ /* 0x000fe200078e00ff */
[C---:B------:R-:W-:Y:S01]  /*d700*/  LOP3.LUT R24, R5.reuse, 0x800fffff, RZ, 0xc0, !PT ;  /* 0x800fffff05187812 */ /* 0x040fe200078ec0ff */
[----:B------:R-:W-:Y:S01]  /*d710*/  IMAD.U32 R27, RZ, RZ, UR39 ;  /* 0x00000027ff1b7e24 */ /* 0x000fe2000f8e00ff */
[----:B------:R-:W-:Y:S01]  /*d720*/  LOP3.LUT R18, R5, 0x7ff00000, RZ, 0xc0, !PT ;  /* 0x7ff0000005127812 */ /* 0x000fe200078ec0ff */
[----:B------:R-:W-:Y:S01]  /*d730*/  IMAD.MOV.U32 R14, RZ, RZ, 0x1ca00000 ;  /* 0x1ca00000ff0e7424 */ /* 0x000fe200078e00ff */
[----:B------:R-:W-:Y:S01]  /*d740*/  LOP3.LUT R25, R24, 0x3ff00000, RZ, 0xfc, !PT ;  /* 0x3ff0000018197812 */ /* 0x000fe200078efcff */
[----:B------:R-:W-:Y:S01]  /*d750*/  IMAD.MOV.U32 R24, RZ, RZ, R4 ;  /* 0x000000ffff187224 */ /* 0x000fe200078e0004 */
[----:B------:R-:W-:Y:S01]  /*d760*/  LOP3.LUT R3, R27, 0x7ff00000, RZ, 0xc0, !PT ;  /* 0x7ff000001b037812 */ /* 0x000fe200078ec0ff */
[----:B------:R-:W-:-:S03]  /*d770*/  IMAD.U32 R26, RZ, RZ, UR38 ;  /* 0x00000026ff1a7e24 */ /* 0x000fc6000f8e00ff */
[----:B------:R-:W-:Y:S01]  /*d780*/  ISETP.GE.U32.AND P1, PT, R3, R18, PT ;  /* 0x000000120300720c */ /* 0x000fe20003f26070 */
[----:B------:R-:W-:Y:S01]  /*d790*/  @!P0 DMUL R24, R4, 8.98846567431157953865e+307 ;  /* 0x7fe0000004188828 */ /* 0x000fe20000000000 */
[----:B------:R-:W-:-:S05]  /*d7a0*/  IMAD.MOV.U32 R15, RZ, RZ, R3 ;  /* 0x000000ffff0f7224 */ /* 0x000fca00078e0003 */
[----:B------:R-:W0:Y:S02]  /*d7b0*/  MUFU.RCP64H R11, R25 ;  /* 0x00000019000b7308 */ /* 0x000e240000001800 */
[----:B0-----:R-:W-:-:S08]  /*d7c0*/  DFMA R6, R10, -R24, 1 ;  /* 0x3ff000000a06742b */ /* 0x001fd00000000818 */
[----:B------:R-:W-:-:S08]  /*d7d0*/  DFMA R6, R6, R6, R6 ;  /* 0x000000060606722b */ /* 0x000fd00000000006 */
[----:B------:R-:W-:Y:S01]  /*d7e0*/  DFMA R10, R10, R6, R10 ;  /* 0x000000060a0a722b */ /* 0x000fe2000000000a */
[----:B------:R-:W-:Y:S01]  /*d7f0*/  SEL R7, R14, 0x63400000, !P1 ;  /* 0x634000000e077807 */ /* 0x000fe20004800000 */
[----:B------:R-:W-:Y:S01]  /*d800*/  IMAD.MOV.U32 R6, RZ, RZ, R26 ;  /* 0x000000ffff067224 */ /* 0x000fe200078e001a */
[----:B------:R-:W-:Y:S02]  /*d810*/  FSETP.GEU.AND P1, PT, |R27|, 1.469367938527859385e-39, PT ;  /* 0x001000001b00780b */ /* 0x000fe40003f2e200 */
[----:B------:R-:W-:-:S03]  /*d820*/  LOP3.LUT R7, R7, 0x800fffff, R27, 0xf8, !PT ;  /* 0x800fffff07077812 */ /* 0x000fc600078ef81b */
[----:B------:R-:W-:-:S08]  /*d830*/  DFMA R8, R10, -R24, 1 ;  /* 0x3ff000000a08742b */ /* 0x000fd00000000818 */
[----:B------:R-:W-:Y:S01]  /*d840*/  DFMA R8, R10, R8, R10 ;  /* 0x000000080a08722b */ /* 0x000fe2000000000a */
[----:B------:R-:W-:Y:S10]  /*d850*/  @P1 BRA `(.L_x_906) ;  /* 0x0000000000201947 */ /* 0x000ff40003800000 */
[----:B------:R-:W-:-:S04]  /*d860*/  LOP3.LUT R10, R5, 0x7ff00000, RZ, 0xc0, !PT ;  /* 0x7ff00000050a7812 */ /* 0x000fc800078ec0ff */
[----:B------:R-:W-:Y:S01]  /*d870*/  ISETP.GE.U32.AND P1, PT, R3, R10, PT ;  /* 0x0000000a0300720c */ /* 0x000fe20003f26070 */
[----:B------:R-:W-:-:S03]  /*d880*/  IMAD.MOV.U32 R10, RZ, RZ, RZ ;  /* 0x000000ffff0a7224 */ /* 0x000fc600078e00ff */
[----:B------:R-:W-:-:S04]  /*d890*/  SEL R11, R14, 0x63400000, !P1 ;  /* 0x634000000e0b7807 */ /* 0x000fc80004800000 */
[----:B------:R-:W-:-:S04]  /*d8a0*/  LOP3.LUT R11, R11, 0x80000000, R27, 0xf8, !PT ;  /* 0x800000000b0b7812 */ /* 0x000fc800078ef81b */
[----:B------:R-:W-:-:S06]  /*d8b0*/  LOP3.LUT R11, R11, 0x100000, RZ, 0xfc, !PT ;  /* 0x001000000b0b7812 */ /* 0x000fcc00078efcff */
[----:B------:R-:W-:-:S10]  /*d8c0*/  DFMA R6, R6, 2, -R10 ;  /* 0x400000000606782b */ /* 0x000fd4000000080a */
[----:B------:R-:W-:-:S07]  /*d8d0*/  LOP3.LUT R15, R7, 0x7ff00000, RZ, 0xc0, !PT ;  /* 0x7ff00000070f7812 */ /* 0x000fce00078ec0ff */
.L_x_906:
[----:B------:R-:W-:Y:S01]  /*d8e0*/  @!P0 LOP3.LUT R18, R25, 0x7ff00000, RZ, 0xc0, !PT ;  /* 0x7ff0000019128812 */ /* 0x000fe200078ec0ff */
[----:B------:R-:W-:Y:S01]  /*d8f0*/  VIADD R20, R15, 0xffffffff ;  /* 0xffffffff0f147836 */ /* 0x000fe20000000000 */
[----:B------:R-:W-:Y:S01]  /*d900*/  DMUL R10, R8, R6 ;  /* 0x00000006080a7228 */ /* 0x000fe20000000000 */
[----:B------:R-:W-:Y:S02]  /*d910*/  BSSY B2, `(.L_x_907) ;  /* 0x0000037000027945 */ /* 0x000fe40003800000 */
[----:B------:R-:W-:Y:S01]  /*d920*/  VIADD R21, R18, 0xffffffff ;  /* 0xffffffff12157836 */ /* 0x000fe20000000000 */
[----:B------:R-:W-:-:S04]  /*d930*/  ISETP.GT.U32.AND P0, PT, R20, 0x7feffffe, PT ;  /* 0x7feffffe1400780c */ /* 0x000fc80003f04070 */
[----:B------:R-:W-:Y:S01]  /*d940*/  ISETP.GT.U32.OR P0, PT, R21, 0x7feffffe, P0 ;  /* 0x7feffffe1500780c */ /* 0x000fe20000704470 */
[----:B------:R-:W-:-:S08]  /*d950*/  DFMA R12, R10, -R24, R6 ;  /* 0x800000180a0c722b */ /* 0x000fd00000000006 */
[----:B------:R-:W-:-:S04]  /*d960*/  DFMA R12, R8, R12, R10 ;  /* 0x0000000c080c722b */ /* 0x000fc8000000000a */
[----:B------:R-:W-:Y:S07]  /*d970*/  @P0 BRA `(.L_x_908) ;  /* 0x00000000006c0947 */ /* 0x000fee0003800000 */
[----:B------:R-:W-:-:S04]  /*d980*/  LOP3.LUT R10, R5, 0x7ff00000, RZ, 0xc0, !PT ;  /* 0x7ff00000050a7812 */ /* 0x000fc800078ec0ff */
[CC--:B------:R-:W-:Y:S02]  /*d990*/  VIADDMNMX R8, R3.reuse, -R10.reuse, 0xb9600000, !PT ;  /* 0xb960000003087446 */ /* 0x0c0fe4000780090a */
[----:B------:R-:W-:Y:S02]  /*d9a0*/  ISETP.GE.U32.AND P0, PT, R3, R10, PT ;  /* 0x0000000a0300720c */ /* 0x000fe40003f06070 */
[----:B------:R-:W-:Y:S02]  /*d9b0*/  VIMNMX R3, R8, 0x46a00000, PT ;  /* 0x46a0000008037848 */ /* 0x000fe40003fe0100 */
[----:B------:R-:W-:Y:S02]  /*d9c0*/  SEL R14, R14, 0x63400000, !P0 ;  /* 0x634000000e0e7807 */ /* 0x000fe40004000000 */
[----:B------:R-:W-:-:S03]  /*d9d0*/  MOV R10, RZ ;  /* 0x000000ff000a7202 */ /* 0x000fc60000000f00 */
[----:B------:R-:W-:-:S04]  /*d9e0*/  IMAD.IADD R3, R3, 0x1, -R14 ;  /* 0x0000000103037824 */ /* 0x000fc800078e0a0e */
[----:B------:R-:W-:-:S06]  /*d9f0*/  VIADD R11, R3, 0x7fe00000 ;  /* 0x7fe00000030b7836 */ /* 0x000fcc0000000000 */
[----:B------:R-:W-:-:S10]  /*da00*/  DMUL R8, R12, R10 ;  /* 0x0000000a0c087228 */ /* 0x000fd40000000000 */
[----:B------:R-:W-:-:S13]  /*da10*/  FSETP.GTU.AND P0, PT, |R9|, 1.469367938527859385e-39, PT ;  /* 0x001000000900780b */ /* 0x000fda0003f0c200 */
[----:B------:R-:W-:Y:S05]  /*da20*/  @P0 BRA `(.L_x_909) ;  /* 0x0000000000940947 */ /* 0x000fea0003800000 */
[----:B------:R-:W-:-:S06]  /*da30*/  DFMA R6, R12, -R24, R6 ;  /* 0x800000180c06722b */ /* 0x000fcc0000000006 */
[----:B------:R-:W-:-:S04]  /*da40*/  IMAD.MOV.U32 R6, RZ, RZ, RZ ;  /* 0x000000ffff067224 */ /* 0x000fc800078e00ff */
[C---:B------:R-:W-:Y:S02]  /*da50*/  FSETP.NEU.AND P0, PT, R7.reuse, RZ, PT ;  /* 0x000000ff0700720b */ /* 0x040fe40003f0d000 */
[----:B------:R-:W-:-:S04]  /*da60*/  LOP3.LUT R10, R7, 0x80000000, R5, 0x48, !PT ;  /* 0x80000000070a7812 */ /* 0x000fc800078e4805 */
[----:B------:R-:W-:-:S07]  /*da70*/  LOP3.LUT R7, R10, R11, RZ, 0xfc, !PT ;  /* 0x0000000b0a077212 */ /* 0x000fce00078efcff */
[----:B------:R-:W-:Y:S05]  /*da80*/  @!P0 BRA `(.L_x_909) ;  /* 0x00000000007c8947 */ /* 0x000fea0003800000 */
[----:B------:R-:W-:Y:S01]  /*da90*/  IMAD.MOV R5, RZ, RZ, -R3 ;  /* 0x000000ffff057224 */ /* 0x000fe200078e0a03 */
[----:B------:R-:W-:Y:S01]  /*daa0*/  DMUL.RP R6, R12, R6 ;  /* 0x000000060c067228 */ /* 0x000fe20000008000 */
[----:B------:R-:W-:Y:S01]  /*dab0*/  IMAD.MOV.U32 R4, RZ, RZ, RZ ;  /* 0x000000ffff047224 */ /* 0x000fe200078e00ff */
[----:B------:R-:W-:-:S05]  /*dac0*/  IADD3 R3, -R3, -0x43300000, RZ ;  /* 0xbcd0000003037810 */ /* 0x000fca0007ffe1ff */
[----:B------:R-:W-:-:S10]  /*dad0*/  DFMA R4, R8, -R4, R12 ;  /* 0x800000040804722b */ /* 0x000fd4000000000c */
[----:B------:R-:W-:Y:S02]  /*dae0*/  FSETP.NEU.AND P0, PT, |R5|, R3, PT ;  /* 0x000000030500720b */ /* 0x000fe40003f0d200 */
[----:B------:R-:W-:Y:S02]  /*daf0*/  LOP3.LUT R3, R7, R10, RZ, 0x3c, !PT ;  /* 0x0000000a07037212 */ /* 0x000fe400078e3cff */
[----:B------:R-:W-:Y:S02]  /*db00*/  FSEL R8, R6, R8, !P0 ;  /* 0x0000000806087208 */ /* 0x000fe40004000000 */
[----:B------:R-:W-:Y:S01]  /*db10*/  FSEL R9, R3, R9, !P0 ;  /* 0x0000000903097208 */ /* 0x000fe20004000000 */
[----:B------:R-:W-:Y:S06]  /*db20*/  BRA `(.L_x_909) ;  /* 0x0000000000547947 */ /* 0x000fec0003800000 */
.L_x_908:
[----:B------:R-:W-:-:S14]  /*db30*/  DSETP.NAN.AND P0, PT, R26, R26, PT ;  /* 0x0000001a1a00722a */ /* 0x000fdc0003f08000 */
[----:B------:R-:W-:Y:S05]  /*db40*/  @P0 BRA `(.L_x_910) ;  /* 0x0000000000440947 */ /* 0x000fea0003800000 */
[----:B------:R-:W-:-:S14]  /*db50*/  DSETP.NAN.AND P0, PT, R4, R4, PT ;  /* 0x000000040400722a */ /* 0x000fdc0003f08000 */
[----:B------:R-:W-:Y:S05]  /*db60*/  @P0 BRA `(.L_x_911) ;  /* 0x0000000000300947 */ /* 0x000fea0003800000 */
[----:B------:R-:W-:Y:S01]  /*db70*/  ISETP.NE.AND P0, PT, R15, R18, PT ;  /* 0x000000120f00720c */ /* 0x000fe20003f05270 */
[----:B------:R-:W-:Y:S02]  /*db80*/  IMAD.MOV.U32 R8, RZ, RZ, 0x0 ;  /* 0x00000000ff087424 */ /* 0x000fe400078e00ff */
[----:B------:R-:W-:-:S10]  /*db90*/  IMAD.MOV.U32 R9, RZ, RZ, -0x80000 ;  /* 0xfff80000ff097424 */ /* 0x000fd400078e00ff */
[----:B------:R-:W-:Y:S05]  /*dba0*/  @!P0 BRA `(.L_x_909) ;  /* 0x0000000000348947 */ /* 0x000fea0003800000 */
[----:B------:R-:W-:Y:S02]  /*dbb0*/  ISETP.NE.AND P0, PT, R15, 0x7ff00000, PT ;  /* 0x7ff000000f00780c */ /* 0x000fe40003f05270 */
[----:B------:R-:W-:Y:S02]  /*dbc0*/  LOP3.LUT R9, R27, 0x80000000, R5, 0x48, !PT ;  /* 0x800000001b097812 */ /* 0x000fe400078e4805 */
[----:B------:R-:W-:-:S13]  /*dbd0*/  ISETP.EQ.OR P0, PT, R18, RZ, !P0 ;  /* 0x000000ff1200720c */ /* 0x000fda0004702670 */
[----:B------:R-:W-:Y:S01]  /*dbe0*/  @P0 LOP3.LUT R3, R9, 0x7ff00000, RZ, 0xfc, !PT ;  /* 0x7ff0000009030812 */ /* 0x000fe200078efcff */
[----:B------:R-:W-:Y:S02]  /*dbf0*/  @!P0 IMAD.MOV.U32 R8, RZ, RZ, RZ ;  /* 0x000000ffff088224 */ /* 0x000fe400078e00ff */
[----:B------:R-:W-:Y:S02]  /*dc00*/  @P0 IMAD.MOV.U32 R8, RZ, RZ, RZ ;  /* 0x000000ffff080224 */ /* 0x000fe400078e00ff */
[----:B------:R-:W-:Y:S01]  /*dc10*/  @P0 IMAD.MOV.U32 R9, RZ, RZ, R3 ;  /* 0x000000ffff090224 */ /* 0x000fe200078e0003 */
[----:B------:R-:W-:Y:S06]  /*dc20*/  BRA `(.L_x_909) ;  /* 0x0000000000147947 */ /* 0x000fec0003800000 */
.L_x_911:
[----:B------:R-:W-:Y:S01]  /*dc30*/  LOP3.LUT R9, R5, 0x80000, RZ, 0xfc, !PT ;  /* 0x0008000005097812 */ /* 0x000fe200078efcff */
[----:B------:R-:W-:Y:S01]  /*dc40*/  IMAD.MOV.U32 R8, RZ, RZ, R4 ;  /* 0x000000ffff087224 */ /* 0x000fe200078e0004 */
[----:B------:R-:W-:Y:S06]  /*dc50*/  BRA `(.L_x_909) ;  /* 0x0000000000087947 */ /* 0x000fec0003800000 */
.L_x_910:
[----:B------:R-:W-:Y:S01]  /*dc60*/  LOP3.LUT R9, R27, 0x80000, RZ, 0xfc, !PT ;  /* 0x000800001b097812 */ /* 0x000fe200078efcff */
[----:B------:R-:W-:-:S07]  /*dc70*/  IMAD.MOV.U32 R8, RZ, RZ, R26 ;  /* 0x000000ffff087224 */ /* 0x000fce00078e001a */
.L_x_909:
[----:B------:R-:W-:Y:S05]  /*dc80*/  BSYNC B2 ;  /* 0x0000000000027941 */ /* 0x000fea0003800000 */
.L_x_907:
[----:B------:R-:W-:Y:S02]  /*dc90*/  IMAD.MOV.U32 R4, RZ, RZ, R0 ;  /* 0x000000ffff047224 */ /* 0x000fe400078e0000 */
[----:B------:R-:W-:Y:S02]  /*dca0*/  IMAD.MOV.U32 R5, RZ, RZ, 0x0 ;  /* 0x00000000ff057424 */ /* 0x000fe400078e00ff */
[----:B------:R-:W-:Y:S02]  /*dcb0*/  IMAD.MOV.U32 R3, RZ, RZ, R9 ;  /* 0x000000ffff037224 */ /* 0x000fe400078e0009 */
[----:B------:R-:W-:Y:S05]  /*dcc0*/  RET.REL.NODEC R4 `(_ZN2at6native18elementwise_kernelILi128ELi4EZNS0_15gpu_kernel_implIZZZNS0_53_GLOBAL__N__52d73765_15_RenormKernel_cu_9e10b42f_309824renorm_scale_factor_implERNS_18TensorIteratorBaseEdENKUlvE_clEvENKUlvE_clEvEUldE_EEvS5_RKT_EUliE_EEviT1_) ;  /* 0xffffff2004cc7950 */ /* 0x000fea0003c3ffff */
.L_x_912:
        /* <DEDUP_REMOVED lines=11> */
.L_x_1489:


//--------------------- .text._ZN2at6native27unrolled_elementwise_kernelIZZZNS0_53_GLOBAL__N__52d73765_15_RenormKernel_cu_9e10b42f_309824renorm_scale_factor_implERNS_18TensorIteratorBaseEdENKUlvE_clEvENKUlvE_clEvEUldE_St5arrayIPcLm2EELi4E23TrivialOffsetCalculatorILi1EjESC_NS0_6memory12LoadWithCastILi1EEENSD_13StoreWithCastILi1EEEEEviT_T0_T2_T3_T4_T5_ --------------------------
	.section	.text._ZN2at6native27unrolled_elementwise_kernelIZZZNS0_53_GLOBAL__N__52d73765_15_RenormKernel_cu_9e10b42f_309824renorm_scale_factor_implERNS_18TensorIteratorBaseEdENKUlvE_clEvENKUlvE_clEvEUldE_St5arrayIPcLm2EELi4E23TrivialOffsetCalculatorILi1EjESC_NS0_6memory12LoadWithCastILi1EEENSD_13StoreWithCastILi1EEEEEviT_T0_T2_T3_T4_T5_,"ax",@progbits
	.align	128
        .global         _ZN2at6native27unrolled_elementwise_kernelIZZZNS0_53_GLOBAL__N__52d73765_15_RenormKernel_cu_9e10b42f_309824renorm_scale_factor_implERNS_18TensorIteratorBaseEdENKUlvE_clEvENKUlvE_clEvEUldE_St5arrayIPcLm2EELi4E23TrivialOffsetCalculatorILi1EjESC_NS0_6memory12LoadWithCastILi1EEENSD_13StoreWithCastILi1EEEEEviT_T0_T2_T3_T4_T5_
        .type           _ZN2at6native27unrolled_elementwise_kernelIZZZNS0_53_GLOBAL__N__52d73765_15_RenormKernel_cu_9e10b42f_309824renorm_scale_factor_implERNS_18TensorIteratorBaseEdENKUlvE_clEvENKUlvE_clEvEUldE_St5arrayIPcLm2EELi4E23TrivialOffsetCalculatorILi1EjESC_NS0_6memory12LoadWithCastILi1EEENSD_13StoreWithCastILi1EEEEEviT_T0_T2_T3_T4_T5_,@function
        .size           _ZN2at6native27unrolled_elementwise_kernelIZZZNS0_53_GLOBAL__N__52d73765_15_RenormKernel_cu_9e10b42f_309824renorm_scale_factor_implERNS_18TensorIteratorBaseEdENKUlvE_clEvENKUlvE_clEvEUldE_St5arrayIPcLm2EELi4E23TrivialOffsetCalculatorILi1EjESC_NS0_6memory12LoadWithCastILi1EEENSD_13StoreWithCastILi1EEEEEviT_T0_T2_T3_T4_T5_,(.L_x_1490 - _ZN2at6native27unrolled_elementwise_kernelIZZZNS0_53_GLOBAL__N__52d73765_15_RenormKernel_cu_9e10b42f_309824renorm_scale_factor_implERNS_18TensorIteratorBaseEdENKUlvE_clEvENKUlvE_clEvEUldE_St5arrayIPcLm2EELi4E23TrivialOffsetCalculatorILi1EjESC_NS0_6memory12LoadWithCastILi1EEENSD_13StoreWithCastILi1EEEEEviT_T0_T2_T3_T4_T5_)
        .other          _ZN2at6native27unrolled_elementwise_kernelIZZZNS0_53_GLOBAL__N__52d73765_15_RenormKernel_cu_9e10b42f_309824renorm_scale_factor_implERNS_18TensorIteratorBaseEdENKUlvE_clEvENKUlvE_clEvEUldE_St5arrayIPcLm2EELi4E23TrivialOffsetCalculatorILi1EjESC_NS0_6memory12LoadWithCastILi1EEENSD_13StoreWithCastILi1EEEEEviT_T0_T2_T3_T4_T5_,@"STO_CUDA_ENTRY STV_DEFAULT"
_ZN2at6native27unrolled_elementwise_kernelIZZZNS0_53_GLOBAL__N__52d73765_15_RenormKernel_cu_9e10b42f_309824renorm_scale_factor_implERNS_18TensorIteratorBaseEdENKUlvE_clEvENKUlvE_clEvEUldE_St5arrayIPcLm2EELi4E23TrivialOffsetCalculatorILi1EjESC_NS0_6memory12LoadWithCastILi1EEENSD_13StoreWithCastILi1EEEEEviT_T0_T2_T3_T4_T5_:
.text._ZN2at6native27unrolled_elementwise_kernelIZZZNS0_53_GLOBAL__N__52d73765_15_RenormKernel_cu_9e10b42f_309824renorm_scale_factor_implERNS_18TensorIteratorBaseEdENKUlvE_clEvENKUlvE_clEvEUldE_St5arrayIPcLm2EELi4E23TrivialOffsetCalculatorILi1EjESC_NS0_6memory12LoadWithCastILi1EEENSD_13StoreWithCastILi1EEEEEviT_T0_T2_T3_T4_T5_:
[----:B------:R-:W0:Y:S01]  /*0000*/  LDC R1, c[0x0][0x28] ;  /* 0x00000a00ff017b82 */ /* 0x000e220000000800 */
[----:B------:R-:W1:Y:S07]  /*0010*/  S2R R22, SR_CTAID.X ;  /* 0x0000000000167919 */ /* 0x000e6e0000002500 */
[----:B------:R-:W1:Y:S01]  /*0020*/  LDC R3, c[0x0][0x210] ;  /* 0x00008400ff037b82 */ /* 0x000e620000000800 */
[----:B------:R-:W-:Y:S01]  /*0030*/  ULDC.64 UR36, c[0x0][0x208] ;  /* 0x0000820000247ab9 */ /* 0x000fe20000000a00 */
[----:B------:R-:W-:Y:S01]  /*0040*/  BSSY B6, `(.L_x_913) ;  /* 0x00000fe000067945 */ /* 0x000fe20003800000 */
[----:B------:R-:W2:Y:S01]  /*0050*/  S2R R29, SR_TID.X ;  /* 0x00000000001d7919 */ /* 0x000ea20000002100 */
[----:B------:R-:W-:-:S02]  /*0060*/  CS2R R24, SRZ ;  /* 0x0000000000187805 */ /* 0x000fc4000001ff00 */
[----:B------:R-:W-:Y:S02]  /*0070*/  CS2R R26, SRZ ;  /* 0x00000000001a7805 */ /* 0x000fe4000001ff00 */
[----:B------:R-:W3:Y:S01]  /*0080*/  LDC.U8 R23, c[0x0][0x23c] ;  /* 0x00008f00ff177b82 */ /* 0x000ee20000000000 */
[----:B-1----:R-:W-:-:S05]  /*0090*/  IMAD R2, R22, -0x200, R3 ;  /* 0xfffffe0016027824 */ /* 0x002fca00078e0203 */
[----:B--2---:R-:W-:-:S13]  /*00a0*/  ISETP.GE.AND P0, PT, R29, R2, PT ;  /* 0x000000021d00720c */ /* 0x004fda0003f06270 */
[----:B0--3--:R-:W-:Y:S05]  /*00b0*/  @P0 BRA `(.L_x_914) ;  /* 0x0000000c00d80947 */ /* 0x009fea0003800000 */
[----:B------:R-:W0:Y:S01]  /*00c0*/  LDC.64 R4, c[0x0][0x230] ;  /* 0x00008c00ff047b82 */ /* 0x000e220000000a00 */
        /* <DEDUP_REMOVED lines=19> */
.L_x_918:
[----:B------:R-:W2:Y:S02]  /*0200*/  LDG.E.U8 R4, desc[UR36][R4.64] ;  /* 0x0000002404047981 */ /* 0x000ea4000c1e1100 */
[----:B--2---:R0:W1:Y:S01]  /*0210*/  I2F.F64.U16 R26, R4 ;  /* 0x00000004001a7312 */ /* 0x0040620000101800 */
[----:B------:R-:W-:Y:S05]  /*0220*/  BRA `(.L_x_920) ;  /* 0x0000000c00747947 */ /* 0x000fea0003800000 */
.L_x_917:
        /* <DEDUP_REMOVED lines=9> */
.L_x_922:
[----:B------:R-:W2:Y:S02]  /*02c0*/  LDG.E R4, desc[UR36][R4.64] ;  /* 0x0000002404047981 */ /* 0x000ea4000c1e1900 */
[----:B--2---:R1:W2:Y:S01]  /*02d0*/  I2F.F64 R26, R4 ;  /* 0x00000004001a7312 */ /* 0x0042a20000201c00 */
[----:B------:R-:W-:Y:S05]  /*02e0*/  BRA `(.L_x_920) ;  /* 0x0000000c00447947 */ /* 0x000fea0003800000 */
.L_x_921:
[----:B------:R-:W2:Y:S02]  /*02f0*/  LDG.E.U16 R4, desc[UR36][R4.64] ;  /* 0x0000002404047981 */ /* 0x000ea4000c1e1500 */
[----:B--2---:R3:W4:Y:S01]  /*0300*/  I2F.F64.S16 R26, R4 ;  /* 0x00000004001a7312 */ /* 0x0047220000101c00 */
[----:B------:R-:W-:Y:S05]  /*0310*/  BRA `(.L_x_920) ;  /* 0x0000000c00387947 */ /* 0x000fea0003800000 */
.L_x_916:
        /* <DEDUP_REMOVED lines=10> */
.L_x_924:
[----:B------:R-:W2:Y:S02]  /*03c0*/  LDG.E.U16 R0, desc[UR36][R4.64] ;  /* 0x0000002404007981 */ /* 0x000ea4000c1e1500 */
[----:B--2---:R-:W-:-:S05]  /*03d0*/  HADD2.F32 R0, -RZ, R0.H0_H0 ;  /* 0x20000000ff007230 */ /* 0x004fca0000004100 */
[----:B------:R-:W-:-:S04]  /*03e0*/  FMUL.FTZ R0, R0, 1 ;  /* 0x3f80000000007820 */ /* 0x000fc80000410000 */
[----:B------:R0:W1:Y:S01]  /*03f0*/  F2F.F64.F32 R26, R0 ;  /* 0x00000000001a7310 */ /* 0x0000620000201800 */
[----:B------:R-:W-:Y:S05]  /*0400*/  BRA `(.L_x_920) ;  /* 0x0000000800fc7947 */ /* 0x000fea0003800000 */
.L_x_923:
        /* <DEDUP_REMOVED lines=10> */
.L_x_926:
[----:B------:R-:W2:Y:S02]  /*04b0*/  LDG.E.U16 R4, desc[UR36][R4.64] ;  /* 0x0000002404047981 */ /* 0x000ea4000c1e1500 */
[----:B--2---:R-:W-:-:S05]  /*04c0*/  HADD2.F32 R0, -RZ, R4.H0_H0 ;  /* 0x20000004ff007230 */ /* 0x004fca0000004100 */
[----:B------:R-:W-:-:S04]  /*04d0*/  FMUL.FTZ R0, R0, 1 ;  /* 0x3f80000000007820 */ /* 0x000fc80000410000 */
[----:B------:R0:W1:Y:S01]  /*04e0*/  F2F.F64.F32 R26, R0 ;  /* 0x00000000001a7310 */ /* 0x0000620000201800 */
[----:B------:R-:W-:Y:S05]  /*04f0*/  BRA `(.L_x_920) ;  /* 0x0000000800c07947 */ /* 0x000fea0003800000 */
.L_x_925:
[----:B------:R0:W5:Y:S01]  /*0500*/  LDG.E.64 R26, desc[UR36][R4.64] ;  /* 0x00000024041a7981 */ /* 0x000162000c1e1b00 */
[----:B------:R-:W-:Y:S05]  /*0510*/  BRA `(.L_x_920) ;  /* 0x0000000800b87947 */ /* 0x000fea0003800000 */
.L_x_915:
        /* <DEDUP_REMOVED lines=13> */
.L_x_929:
[----:B------:R0:W5:Y:S01]  /*05f0*/  LDG.E.64 R26, desc[UR36][R4.64] ;  /* 0x00000024041a7981 */ /* 0x000162000c1e1b00 */
[----:B------:R-:W-:Y:S05]  /*0600*/  BRA `(.L_x_920) ;  /* 0x00000008007c7947 */ /* 0x000fea0003800000 */
.L_x_928:
        /* <DEDUP_REMOVED lines=25> */
[----:B------:R-:W-:-:S04]  /*07a0*/  FMUL.FTZ R7, R7, 1 ;  /* 0x3f80000007077820 */ /* 0x000fc80000410000 */
[----:B------:R0:W1:Y:S01]  /*07b0*/  F2F.F64.F32 R26, R7 ;  /* 0x00000007001a7310 */ /* 0x0000620000201800 */
[----:B------:R-:W-:Y:S05]  /*07c0*/  BRA `(.L_x_920) ;  /* 0x00000008000c7947 */ /* 0x000fea0003800000 */
.L_x_931:
        /* <DEDUP_REMOVED lines=9> */
[----:B------:R-:W-:Y:S02]  /*0860*/  @P0 FMUL.FTZ R3, R3, 1.9259299443872358531e-34 ;  /* 0x0780000003030820 */ /* 0x000fe40000410000 */
[----:B------:R-:W-:Y:S01]  /*0870*/  @!P0 FADD.FTZ R3, R0, -0.5 ;  /* 0xbf00000000038421 */ /* 0x000fe20000010000 */
[----:B------:R-:W-:-:S05]  /*0880*/  IMAD.SHL.U32 R0, R4, 0x1000000, RZ ;  /* 0x0100000004007824 */ /* 0x000fca00078e00ff */
[----:B------:R-:W-:-:S05]  /*0890*/  LOP3.LUT R0, R3, 0x80000000, R0, 0xf8, !PT ;  /* 0x8000000003007812 */ /* 0x000fca00078ef800 */
[----:B------:R-:W-:-:S04]  /*08a0*/  FMUL.FTZ R0, R0, 1 ;  /* 0x3f80000000007820 */ /* 0x000fc80000410000 */
[----:B------:R0:W1:Y:S01]  /*08b0*/  F2F.F64.F32 R26, R0 ;  /* 0x00000000001a7310 */ /* 0x0000620000201800 */
[----:B------:R-:W-:Y:S05]  /*08c0*/  BRA `(.L_x_920) ;  /* 0x0000000400cc7947 */ /* 0x000fea0003800000 */
.L_x_930:
[----:B------:R-:W2:Y:S02]  /*08d0*/  LDG.E.U16 R0, desc[UR36][R4.64] ;  /* 0x0000002404007981 */ /* 0x000ea4000c1e1500 */
[----:B--2---:R-:W-:-:S04]  /*08e0*/  IMAD.U32 R0, R0, 0x10000, RZ ;  /* 0x0001000000007824 */ /* 0x004fc800078e00ff */
[----:B------:R-:W-:-:S04]  /*08f0*/  FMUL.FTZ R0, R0, 1 ;  /* 0x3f80000000007820 */ /* 0x000fc80000410000 */
[----:B------:R0:W1:Y:S01]  /*0900*/  F2F.F64.F32 R26, R0 ;  /* 0x00000000001a7310 */ /* 0x0000620000201800 */
[----:B------:R-:W-:Y:S05]  /*0910*/  BRA `(.L_x_920) ;  /* 0x0000000400b87947 */ /* 0x000fea0003800000 */
.L_x_927:
        /* <DEDUP_REMOVED lines=11> */
.L_x_934:
        /* <DEDUP_REMOVED lines=21> */
.L_x_938:
[----:B------:R-:W-:Y:S05]  /*0b20*/  BSYNC B1 ;  /* 0x0000000000017941 */ /* 0x000fea0003800000 */
.L_x_937:
[----:B------:R-:W-:Y:S01]  /*0b30*/  LEA R5, R0, 0x3b800000, 0x17 ;  /* 0x3b80000000057811 */ /* 0x000fe200078eb8ff */
[----:B------:R-:W-:-:S05]  /*0b40*/  IMAD.SHL.U32 R0, R3, 0x100000, RZ ;  /* 0x0010000003007824 */ /* 0x000fca00078e00ff */
[----:B------:R-:W-:-:S07]  /*0b50*/  LOP3.LUT R0, R5, R0, R6, 0xfe, !PT ;  /* 0x0000000005007212 */ /* 0x000fce00078efe06 */
.L_x_936:
[----:B------:R-:W-:Y:S05]  /*0b60*/  BSYNC B0 ;  /* 0x0000000000007941 */ /* 0x000fea0003800000 */
.L_x_935:
[----:B------:R-:W-:-:S04]  /*0b70*/  FMUL.FTZ R0, R0, 1 ;  /* 0x3f80000000007820 */ /* 0x000fc80000410000 */
[----:B------:R0:W1:Y:S01]  /*0b80*/  F2F.F64.F32 R26, R0 ;  /* 0x00000000001a7310 */ /* 0x0000620000201800 */
[----:B------:R-:W-:Y:S05]  /*0b90*/  BRA `(.L_x_920) ;  /* 0x0000000400187947 */ /* 0x000fea0003800000 */
.L_x_933:
        /* <DEDUP_REMOVED lines=21> */
.L_x_942:
[----:B------:R-:W-:Y:S05]  /*0cf0*/  BSYNC B1 ;  /* 0x0000000000017941 */ /* 0x000fea0003800000 */
.L_x_941:
[----:B------:R-:W-:Y:S01]  /*0d00*/  LEA R5, R0, 0x37800000, 0x17 ;  /* 0x3780000000057811 */ /* 0x000fe200078eb8ff */
[----:B------:R-:W-:-:S05]  /*0d10*/  IMAD.SHL.U32 R0, R3, 0x200000, RZ ;  /* 0x0020000003007824 */ /* 0x000fca00078e00ff */
[----:B------:R-:W-:-:S07]  /*0d20*/  LOP3.LUT R0, R5, R0, R6, 0xfe, !PT ;  /* 0x0000000005007212 */ /* 0x000fce00078efe06 */
.L_x_940:
[----:B------:R-:W-:Y:S05]  /*0d30*/  BSYNC B0 ;  /* 0x0000000000007941 */ /* 0x000fea0003800000 */
.L_x_939:
[----:B------:R-:W-:-:S04]  /*0d40*/  FMUL.FTZ R0, R0, 1 ;  /* 0x3f80000000007820 */ /* 0x000fc80000410000 */
[----:B------:R0:W1:Y:S01]  /*0d50*/  F2F.F64.F32 R26, R0 ;  /* 0x00000000001a7310 */ /* 0x0000620000201800 */
[----:B------:R-:W-:Y:S05]  /*0d60*/  BRA `(.L_x_920) ;  /* 0x0000000000a47947 */ /* 0x000fea0003800000 */
.L_x_932:
        /* <DEDUP_REMOVED lines=14> */
.L_x_946:
[----:B------:R-:W-:Y:S05]  /*0e50*/  BSYNC B0 ;  /* 0x0000000000007941 */ /* 0x000fea0003800000 */
.L_x_945:
[----:B------:R-:W-:-:S04]  /*0e60*/  FMUL.FTZ R0, R0, 1 ;  /* 0x3f80000000007820 */ /* 0x000fc80000410000 */
[----:B------:R0:W1:Y:S01]  /*0e70*/  F2F.F64.F32 R26, R0 ;  /* 0x00000000001a7310 */ /* 0x0000620000201800 */
[----:B------:R-:W-:Y:S05]  /*0e80*/  BRA `(.L_x_920) ;  /* 0x00000000005c7947 */ /* 0x000fea0003800000 */
.L_x_919:
        /* <DEDUP_REMOVED lines=16> */
.L_x_947:
[----:B------:R-:W-:Y:S01]  /*0f90*/  CS2R R26, SRZ ;  /* 0x00000000001a7805 */ /* 0x000fe2000001ff00 */
[----:B------:R-:W-:Y:S06]  /*0fa0*/  BRA `(.L_x_920) ;  /* 0x0000000000147947 */ /* 0x000fec0003800000 */
.L_x_944:
[----:B------:R-:W2:Y:S02]  /*0fb0*/  LDG.E.64 R26, desc[UR36][R4.64] ;  /* 0x00000024041a7981 */ /* 0x000ea4000c1e1b00 */
[----:B--2---:R-:W0:Y:S01]  /*0fc0*/  I2F.F64.U64 R26, R26 ;  /* 0x0000001a001a7312 */ /* 0x004e220000301800 */
[----:B------:R-:W-:Y:S05]  /*0fd0*/  BRA `(.L_x_920) ;  /* 0x0000000000087947 */ /* 0x000fea0003800000 */
.L_x_943:
[----:B------:R-:W2:Y:S02]  /*0fe0*/  LDG.E R4, desc[UR36][R4.64] ;  /* 0x0000002404047981 */ /* 0x000ea4000c1e1900 */
[----:B--2---:R0:W1:Y:S02]  /*0ff0*/  I2F.F64.U32 R26, R4 ;  /* 0x00000004001a7312 */ /* 0x0040640000201800 */
.L_x_920:
[----:B------:R-:W3:Y:S02]  /*1000*/  S2R R29, SR_TID.X ;  /* 0x00000000001d7919 */ /* 0x000ee40000002100 */
[----:B---3--:R-:W-:-:S07]  /*1010*/  VIADD R29, R29, 0x80 ;  /* 0x000000801d1d7836 */ /* 0x008fce0000000000 */
.L_x_914:
[----:B------:R-:W-:Y:S05]  /*1020*/  BSYNC B6 ;  /* 0x0000000000067941 */ /* 0x000fea0003800000 */
.L_x_913:
[----:B------:R-:W-:Y:S01]  /*1030*/  ISETP.GE.AND P0, PT, R29, R2, PT ;  /* 0x000000021d00720c */ /* 0x000fe20003f06270 */
[----:B------:R-:W-:-:S12]  /*1040*/  BSSY B6, `(.L_x_948) ;  /* 0x00000f7000067945 */ /* 0x000fd80003800000 */
[----:B------:R-:W-:Y:S05]  /*1050*/  @P0 BRA `(.L_x_949) ;  /* 0x0000000c00d40947 */ /* 0x000fea0003800000 */
[----:B01----:R-:W0:Y:S01]  /*1060*/  LDC.64 R4, c[0x0][0x230] ;  /* 0x00008c00ff047b82 */ /* 0x003e220000000a00 */
        /* <DEDUP_REMOVED lines=17> */
[----:B------:R-:W3:Y:S02]  /*1180*/  LDG.E.S8 R4, desc[UR36][R4.64] ;  /* 0x0000002404047981 */ /* 0x000ee4000c1e1300 */
[----:B---3--:R0:W1:Y:S01]  /*1190*/  I2F.F64.S16 R24, R4 ;  /* 0x0000000400187312 */ /* 0x0080620000101c00 */
[----:B------:R-:W-:Y:S05]  /*11a0*/  BRA `(.L_x_955) ;  /* 0x0000000c007c7947 */ /* 0x000fea0003800000 */
.L_x_953:
[----:B------:R-:W3:Y:S02]  /*11b0*/  LDG.E.U8 R4, desc[UR36][R4.64] ;  /* 0x0000002404047981 */ /* 0x000ee4000c1e1100 */
[----:B---3--:R0:W1:Y:S01]  /*11c0*/  I2F.F64.U16 R24, R4 ;  /* 0x0000000400187312 */ /* 0x0080620000101800 */
[----:B------:R-:W-:Y:S05]  /*11d0*/  BRA `(.L_x_955) ;  /* 0x0000000c00707947 */ /* 0x000fea0003800000 */
.L_x_952:
[----:B------:R-:W-:-:S13]  /*11e0*/  ISETP.NE.AND P0, PT, R0, 0x2, PT ;  /* 0x000000020000780c */ /* 0x000fda0003f05270 */
[----:B------:R-:W-:Y:S05]  /*11f0*/  @!P0 BRA `(.L_x_956) ;  /* 0x0000000000288947 */ /* 0x000fea0003800000 */
[----:B------:R-:W-:-:S13]  /*1200*/  ISETP.NE.AND P0, PT, R0, 0x3, PT ;  /* 0x000000030000780c */ /* 0x000fda0003f05270 */
[----:B------:R-:W-:Y:S05]  /*1210*/  @!P0 BRA `(.L_x_957) ;  /* 0x0000000000148947 */ /* 0x000fea0003800000 */
[----:B------:R-:W-:-:S13]  /*1220*/  ISETP.NE.AND P0, PT, R0, 0x4, PT ;  /* 0x000000040000780c */ /* 0x000fda0003f05270 */
[----:B------:R-:W-:Y:S05]  /*1230*/  @P0 BRA `(.L_x_954) ;  /* 0x0000000800fc0947 */ /* 0x000fea0003800000 */
[----:B------:R-:W3:Y:S02]  /*1240*/  LDG.E.64 R24, desc[UR36][R4.64] ;  /* 0x0000002404187981 */ /* 0x000ee4000c1e1b00 */
[----:B---3--:R-:W0:Y:S01]  /*1250*/  I2F.F64.S64 R24, R24 ;  /* 0x0000001800187312 */ /* 0x008e220000301c00 */
[----:B------:R-:W-:Y:S05]  /*1260*/  BRA `(.L_x_955) ;  /* 0x0000000c004c7947 */ /* 0x000fea0003800000 */
.L_x_957:
[----:B------:R-:W3:Y:S02]  /*1270*/  LDG.E R4, desc[UR36][R4.64] ;  /* 0x0000002404047981 */ /* 0x000ee4000c1e1900 */
[----:B---3--:R0:W1:Y:S01]  /*1280*/  I2F.F64 R24, R4 ;  /* 0x0000000400187312 */ /* 0x0080620000201c00 */
[----:B------:R-:W-:Y:S05]  /*1290*/  BRA `(.L_x_955) ;  /* 0x0000000c00407947 */ /* 0x000fea0003800000 */
.L_x_956:
[----:B------:R-:W3:Y:S02]  /*12a0*/  LDG.E.U16 R4, desc[UR36][R4.64] ;  /* 0x0000002404047981 */ /* 0x000ee4000c1e1500 */
[----:B---3--:R0:W1:Y:S01]  /*12b0*/  I2F.F64.S16 R24, R4 ;  /* 0x0000000400187312 */ /* 0x0080620000101c00 */
[----:B------:R-:W-:Y:S05]  /*12c0*/  BRA `(.L_x_955) ;  /* 0x0000000c00347947 */ /* 0x000fea0003800000 */
.L_x_951:
[----:B------:R-:W-:-:S13]  /*12d0*/  ISETP.GT.AND P0, PT, R0, 0x6, PT ;  /* 0x000000060000780c */ /* 0x000fda0003f04270 */
[----:B------:R-:W-:Y:S05]  /*12e0*/  @P0 BRA `(.L_x_958) ;  /* 0x0000000000340947 */ /* 0x000fea0003800000 */
[----:B------:R-:W-:-:S13]  /*12f0*/  ISETP.NE.AND P0, PT, R0, 0x5, PT ;  /* 0x000000050000780c */ /* 0x000fda0003f05270 */
[----:B------:R-:W-:Y:S05]  /*1300*/  @!P0 BRA `(.L_x_959) ;  /* 0x0000000000188947 */ /* 0x000fea0003800000 */
[----:B------:R-:W-:-:S13]  /*1310*/  ISETP.NE.AND P0, PT, R0, 0x6, PT ;  /* 0x000000060000780c */ /* 0x000fda0003f05270 */
[----:B------:R-:W-:Y:S05]  /*1320*/  @P0 BRA `(.L_x_954) ;  /* 0x0000000800c00947 */ /* 0x000fea0003800000 */
[----:B------:R-:W3:Y:S02]  /*1330*/  LDG.E R24, desc[UR36][R4.64] ;  /* 0x0000002404187981 */ /* 0x000ee4000c1e1900 */
[----:B---3--:R-:W-:-:S06]  /*1340*/  FMUL.FTZ R24, R24, 1 ;  /* 0x3f80000018187820 */ /* 0x008fcc0000410000 */
[----:B------:R-:W0:Y:S01]  /*1350*/  F2F.F64.F32 R24, R24 ;  /* 0x0000001800187310 */ /* 0x000e220000201800 */
[----:B------:R-:W-:Y:S05]  /*1360*/  BRA `(.L_x_955) ;  /* 0x0000000c000c7947 */ /* 0x000fea0003800000 */
.L_x_959:
[----:B------:R-:W3:Y:S02]  /*1370*/  LDG.E.U16 R0, desc[UR36][R4.64] ;  /* 0x0000002404007981 */ /* 0x000ee4000c1e1500 */
[----:B---3--:R-:W-:-:S05]  /*1380*/  HADD2.F32 R0, -RZ, R0.H0_H0 ;  /* 0x20000000ff007230 */ /* 0x008fca0000004100 */
[----:B------:R-:W-:-:S04]  /*1390*/  FMUL.FTZ R0, R0, 1 ;  /* 0x3f80000000007820 */ /* 0x000fc80000410000 */
[----:B------:R0:W1:Y:S01]  /*13a0*/  F2F.F64.F32 R24, R0 ;  /* 0x0000000000187310 */ /* 0x0000620000201800 */
[----:B------:R-:W-:Y:S05]  /*13b0*/  BRA `(.L_x_955) ;  /* 0x0000000800f87947 */ /* 0x000fea0003800000 */
.L_x_958:
[----:B------:R-:W-:-:S13]  /*13c0*/  ISETP.NE.AND P0, PT, R0, 0x7, PT ;  /* 0x000000070000780c */ /* 0x000fda0003f05270 */
[----:B------:R-:W-:Y:S05]  /*13d0*/  @!P0 BRA `(.L_x_960) ;  /* 0x0000000000348947 */ /* 0x000fea0003800000 */
        /* <DEDUP_REMOVED lines=8> */
.L_x_961:
[----:B------:R-:W3:Y:S02]  /*1460*/  LDG.E.U16 R4, desc[UR36][R4.64] ;  /* 0x0000002404047981 */ /* 0x000ee4000c1e1500 */
[----:B---3--:R-:W-:-:S05]  /*1470*/  HADD2.F32 R0, -RZ, R4.H0_H0 ;  /* 0x20000004ff007230 */ /* 0x008fca0000004100 */
[----:B------:R-:W-:-:S04]  /*1480*/  FMUL.FTZ R0, R0, 1 ;  /* 0x3f80000000007820 */ /* 0x000fc80000410000 */
[----:B------:R0:W1:Y:S01]  /*1490*/  F2F.F64.F32 R24, R0 ;  /* 0x0000000000187310 */ /* 0x0000620000201800 */
[----:B------:R-:W-:Y:S05]  /*14a0*/  BRA `(.L_x_955) ;  /* 0x0000000800bc7947 */ /* 0x000fea0003800000 */
.L_x_960:
[----:B------:R0:W5:Y:S01]  /*14b0*/  LDG.E.64 R24, desc[UR36][R4.64] ;  /* 0x0000002404187981 */ /* 0x000162000c1e1b00 */
[----:B------:R-:W-:Y:S05]  /*14c0*/  BRA `(.L_x_955) ;  /* 0x0000000800b47947 */ /* 0x000fea0003800000 */
.L_x_950:
        /* <DEDUP_REMOVED lines=8> */
[----:B------:R-:W3:Y:S01]  /*1550*/  LDG.E.U8 R4, desc[UR36][R4.64] ;  /* 0x0000002404047981 */ /* 0x000ee2000c1e1100 */
[----:B------:R-:W-:Y:S01]  /*1560*/  IMAD.MOV.U32 R24, RZ, RZ, RZ ;  /* 0x000000ffff187224 */ /* 0x000fe200078e00ff */
[----:B---3--:R-:W-:-:S04]  /*1570*/  ISETP.NE.AND P0, PT, R4, RZ, PT ;  /* 0x000000ff0400720c */ /* 0x008fc80003f05270 */
[----:B------:R-:W-:Y:S01]  /*1580*/  FSEL R25, RZ, 1.875, !P0 ;  /* 0x3ff00000ff197808 */ /* 0x000fe20004000000 */
[----:B------:R-:W-:Y:S08]  /*1590*/  BRA `(.L_x_955) ;  /* 0x0000000800807947 */ /* 0x000ff00003800000 */
.L_x_964:
[----:B------:R0:W5:Y:S01]  /*15a0*/  LDG.E.64 R24, desc[UR36][R4.64] ;  /* 0x0000002404187981 */ /* 0x000162000c1e1b00 */
[----:B------:R-:W-:Y:S05]  /*15b0*/  BRA `(.L_x_955) ;  /* 0x0000000800787947 */ /* 0x000fea0003800000 */
.L_x_963:
[----:B------:R-:W-:-:S13]  /*15c0*/  ISETP.NE.AND P0, PT, R0, 0xf, PT ;  /* 0x0000000f0000780c */ /* 0x000fda0003f05270 */
[----:B------:R-:W-:Y:S05]  /*15d0*/  @!P0 BRA `(.L_x_965) ;  /* 0x0000000000a48947 */ /* 0x000fea0003800000 */
[----:B------:R-:W-:-:S13]  /*15e0*/  ISETP.NE.AND P0, PT, R0, 0x17, PT ;  /* 0x000000170000780c */ /* 0x000fda0003f05270 */
[----:B------:R-:W-:Y:S05]  /*15f0*/  @!P0 BRA `(.L_x_966) ;  /* 0x0000000000608947 */ /* 0x000fea0003800000 */
[----:B------:R-:W-:-:S13]  /*1600*/  ISETP.NE.AND P0, PT, R0, 0x18, PT ;  /* 0x000000180000780c */ /* 0x000fda0003f05270 */
[----:B------:R-:W-:Y:S05]  /*1610*/  @P0 BRA `(.L_x_954) ;  /* 0x0000000800040947 */ /* 0x000fea0003800000 */
[----:B------:R-:W3:Y:S01]  /*1620*/  LDG.E.U8 R0, desc[UR36][R4.64] ;  /* 0x0000002404007981 */ /* 0x000ee2000c1e1100 */
[----:B------:R-:W-:Y:S02]  /*1630*/  IMAD.MOV.U32 R9, RZ, RZ, -0x800000 ;  /* 0xff800000ff097424 */ /* 0x000fe400078e00ff */
[----:B---3--:R-:W-:-:S05]  /*1640*/  IMAD.SHL.U32 R0, R0, 0x1000000, RZ ;  /* 0x0100000000007824 */ /* 0x008fca00078e00ff */
        /* <DEDUP_REMOVED lines=19> */
.L_x_966:
[----:B------:R-:W3:Y:S02]  /*1780*/  LDG.E.U8 R4, desc[UR36][R4.64] ;  /* 0x0000002404047981 */ /* 0x000ee4000c1e1100 */
[----:B---3--:R-:W-:-:S05]  /*1790*/  IMAD.SHL.U32 R0, R4, 0x2000000, RZ ;  /* 0x0200000004007824 */ /* 0x008fca00078e00ff */
        /* <DEDUP_REMOVED lines=11> */
[----:B------:R3:W0:Y:S01]  /*1850*/  F2F.F64.F32 R24, R0 ;  /* 0x0000000000187310 */ /* 0x0006220000201800 */
[----:B------:R-:W-:Y:S05]  /*1860*/  BRA `(.L_x_955) ;  /* 0x0000000400cc7947 */ /* 0x000fea0003800000 */
.L_x_965:
[----:B------:R-:W3:Y:S02]  /*1870*/  LDG.E.U16 R0, desc[UR36][R4.64] ;  /* 0x0000002404007981 */ /* 0x000ee4000c1e1500 */
[----:B---3--:R-:W-:-:S04]  /*1880*/  IMAD.U32 R0, R0, 0x10000, RZ ;  /* 0x0001000000007824 */ /* 0x008fc800078e00ff */
[----:B------:R-:W-:-:S04]  /*1890*/  FMUL.FTZ R0, R0, 1 ;  /* 0x3f80000000007820 */ /* 0x000fc80000410000 */
[----:B------:R0:W1:Y:S01]  /*18a0*/  F2F.F64.F32 R24, R0 ;  /* 0x0000000000187310 */ /* 0x0000620000201800 */
[----:B------:R-:W-:Y:S05]  /*18b0*/  BRA `(.L_x_955) ;  /* 0x0000000400b87947 */ /* 0x000fea0003800000 */
.L_x_962:
        /* <DEDUP_REMOVED lines=8> */
[----:B------:R-:W3:Y:S02]  /*1940*/  LDG.E.U16 R4, desc[UR36][R4.64] ;  /* 0x0000002404047981 */ /* 0x000ee4000c1e1500 */
[----:B---3--:R0:W1:Y:S01]  /*1950*/  I2F.F64.U16 R24, R4 ;  /* 0x0000000400187312 */ /* 0x0080620000101800 */
[----:B------:R-:W-:Y:S05]  /*1960*/  BRA `(.L_x_955) ;  /* 0x00000004008c7947 */ /* 0x000fea0003800000 */
.L_x_969:
[----:B------:R-:W3:Y:S01]  /*1970*/  LDG.E.U8 R3, desc[UR36][R4.64] ;  /* 0x0000002404037981 */ /* 0x000ee2000c1e1100 */
[----:B------:R-:W-:Y:S01]  /*1980*/  BSSY B0, `(.L_x_970) ;  /* 0x0000018000007945 */ /* 0x000fe20003800000 */
[----:B------:R-:W-:Y:S01]  /*1990*/  IMAD.MOV.U32 R0, RZ, RZ, RZ ;  /* 0x000000ffff007224 */ /* 0x000fe200078e00ff */
[----:B---3--:R-:W-:-:S13]  /*19a0*/  ISETP.NE.AND P0, PT, R3, RZ, PT ;  /* 0x000000ff0300720c */ /* 0x008fda0003f05270 */
        /* <DEDUP_REMOVED lines=17> */
.L_x_973:
[----:B------:R-:W-:Y:S05]  /*1ac0*/  BSYNC B1 ;  /* 0x0000000000017941 */ /* 0x000fea0003800000 */
.L_x_972:
[----:B------:R-:W-:Y:S01]  /*1ad0*/  LEA R5, R0, 0x3b800000, 0x17 ;  /* 0x3b80000000057811 */ /* 0x000fe200078eb8ff */
[----:B------:R-:W-:-:S05]  /*1ae0*/  IMAD.SHL.U32 R0, R3, 0x100000, RZ ;  /* 0x0010000003007824 */ /* 0x000fca00078e00ff */
[----:B------:R-:W-:-:S07]  /*1af0*/  LOP3.LUT R0, R5, R0, R6, 0xfe, !PT ;  /* 0x0000000005007212 */ /* 0x000fce00078efe06 */
.L_x_971:
[----:B------:R-:W-:Y:S05]  /*1b00*/  BSYNC B0 ;  /* 0x0000000000007941 */ /* 0x000fea0003800000 */
.L_x_970:
[----:B------:R-:W-:-:S04]  /*1b10*/  FMUL.FTZ R0, R0, 1 ;  /* 0x3f80000000007820 */ /* 0x000fc80000410000 */
[----:B------:R0:W1:Y:S01]  /*1b20*/  F2F.F64.F32 R24, R0 ;  /* 0x0000000000187310 */ /* 0x0000620000201800 */
[----:B------:R-:W-:Y:S05]  /*1b30*/  BRA `(.L_x_955) ;  /* 0x0000000400187947 */ /* 0x000fea0003800000 */
.L_x_968:
        /* <DEDUP_REMOVED lines=21> */
.L_x_977:
[----:B------:R-:W-:Y:S05]  /*1c90*/  BSYNC B1 ;  /* 0x0000000000017941 */ /* 0x000fea0003800000 */
.L_x_976:
[----:B------:R-:W-:Y:S01]  /*1ca0*/  LEA R5, R0, 0x37800000, 0x17 ;  /* 0x3780000000057811 */ /* 0x000fe200078eb8ff */
[----:B------:R-:W-:-:S05]  /*1cb0*/  IMAD.SHL.U32 R0, R3, 0x200000, RZ ;  /* 0x0020000003007824 */ /* 0x000fca00078e00ff */
[----:B------:R-:W-:-:S07]  /*1cc0*/  LOP3.LUT R0, R5, R0, R6, 0xfe, !PT ;  /* 0x0000000005007212 */ /* 0x000fce00078efe06 */
.L_x_975:
[----:B------:R-:W-:Y:S05]  /*1cd0*/  BSYNC B0 ;  /* 0x0000000000007941 */ /* 0x000fea0003800000 */
.L_x_974:
[----:B------:R-:W-:-:S04]  /*1ce0*/  FMUL.FTZ R0, R0, 1 ;  /* 0x3f80000000007820 */ /* 0x000fc80000410000 */
[----:B------:R0:W1:Y:S01]  /*1cf0*/  F2F.F64.F32 R24, R0 ;  /* 0x0000000000187310 */ /* 0x0000620000201800 */
[----:B------:R-:W-:Y:S05]  /*1d00*/  BRA `(.L_x_955) ;  /* 0x0000000000a47947 */ /* 0x000fea0003800000 */
.L_x_967:
[----:B------:R-:W-:-:S13]  /*1d10*/  ISETP.NE.AND P0, PT, R0, 0x1c, PT ;  /* 0x0000001c0000780c */ /* 0x000fda0003f05270 */
[----:B------:R-:W-:Y:S05]  /*1d20*/  @!P0 BRA `(.L_x_978) ;  /* 0x0000000000948947 */ /* 0x000fea0003800000 */
[----:B------:R-:W-:-:S13]  /*1d30*/  ISETP.NE.AND P0, PT, R0, 0x1d, PT ;  /* 0x0000001d0000780c */ /* 0x000fda0003f05270 */
[----:B------:R-:W-:Y:S05]  /*1d40*/  @!P0 BRA `(.L_x_979) ;  /* 0x0000000000808947 */ /* 0x000fea0003800000 */
[----:B------:R-:W-:-:S13]  /*1d50*/  ISETP.NE.AND P0, PT, R0, 0x2c, PT ;  /* 0x0000002c0000780c */ /* 0x000fda0003f05270 */
[----:B------:R-:W-:Y:S05]  /*1d60*/  @P0 BRA `(.L_x_954) ;  /* 0x0000000000300947 */ /* 0x000fea0003800000 */
[----:B------:R-:W3:Y:S01]  /*1d70*/  LDG.E.U8 R4, desc[UR36][R4.64] ;  /* 0x0000002404047981 */ /* 0x000ee2000c1e1100 */
[----:B------:R-:W-:Y:S01]  /*1d80*/  BSSY B0, `(.L_x_980) ;  /* 0x0000007000007945 */ /* 0x000fe20003800000 */
[----:B------:R-:W-:Y:S01]  /*1d90*/  IMAD.MOV.U32 R0, RZ, RZ, 0x400000 ;  /* 0x00400000ff007424 */ /* 0x000fe200078e00ff */
[----:B---3--:R-:W-:-:S13]  /*1da0*/  ISETP.NE.AND P0, PT, R4, RZ, PT ;  /* 0x000000ff0400720c */ /* 0x008fda0003f05270 */
[----:B------:R-:W-:Y:S05]  /*1db0*/  @!P0 BRA `(.L_x_981) ;  /* 0x00000000000c8947 */ /* 0x000fea0003800000 */
[----:B------:R-:W-:-:S13]  /*1dc0*/  ISETP.NE.AND P0, PT, R4, 0xff, PT ;  /* 0x000000ff0400780c */ /* 0x000fda0003f05270 */
[----:B------:R-:W-:Y:S02]  /*1dd0*/  @!P0 IMAD.MOV.U32 R0, RZ, RZ, 0x7f800001 ;  /* 0x7f800001ff008424 */ /* 0x000fe400078e00ff */
[----:B------:R-:W-:-:S07]  /*1de0*/  @P0 IMAD.SHL.U32 R0, R4, 0x800000, RZ ;  /* 0x0080000004000824 */ /* 0x000fce00078e00ff */
.L_x_981:
[----:B------:R-:W-:Y:S05]  /*1df0*/  BSYNC B0 ;  /* 0x0000000000007941 */ /* 0x000fea0003800000 */
.L_x_980:
[----:B------:R-:W-:-:S04]  /*1e00*/  FMUL.FTZ R0, R0, 1 ;  /* 0x3f80000000007820 */ /* 0x000fc80000410000 */
[----:B------:R0:W1:Y:S01]  /*1e10*/  F2F.F64.F32 R24, R0 ;  /* 0x0000000000187310 */ /* 0x0000620000201800 */
[----:B------:R-:W-:Y:S05]  /*1e20*/  BRA `(.L_x_955) ;  /* 0x00000000005c7947 */ /* 0x000fea0003800000 */
.L_x_954:
        /* <DEDUP_REMOVED lines=15> */
[----:B-12-45:R-:W-:Y:S05]  /*1f20*/  CALL.ABS.NOINC R14 ;  /* 0x000000000e007343 */ /* 0x036fea0003c00000 */
.L_x_982:
[----:B------:R-:W-:Y:S01]  /*1f30*/  CS2R R24, SRZ ;  /* 0x0000000000187805 */ /* 0x000fe2000001ff00 */
[----:B------:R-:W-:Y:S06]  /*1f40*/  BRA `(.L_x_955) ;  /* 0x0000000000147947 */ /* 0x000fec0003800000 */
.L_x_979:
[----:B------:R-:W3:Y:S02]  /*1f50*/  LDG.E.64 R24, desc[UR36][R4.64] ;  /* 0x0000002404187981 */ /* 0x000ee4000c1e1b00 */
[----:B---3--:R-:W0:Y:S01]  /*1f60*/  I2F.F64.U64 R24, R24 ;  /* 0x0000001800187312 */ /* 0x008e220000301800 */
[----:B------:R-:W-:Y:S05]  /*1f70*/  BRA `(.L_x_955) ;  /* 0x0000000000087947 */ /* 0x000fea0003800000 */
.L_x_978:
[----:B------:R-:W3:Y:S02]  /*1f80*/  LDG.E R4, desc[UR36][R4.64] ;  /* 0x0000002404047981 */ /* 0x000ee4000c1e1900 */
[----:B---3--:R0:W1:Y:S02]  /*1f90*/  I2F.F64.U32 R24, R4 ;  /* 0x0000000400187312 */ /* 0x0080640000201800 */
.L_x_955:
[----:B------:R-:W-:-:S07]  /*1fa0*/  VIADD R29, R29, 0x80 ;  /* 0x000000801d1d7836 */ /* 0x000fce0000000000 */
.L_x_949:
[----:B------:R-:W-:Y:S05]  /*1fb0*/  BSYNC B6 ;  /* 0x0000000000067941 */ /* 0x000fea0003800000 */
.L_x_948:
[----:B------:R-:W-:Y:S01]  /*1fc0*/  ISETP.GE.AND P0, PT, R29, R2, PT ;  /* 0x000000021d00720c */ /* 0x000fe20003f06270 */
[----:B------:R-:W-:Y:S01]  /*1fd0*/  BSSY B6, `(.L_x_983) ;  /* 0x00000f9000067945 */ /* 0x000fe20003800000 */
[----:B------:R-:W-:Y:S02]  /*1fe0*/  CS2R R18, SRZ ;  /* 0x0000000000127805 */ /* 0x000fe4000001ff00 */
[----:B------:R-:W-:-:S09]  /*1ff0*/  CS2R R16, SRZ ;  /* 0x0000000000107805 */ /* 0x000fd2000001ff00 */
[----:B------:R-:W-:Y:S05]  /*2000*/  @P0 BRA `(.L_x_984) ;  /* 0x0000000c00d40947 */ /* 0x000fea0003800000 */
[----:B01----:R-:W0:Y:S01]  /*2010*/  LDC.64 R4, c[0x0][0x230] ;  /* 0x00008c00ff047b82 */ /* 0x003e220000000a00 */
[----:B---3--:R-:W-:Y:S01]  /*2020*/  IMAD R0, R22, 0x200, R29 ;  /* 0x0000020016007824 */ /* 0x008fe200078e021d */
        /* <DEDUP_REMOVED lines=19> */
.L_x_988:
[----:B------:R-:W3:Y:S02]  /*2160*/  LDG.E.U8 R4, desc[UR36][R4.64] ;  /* 0x0000002404047981 */ /* 0x000ee4000c1e1100 */
[----:B---3--:R0:W1:Y:S01]  /*2170*/  I2F.F64.U16 R16, R4 ;  /* 0x0000000400107312 */ /* 0x0080620000101800 */
[----:B------:R-:W-:Y:S05]  /*2180*/  BRA `(.L_x_990) ;  /* 0x0000000c00707947 */ /* 0x000fea0003800000 */
.L_x_987:
        /* <DEDUP_REMOVED lines=9> */
.L_x_992:
[----:B------:R-:W3:Y:S02]  /*2220*/  LDG.E R4, desc[UR36][R4.64] ;  /* 0x0000002404047981 */ /* 0x000ee4000c1e1900 */
[----:B---3--:R0:W1:Y:S01]  /*2230*/  I2F.F64 R16, R4 ;  /* 0x0000000400107312 */ /* 0x0080620000201c00 */
[----:B------:R-:W-:Y:S05]  /*2240*/  BRA `(.L_x_990) ;  /* 0x0000000c00407947 */ /* 0x000fea0003800000 */
.L_x_991:
[----:B------:R-:W3:Y:S02]  /*2250*/  LDG.E.U16 R4, desc[UR36][R4.64] ;  /* 0x0000002404047981 */ /* 0x000ee4000c1e1500 */
[----:B---3--:R0:W1:Y:S01]  /*2260*/  I2F.F64.S16 R16, R4 ;  /* 0x0000000400107312 */ /* 0x0080620000101c00 */
[----:B------:R-:W-:Y:S05]  /*2270*/  BRA `(.L_x_990) ;  /* 0x0000000c00347947 */ /* 0x000fea0003800000 */
.L_x_986:
        /* <DEDUP_REMOVED lines=10> */
.L_x_994:
[----:B------:R-:W3:Y:S02]  /*2320*/  LDG.E.U16 R0, desc[UR36][R4.64] ;  /* 0x0000002404007981 */ /* 0x000ee4000c1e1500 */
[----:B---3--:R-:W-:-:S05]  /*2330*/  HADD2.F32 R0, -RZ, R0.H0_H0 ;  /* 0x20000000ff007230 */ /* 0x008fca0000004100 */
[----:B------:R-:W-:-:S04]  /*2340*/  FMUL.FTZ R0, R0, 1 ;  /* 0x3f80000000007820 */ /* 0x000fc80000410000 */
[----:B------:R0:W1:Y:S01]  /*2350*/  F2F.F64.F32 R16, R0 ;  /* 0x0000000000107310 */ /* 0x0000620000201800 */
[----:B------:R-:W-:Y:S05]  /*2360*/  BRA `(.L_x_990) ;  /* 0x0000000800f87947 */ /* 0x000fea0003800000 */
.L_x_993:
        /* <DEDUP_REMOVED lines=10> */
.L_x_996:
[----:B------:R-:W3:Y:S02]  /*2410*/  LDG.E.U16 R4, desc[UR36][R4.64] ;  /* 0x0000002404047981 */ /* 0x000ee4000c1e1500 */
[----:B---3--:R-:W-:-:S05]  /*2420*/  HADD2.F32 R0, -RZ, R4.H0_H0 ;  /* 0x20000004ff007230 */ /* 0x008fca0000004100 */
[----:B------:R-:W-:-:S04]  /*2430*/  FMUL.FTZ R0, R0, 1 ;  /* 0x3f80000000007820 */ /* 0x000fc80000410000 */
[----:B------:R0:W1:Y:S01]  /*2440*/  F2F.F64.F32 R16, R0 ;  /* 0x0000000000107310 */ /* 0x0000620000201800 */
[----:B------:R-:W-:Y:S05]  /*2450*/  BRA `(.L_x_990) ;  /* 0x0000000800bc7947 */ /* 0x000fea0003800000 */
.L_x_995:
[----:B------:R0:W5:Y:S01]  /*2460*/  LDG.E.64 R16, desc[UR36][R4.64] ;  /* 0x0000002404107981 */ /* 0x000162000c1e1b00 */
[----:B------:R-:W-:Y:S05]  /*2470*/  BRA `(.L_x_990) ;  /* 0x0000000800b47947 */ /* 0x000fea0003800000 */
.L_x_985:
        /* <DEDUP_REMOVED lines=13> */
.L_x_999:
[----:B------:R0:W5:Y:S01]  /*2550*/  LDG.E.64 R16, desc[UR36][R4.64] ;  /* 0x0000002404107981 */ /* 0x000162000c1e1b00 */
[----:B------:R-:W-:Y:S05]  /*2560*/  BRA `(.L_x_990) ;  /* 0x0000000800787947 */ /* 0x000fea0003800000 */
.L_x_998:
        /* <DEDUP_REMOVED lines=28> */
.L_x_1001:
        /* <DEDUP_REMOVED lines=15> */
.L_x_1000:
[----:B------:R-:W3:Y:S02]  /*2820*/  LDG.E.U16 R0, desc[UR36][R4.64] ;  /* 0x0000002404007981 */ /* 0x000ee4000c1e1500 */
[----:B---3--:R-:W-:-:S04]  /*2830*/  IMAD.U32 R0, R0, 0x10000, RZ ;  /* 0x0001000000007824 */ /* 0x008fc800078e00ff */
[----:B------:R-:W-:-:S04]  /*2840*/  FMUL.FTZ R0, R0, 1 ;  /* 0x3f80000000007820 */ /* 0x000fc80000410000 */
[----:B------:R0:W1:Y:S01]  /*2850*/  F2F.F64.F32 R16, R0 ;  /* 0x0000000000107310 */ /* 0x0000620000201800 */
[----:B------:R-:W-:Y:S05]  /*2860*/  BRA `(.L_x_990) ;  /* 0x0000000400b87947 */ /* 0x000fea0003800000 */
.L_x_997:
        /* <DEDUP_REMOVED lines=11> */
.L_x_1004:
        /* <DEDUP_REMOVED lines=21> */
.L_x_1008:
[----:B------:R-:W-:Y:S05]  /*2a70*/  BSYNC B1 ;  /* 0x0000000000017941 */ /* 0x000fea0003800000 */
.L_x_1007:
[----:B------:R-:W-:Y:S01]  /*2a80*/  LEA R5, R0, 0x3b800000, 0x17 ;  /* 0x3b80000000057811 */ /* 0x000fe200078eb8ff */
[----:B------:R-:W-:-:S05]  /*2a90*/  IMAD.SHL.U32 R0, R3, 0x100000, RZ ;  /* 0x0010000003007824 */ /* 0x000fca00078e00ff */
[----:B------:R-:W-:-:S07]  /*2aa0*/  LOP3.LUT R0, R5, R0, R6, 0xfe, !PT ;  /* 0x0000000005007212 */ /* 0x000fce00078efe06 */
.L_x_1006:
[----:B------:R-:W-:Y:S05]  /*2ab0*/  BSYNC B0 ;  /* 0x0000000000007941 */ /* 0x000fea0003800000 */
.L_x_1005:
[----:B------:R-:W-:-:S04]  /*2ac0*/  FMUL.FTZ R0, R0, 1 ;  /* 0x3f80000000007820 */ /* 0x000fc80000410000 */
[----:B------:R3:W0:Y:S01]  /*2ad0*/  F2F.F64.F32 R16, R0 ;  /* 0x0000000000107310 */ /* 0x0006220000201800 */
[----:B------:R-:W-:Y:S05]  /*2ae0*/  BRA `(.L_x_990) ;  /* 0x0000000400187947 */ /* 0x000fea0003800000 */
.L_x_1003:
        /* <DEDUP_REMOVED lines=21> */
.L_x_1012:
[----:B------:R-:W-:Y:S05]  /*2c40*/  BSYNC B1 ;  /* 0x0000000000017941 */ /* 0x000fea0003800000 */
.L_x_1011:
[----:B------:R-:W-:Y:S01]  /*2c50*/  LEA R5, R0, 0x37800000, 0x17 ;  /* 0x3780000000057811 */ /* 0x000fe200078eb8ff */
[----:B------:R-:W-:-:S05]  /*2c60*/  IMAD.SHL.U32 R0, R3, 0x200000, RZ ;  /* 0x0020000003007824 */ /* 0x000fca00078e00ff */
[----:B------:R-:W-:-:S07]  /*2c70*/  LOP3.LUT R0, R5, R0, R6, 0xfe, !PT ;  /* 0x0000000005007212 */ /* 0x000fce00078efe06 */
.L_x_1010:
[----:B------:R-:W-:Y:S05]  /*2c80*/  BSYNC B0 ;  /* 0x0000000000007941 */ /* 0x000fea0003800000 */
.L_x_1009:
[----:B------:R-:W-:-:S04]  /*2c90*/  FMUL.FTZ R0, R0, 1 ;  /* 0x3f80000000007820 */ /* 0x000fc80000410000 */
[----:B------:R0:W1:Y:S01]  /*2ca0*/  F2F.F64.F32 R16, R0 ;  /* 0x0000000000107310 */ /* 0x0000620000201800 */
[----:B------:R-:W-:Y:S05]  /*2cb0*/  BRA `(.L_x_990) ;  /* 0x0000000000a47947 */ /* 0x000fea0003800000 */
.L_x_1002:
        /* <DEDUP_REMOVED lines=14> */
.L_x_1016:
[----:B------:R-:W-:Y:S05]  /*2da0*/  BSYNC B0 ;  /* 0x0000000000007941 */ /* 0x000fea0003800000 */
.L_x_1015:
[----:B------:R-:W-:-:S04]  /*2db0*/  FMUL.FTZ R0, R0, 1 ;  /* 0x3f80000000007820 */ /* 0x000fc80000410000 */
[----:B------:R0:W1:Y:S01]  /*2dc0*/  F2F.F64.F32 R16, R0 ;  /* 0x0000000000107310 */ /* 0x0000620000201800 */
[----:B------:R-:W-:Y:S05]  /*2dd0*/  BRA `(.L_x_990) ;  /* 0x00000000005c7947 */ /* 0x000fea0003800000 */
.L_x_989:
        /* <DEDUP_REMOVED lines=16> */
.L_x_1017:
[----:B------:R-:W-:Y:S01]  /*2ee0*/  CS2R R16, SRZ ;  /* 0x0000000000107805 */ /* 0x000fe2000001ff00 */
[----:B------:R-:W-:Y:S06]  /*2ef0*/  BRA `(.L_x_990) ;  /* 0x0000000000147947 */ /* 0x000fec0003800000 */
.L_x_1014:
[----:B------:R-:W3:Y:S02]  /*2f00*/  LDG.E.64 R16, desc[UR36][R4.64] ;  /* 0x0000002404107981 */ /* 0x000ee4000c1e1b00 */
[----:B---3--:R-:W0:Y:S01]  /*2f10*/  I2F.F64.U64 R16, R16 ;  /* 0x0000001000107312 */ /* 0x008e220000301800 */
[----:B------:R-:W-:Y:S05]  /*2f20*/  BRA `(.L_x_990) ;  /* 0x0000000000087947 */ /* 0x000fea0003800000 */
.L_x_1013:
[----:B------:R-:W3:Y:S02]  /*2f30*/  LDG.E R4, desc[UR36][R4.64] ;  /* 0x0000002404047981 */ /* 0x000ee4000c1e1900 */
[----:B---3--:R0:W1:Y:S02]  /*2f40*/  I2F.F64.U32 R16, R4 ;  /* 0x0000000400107312 */ /* 0x0080640000201800 */
.L_x_990:
[----:B------:R-:W-:-:S07]  /*2f50*/  VIADD R29, R29, 0x80 ;  /* 0x000000801d1d7836 */ /* 0x000fce0000000000 */
.L_x_984:
[----:B------:R-:W-:Y:S05]  /*2f60*/  BSYNC B6 ;  /* 0x0000000000067941 */ /* 0x000fea0003800000 */
.L_x_983:
[----:B------:R-:W-:Y:S01]  /*2f70*/  ISETP.GE.AND P0, PT, R29, R2, PT ;  /* 0x000000021d00720c */ /* 0x000fe20003f06270 */
[----:B------:R-:W-:-:S12]  /*2f80*/  BSSY B6, `(.L_x_1018) ;  /* 0x00000f4000067945 */ /* 0x000fd80003800000 */
[----:B------:R-:W-:Y:S05]  /*2f90*/  @P0 BRA `(.L_x_1019) ;  /* 0x0000000c00c80947 */ /* 0x000fea0003800000 */
[----:B01----:R-:W0:Y:S01]  /*2fa0*/  LDC.64 R4, c[0x0][0x230] ;  /* 0x00008c00ff047b82 */ /* 0x003e220000000a00 */
[----:B---3--:R-:W-:Y:S01]  /*2fb0*/  PRMT R0, R23, 0x9910, RZ ;  /* 0x0000991017007816 */ /* 0x008fe200000000ff */
        /* <DEDUP_REMOVED lines=18> */
.L_x_1023:
[----:B------:R-:W3:Y:S02]  /*30e0*/  LDG.E.U8 R4, desc[UR36][R4.64] ;  /* 0x0000002404047981 */ /* 0x000ee4000c1e1100 */
[----:B---3--:R0:W1:Y:S01]  /*30f0*/  I2F.F64.U16 R18, R4 ;  /* 0x0000000400127312 */ /* 0x0080620000101800 */
[----:B------:R-:W-:Y:S05]  /*3100*/  BRA `(.L_x_1019) ;  /* 0x0000000c006c7947 */ /* 0x000fea0003800000 */
.L_x_1022:
        /* <DEDUP_REMOVED lines=9> */
.L_x_1026:
[----:B------:R-:W3:Y:S02]  /*31a0*/  LDG.E R4, desc[UR36][R4.64] ;  /* 0x0000002404047981 */ /* 0x000ee4000c1e1900 */
[----:B---3--:R0:W1:Y:S01]  /*31b0*/  I2F.F64 R18, R4 ;  /* 0x0000000400127312 */ /* 0x0080620000201c00 */
[----:B------:R-:W-:Y:S05]  /*31c0*/  BRA `(.L_x_1019) ;  /* 0x0000000c003c7947 */ /* 0x000fea0003800000 */
.L_x_1025:
[----:B------:R-:W3:Y:S02]  /*31d0*/  LDG.E.U16 R4, desc[UR36][R4.64] ;  /* 0x0000002404047981 */ /* 0x000ee4000c1e1500 */
[----:B---3--:R0:W1:Y:S01]  /*31e0*/  I2F.F64.S16 R18, R4 ;  /* 0x0000000400127312 */ /* 0x0080620000101c00 */
[----:B------:R-:W-:Y:S05]  /*31f0*/  BRA `(.L_x_1019) ;  /* 0x0000000c00307947 */ /* 0x000fea0003800000 */
.L_x_1021:
        /* <DEDUP_REMOVED lines=10> */
.L_x_1028:
[----:B------:R-:W3:Y:S02]  /*32a0*/  LDG.E.U16 R0, desc[UR36][R4.64] ;  /* 0x0000002404007981 */ /* 0x000ee4000c1e1500 */
[----:B---3--:R-:W-:-:S05]  /*32b0*/  HADD2.F32 R0, -RZ, R0.H0_H0 ;  /* 0x20000000ff007230 */ /* 0x008fca0000004100 */
[----:B------:R-:W-:-:S04]  /*32c0*/  FMUL.FTZ R0, R0, 1 ;  /* 0x3f80000000007820 */ /* 0x000fc80000410000 */
[----:B------:R0:W1:Y:S01]  /*32d0*/  F2F.F64.F32 R18, R0 ;  /* 0x0000000000127310 */ /* 0x0000620000201800 */
[----:B------:R-:W-:Y:S05]  /*32e0*/  BRA `(.L_x_1019) ;  /* 0x0000000800f47947 */ /* 0x000fea0003800000 */
.L_x_1027:
        /* <DEDUP_REMOVED lines=10> */
.L_x_1030:
[----:B------:R-:W3:Y:S02]  /*3390*/  LDG.E.U16 R4, desc[UR36][R4.64] ;  /* 0x0000002404047981 */ /* 0x000ee4000c1e1500 */
[----:B---3--:R-:W-:-:S05]  /*33a0*/  HADD2.F32 R0, -RZ, R4.H0_H0 ;  /* 0x20000004ff007230 */ /* 0x008fca0000004100 */
[----:B------:R-:W-:-:S04]  /*33b0*/  FMUL.FTZ R0, R0, 1 ;  /* 0x3f80000000007820 */ /* 0x000fc80000410000 */
[----:B------:R0:W1:Y:S01]  /*33c0*/  F2F.F64.F32 R18, R0 ;  /* 0x0000000000127310 */ /* 0x0000620000201800 */
[----:B------:R-:W-:Y:S05]  /*33d0*/  BRA `(.L_x_1019) ;  /* 0x0000000800b87947 */ /* 0x000fea0003800000 */
.L_x_1029:
[----:B------:R0:W5:Y:S01]  /*33e0*/  LDG.E.64 R18, desc[UR36][R4.64] ;  /* 0x0000002404127981 */ /* 0x000162000c1e1b00 */
[----:B------:R-:W-:Y:S05]  /*33f0*/  BRA `(.L_x_1019) ;  /* 0x0000000800b07947 */ /* 0x000fea0003800000 */
.L_x_1020:
        /* <DEDUP_REMOVED lines=13> */
.L_x_1033:
[----:B------:R0:W5:Y:S01]  /*34d0*/  LDG.E.64 R18, desc[UR36][R4.64] ;  /* 0x0000002404127981 */ /* 0x000162000c1e1b00 */
[----:B------:R-:W-:Y:S05]  /*34e0*/  BRA `(.L_x_1019) ;  /* 0x0000000800747947 */ /* 0x000fea0003800000 */
.L_x_1032:
        /* <DEDUP_REMOVED lines=28> */
.L_x_1035:
        /* <DEDUP_REMOVED lines=15> */
.L_x_1034:
[----:B------:R-:W3:Y:S02]  /*37a0*/  LDG.E.U16 R0, desc[UR36][R4.64] ;  /* 0x0000002404007981 */ /* 0x000ee4000c1e1500 */
[----:B---3--:R-:W-:-:S04]  /*37b0*/  IMAD.U32 R0, R0, 0x10000, RZ ;  /* 0x0001000000007824 */ /* 0x008fc800078e00ff */
[----:B------:R-:W-:-:S04]  /*37c0*/  FMUL.FTZ R0, R0, 1 ;  /* 0x3f80000000007820 */ /* 0x000fc80000410000 */
[----:B------:R0:W1:Y:S01]  /*37d0*/  F2F.F64.F32 R18, R0 ;  /* 0x0000000000127310 */ /* 0x0000620000201800 */
[----:B------:R-:W-:Y:S05]  /*37e0*/  BRA `(.L_x_1019) ;  /* 0x0000000400b47947 */ /* 0x000fea0003800000 */
.L_x_1031:
        /* <DEDUP_REMOVED lines=11> */
.L_x_1038:
        /* <DEDUP_REMOVED lines=21> */
.L_x_1042:
[----:B------:R-:W-:Y:S05]  /*39f0*/  BSYNC B1 ;  /* 0x0000000000017941 */ /* 0x000fea0003800000 */
.L_x_1041:
[----:B------:R-:W-:Y:S01]  /*3a00*/  LEA R5, R0, 0x3b800000, 0x17 ;  /* 0x3b80000000057811 */ /* 0x000fe200078eb8ff */
[----:B------:R-:W-:-:S05]  /*3a10*/  IMAD.SHL.U32 R0, R3, 0x100000, RZ ;  /* 0x0010000003007824 */ /* 0x000fca00078e00ff */
[----:B------:R-:W-:-:S07]  /*3a20*/  LOP3.LUT R0, R5, R0, R6, 0xfe, !PT ;  /* 0x0000000005007212 */ /* 0x000fce00078efe06 */
.L_x_1040:
[----:B------:R-:W-:Y:S05]  /*3a30*/  BSYNC B0 ;  /* 0x0000000000007941 */ /* 0x000fea0003800000 */
.L_x_1039:
[----:B------:R-:W-:-:S04]  /*3a40*/  FMUL.FTZ R0, R0, 1 ;  /* 0x3f80000000007820 */ /* 0x000fc80000410000 */
[----:B------:R0:W1:Y:S01]  /*3a50*/  F2F.F64.F32 R18, R0 ;  /* 0x0000000000127310 */ /* 0x0000620000201800 */
[----:B------:R-:W-:Y:S05]  /*3a60*/  BRA `(.L_x_1019) ;  /* 0x0000000400147947 */ /* 0x000fea0003800000 */
.L_x_1037:
        /* <DEDUP_REMOVED lines=21> */
.L_x_1046:
[----:B------:R-:W-:Y:S05]  /*3bc0*/  BSYNC B1 ;  /* 0x0000000000017941 */ /* 0x000fea0003800000 */
.L_x_1045:
[----:B------:R-:W-:Y:S01]  /*3bd0*/  LEA R5, R0, 0x37800000, 0x17 ;  /* 0x3780000000057811 */ /* 0x000fe200078eb8ff */
[----:B------:R-:W-:-:S05]  /*3be0*/  IMAD.SHL.U32 R0, R3, 0x200000, RZ ;  /* 0x0020000003007824 */ /* 0x000fca00078e00ff */
[----:B------:R-:W-:-:S07]  /*3bf0*/  LOP3.LUT R0, R5, R0, R6, 0xfe, !PT ;  /* 0x0000000005007212 */ /* 0x000fce00078efe06 */
.L_x_1044:
[----:B------:R-:W-:Y:S05]  /*3c00*/  BSYNC B0 ;  /* 0x0000000000007941 */ /* 0x000fea0003800000 */
.L_x_1043:
[----:B------:R-:W-:-:S04]  /*3c10*/  FMUL.FTZ R0, R0, 1 ;  /* 0x3f80000000007820 */ /* 0x000fc80000410000 */
[----:B------:R0:W1:Y:S01]  /*3c20*/  F2F.F64.F32 R18, R0 ;  /* 0x0000000000127310 */ /* 0x0000620000201800 */
[----:B------:R-:W-:Y:S05]  /*3c30*/  BRA `(.L_x_1019) ;  /* 0x0000000000a07947 */ /* 0x000fea0003800000 */
.L_x_1036:
        /* <DEDUP_REMOVED lines=14> */
.L_x_1050:
[----:B------:R-:W-:Y:S05]  /*3d20*/  BSYNC B0 ;  /* 0x0000000000007941 */ /* 0x000fea0003800000 */
.L_x_1049:
[----:B------:R-:W-:-:S04]  /*3d30*/  FMUL.FTZ R0, R0, 1 ;  /* 0x3f80000000007820 */ /* 0x000fc80000410000 */
[----:B------:R0:W1:Y:S01]  /*3d40*/  F2F.F64.F32 R18, R0 ;  /* 0x0000000000127310 */ /* 0x0000620000201800 */
[----:B------:R-:W-:Y:S05]  /*3d50*/  BRA `(.L_x_1019) ;  /* 0x0000000000587947 */ /* 0x000fea0003800000 */
.L_x_1024:
        /* <DEDUP_REMOVED lines=16> */
.L_x_1051:
[----:B------:R-:W-:Y:S05]  /*3e60*/  BRA `(.L_x_1019) ;  /* 0x0000000000147947 */ /* 0x000fea0003800000 */
.L_x_1048:
[----:B------:R-:W3:Y:S02]  /*3e70*/  LDG.E.64 R18, desc[UR36][R4.64] ;  /* 0x0000002404127981 */ /* 0x000ee4000c1e1b00 */
[----:B---3--:R-:W0:Y:S01]  /*3e80*/  I2F.F64.U64 R18, R18 ;  /* 0x0000001200127312 */ /* 0x008e220000301800 */
[----:B------:R-:W-:Y:S05]  /*3e90*/  BRA `(.L_x_1019) ;  /* 0x0000000000087947 */ /* 0x000fea0003800000 */
.L_x_1047:
[----:B------:R-:W3:Y:S02]  /*3ea0*/  LDG.E R4, desc[UR36][R4.64] ;  /* 0x0000002404047981 */ /* 0x000ee4000c1e1900 */
[----:B---3--:R0:W1:Y:S02]  /*3eb0*/  I2F.F64.U32 R18, R4 ;  /* 0x0000000400127312 */ /* 0x0080640000201800 */
.L_x_1019:
[----:B------:R-:W-:Y:S05]  /*3ec0*/  BSYNC B6 ;  /* 0x0000000000067941 */ /* 0x000fea0003800000 */
.L_x_1018:
[----:B------:R-:W2:Y:S01]  /*3ed0*/  S2R R23, SR_TID.X ;  /* 0x0000000000177919 */ /* 0x000ea20000002100 */
[----:B0--3--:R-:W0:Y:S01]  /*3ee0*/  LDC R0, c[0x0][0x218] ;  /* 0x00008600ff007b82 */ /* 0x009e220000000800 */
[----:B------:R-:W-:Y:S07]  /*3ef0*/  BSSY B0, `(.L_x_1052) ;  /* 0x0000023000007945 */ /* 0x000fee0003800000 */
[----:B------:R-:W3:Y:S01]  /*3f00*/  LDC R3, c[0x0][0x21c] ;  /* 0x00008700ff037b82 */ /* 0x000ee20000000800 */
[----:B--2---:R-:W-:-:S13]  /*3f10*/  ISETP.GE.AND P1, PT, R23, R2, PT ;  /* 0x000000021700720c */ /* 0x004fda0003f26270 */
[----:B------:R-:W-:Y:S05]  /*3f20*/  @P1 BRA `(.L_x_1053) ;  /* 0x00000000007c1947 */ /* 0x000fea0003800000 */
[----:B------:R-:W4:Y:S01]  /*3f30*/  LDC.64 R6, c[0x0][0x218] ;  /* 0x00008600ff067b82 */ /* 0x000f220000000a00 */
[----:B-1----:R-:W-:Y:S02]  /*3f40*/  IMAD.MOV.U32 R4, RZ, RZ, 0x0 ;  /* 0x00000000ff047424 */ /* 0x002fe400078e00ff */
[----:B------:R-:W-:Y:S01]  /*3f50*/  IMAD.MOV.U32 R5, RZ, RZ, 0x3ff00000 ;  /* 0x3ff00000ff057424 */ /* 0x000fe200078e00ff */
[----:B----45:R-:W-:-:S14]  /*3f60*/  DSETP.GT.AND P0, PT, R26, R6, PT ;  /* 0x000000061a00722a */ /* 0x030fdc0003f04000 */
[----:B------:R-:W-:Y:S05]  /*3f70*/  @!P0 BRA `(.L_x_1053) ;  /* 0x0000000000688947 */ /* 0x000fea0003800000 */
[----:B------:R-:W-:Y:S01]  /*3f80*/  UMOV UR4, 0x9abcaf48 ;  /* 0x9abcaf4800047882 */ /* 0x000fe20000000000 */
[----:B------:R-:W-:Y:S01]  /*3f90*/  UMOV UR5, 0x3e7ad7f2 ;  /* 0x3e7ad7f200057882 */ /* 0x000fe20000000000 */
[----:B------:R-:W-:Y:S01]  /*3fa0*/  IMAD.MOV.U32 R4, RZ, RZ, 0x1 ;  /* 0x00000001ff047424 */ /* 0x000fe200078e00ff */
[----:B------:R-:W-:Y:S01]  /*3fb0*/  DADD R26, R26, UR4 ;  /* 0x000000041a1a7e29 */ /* 0x000fe20008000000 */
[----:B------:R-:W1:Y:S01]  /*3fc0*/  LDC R10, c[0x0][0x21c] ;  /* 0x00008700ff0a7b82 */ /* 0x000e620000000800 */
[----:B------:R-:W-:Y:S04]  /*3fd0*/  BSSY B1, `(.L_x_1053) ;  /* 0x0000014000017945 */ /* 0x000fe80003800000 */
[----:B------:R-:W2:Y:S02]  /*3fe0*/  MUFU.RCP64H R5, R27 ;  /* 0x0000001b00057308 */ /* 0x000ea40000001800 */
[----:B--2---:R-:W-:Y:S01]  /*3ff0*/  DFMA R8, -R26, R4, 1 ;  /* 0x3ff000001a08742b */ /* 0x004fe20000000104 */
[----:B-1----:R-:W-:-:S07]  /*4000*/  FSETP.GEU.AND P2, PT, |R10|, 6.5827683646048100446e-37, PT ;  /* 0x036000000a00780b */ /* 0x002fce0003f4e200 */
        /* <DEDUP_REMOVED lines=13> */
[----:B0--3--:R-:W-:Y:S05]  /*40e0*/  CALL.REL.NOINC `($__internal_1_$__cuda_sm20_div_rn_f64_full) ;  /* 0x0000004c00ac7944 */ /* 0x009fea0003c00000 */
[----:B------:R-:W-:Y:S02]  /*40f0*/  IMAD.MOV.U32 R4, RZ, RZ, R12 ;  /* 0x000000ffff047224 */ /* 0x000fe400078e000c */
[----:B------:R-:W-:-:S07]  /*4100*/  IMAD.MOV.U32 R5, RZ, RZ, R13 ;  /* 0x000000ffff057224 */ /* 0x000fce00078e000d */
.L_x_1054:
[----:B------:R-:W-:Y:S05]  /*4110*/  BSYNC B1 ;  /* 0x0000000000017941 */ /* 0x000fea0003800000 */
.L_x_1053:
[----:B------:R-:W-:Y:S05]  /*4120*/  BSYNC B0 ;  /* 0x0000000000007941 */ /* 0x000fea0003800000 */
.L_x_1052:
[----:B-1--45:R-:W-:Y:S01]  /*4130*/  VIADD R27, R23, 0x80 ;  /* 0x00000080171b7836 */ /* 0x032fe20000000000 */
[----:B------:R-:W-:Y:S04]  /*4140*/  BSSY B0, `(.L_x_1055) ;  /* 0x0000022000007945 */ /* 0x000fe80003800000 */
[----:B------:R-:W-:-:S13]  /*4150*/  ISETP.GE.AND P0, PT, R27, R2, PT ;  /* 0x000000021b00720c */ /* 0x000fda0003f06270 */
[----:B------:R-:W-:Y:S05]  /*4160*/  @P0 BRA `(.L_x_1056) ;  /* 0x00000000007c0947 */ /* 0x000fea0003800000 */
[----:B------:R-:W1:Y:S01]  /*4170*/  LDC.64 R6, c[0x0][0x218] ;  /* 0x00008600ff067b82 */ /* 0x000e620000000a00 */
[----:B------:R-:W-:Y:S02]  /*4180*/  IMAD.MOV.U32 R28, RZ, RZ, 0x0 ;  /* 0x00000000ff1c7424 */ /* 0x000fe400078e00ff */
[----:B------:R-:W-:Y:S01]  /*4190*/  IMAD.MOV.U32 R29, RZ, RZ, 0x3ff00000 ;  /* 0x3ff00000ff1d7424 */ /* 0x000fe200078e00ff */
[----:B-1----:R-:W-:-:S14]  /*41a0*/  DSETP.GT.AND P0, PT, R24, R6, PT ;  /* 0x000000061800722a */ /* 0x002fdc0003f04000 */
[----:B------:R-:W-:Y:S05]  /*41b0*/  @!P0 BRA `(.L_x_1056) ;  /* 0x0000000000688947 */ /* 0x000fea0003800000 */
[----:B------:R-:W-:Y:S01]  /*41c0*/  UMOV UR4, 0x9abcaf48 ;  /* 0x9abcaf4800047882 */ /* 0x000fe20000000000 */
[----:B------:R-:W-:Y:S01]  /*41d0*/  UMOV UR5, 0x3e7ad7f2 ;  /* 0x3e7ad7f200057882 */ /* 0x000fe20000000000 */
[----:B------:R-:W-:Y:S01]  /*41e0*/  IMAD.MOV.U32 R8, RZ, RZ, 0x1 ;  /* 0x00000001ff087424 */ /* 0x000fe200078e00ff */
[----:B------:R-:W-:Y:S01]  /*41f0*/  DADD R24, R24, UR4 ;  /* 0x0000000418187e29 */ /* 0x000fe20008000000 */
[----:B------:R-:W-:Y:S05]  /*4200*/  BSSY B1, `(.L_x_1056) ;  /* 0x0000015000017945 */ /* 0x000fea0003800000 */
[----:B------:R-:W1:Y:S02]  /*4210*/  MUFU.RCP64H R9, R25 ;  /* 0x0000001900097308 */ /* 0x000e640000001800 */
[----:B-1----:R-:W-:-:S08]  /*4220*/  DFMA R10, -R24, R8, 1 ;  /* 0x3ff00000180a742b */ /* 0x002fd00000000108 */
[----:B------:R-:W-:-:S08]  /*4230*/  DFMA R10, R10, R10, R10 ;  /* 0x0000000a0a0a722b */ /* 0x000fd0000000000a */
[----:B------:R-:W-:-:S08]  /*4240*/  DFMA R10, R8, R10, R8 ;  /* 0x0000000a080a722b */ /* 0x000fd00000000008 */
[----:B------:R-:W-:-:S08]  /*4250*/  DFMA R8, -R24, R10, 1 ;  /* 0x3ff000001808742b */ /* 0x000fd0000000010a */
[----:B------:R-:W-:Y:S01]  /*4260*/  DFMA R8, R10, R8, R10 ;  /* 0x000000080a08722b */ /* 0x000fe2000000000a */
[----:B------:R-:W1:Y:S07]  /*4270*/  LDC R10, c[0x0][0x21c] ;  /* 0x00008700ff0a7b82 */ /* 0x000e6e0000000800 */
[----:B------:R-:W-:-:S08]  /*4280*/  DMUL R28, R8, R6 ;  /* 0x00000006081c7228 */ /* 0x000fd00000000000 */
[----:B------:R-:W-:-:S08]  /*4290*/  DFMA R6, -R24, R28, R6 ;  /* 0x0000001c1806722b */ /* 0x000fd00000000106 */
[----:B------:R-:W-:Y:S01]  /*42a0*/  DFMA R28, R8, R6, R28 ;  /* 0x00000006081c722b */ /* 0x000fe2000000001c */
[----:B-1----:R-:W-:-:S09]  /*42b0*/  FSETP.GEU.AND P2, PT, |R10|, 6.5827683646048100446e-37, PT ;  /* 0x036000000a00780b */ /* 0x002fd20003f4e200 */
        /* <DEDUP_REMOVED lines=9> */
.L_x_1057:
[----:B------:R-:W-:Y:S05]  /*4350*/  BSYNC B1 ;  /* 0x0000000000017941 */ /* 0x000fea0003800000 */
.L_x_1056:
[----:B------:R-:W-:Y:S05]  /*4360*/  BSYNC B0 ;  /* 0x0000000000007941 */ /* 0x000fea0003800000 */
.L_x_1055:
[----:B------:R-:W-:Y:S01]  /*4370*/  VIADD R7, R23, 0x100 ;  /* 0x0000010017077836 */ /* 0x000fe20000000000 */
        /* <DEDUP_REMOVED lines=33> */
.L_x_1060:
[----:B------:R-:W-:Y:S05]  /*4590*/  BSYNC B1 ;  /* 0x0000000000017941 */ /* 0x000fea0003800000 */
.L_x_1059:
[----:B------:R-:W-:Y:S05]  /*45a0*/  BSYNC B0 ;  /* 0x0000000000007941 */ /* 0x000fea0003800000 */
.L_x_1058:
        /* <DEDUP_REMOVED lines=34> */
.L_x_1063:
[----:B------:R-:W-:Y:S05]  /*47d0*/  BSYNC B1 ;  /* 0x0000000000017941 */ /* 0x000fea0003800000 */
.L_x_1062:
[----:B------:R-:W-:Y:S05]  /*47e0*/  BSYNC B0 ;  /* 0x0000000000007941 */ /* 0x000fea0003800000 */
.L_x_1061:
[----:B------:R-:W1:Y:S01]  /*47f0*/  LDC.U8 R18, c[0x0][0x244] ;  /* 0x00009100ff127b82 */ /* 0x000e620000000000 */
[----:B------:R-:W-:Y:S04]  /*4800*/  BSSY B6, `(.L_x_1064) ;  /* 0x000012e000067945 */ /* 0x000fe80003800000 */
[----:B------:R-:W-:Y:S05]  /*4810*/  @P1 BRA `(.L_x_1065) ;  /* 0x0000001000b01947 */ /* 0x000fea0003800000 */
[----:B---3--:R-:W0:Y:S01]  /*4820*/  S2R R3, SR_TID.X ;  /* 0x0000000000037919 */ /* 0x008e220000002100 */
[----:B------:R-:W2:Y:S01]  /*4830*/  LDC.64 R8, c[0x0][0x228] ;  /* 0x00008a00ff087b82 */ /* 0x000ea20000000a00 */
[----:B-1----:R-:W-:Y:S01]  /*4840*/  PRMT R6, R18, 0x9910, RZ ;  /* 0x0000991012067816 */ /* 0x002fe200000000ff */
[----:B------:R-:W-:Y:S01]  /*4850*/  ULDC UR4, c[0x0][0x248] ;  /* 0x0000920000047ab9 */ /* 0x000fe20000000800 */
[----:B0-----:R-:W-:-:S04]  /*4860*/  IMAD R0, R22, 0x200, R3 ;  /* 0x0000020016007824 */ /* 0x001fc800078e0203 */
[----:B------:R-:W-:Y:S02]  /*4870*/  IMAD R3, R0, UR4, RZ ;  /* 0x0000000400037c24 */ /* 0x000fe4000f8e02ff */
[----:B------:R-:W-:-:S03]  /*4880*/  IMAD.MOV.U32 R0, RZ, RZ, R6 ;  /* 0x000000ffff007224 */ /* 0x000fc600078e0006 */
[----:B--2---:R-:W-:Y:S02]  /*4890*/  IADD3 R8, P1, R3, R8, RZ ;  /* 0x0000000803087210 */ /* 0x004fe40007f3e0ff */
[----:B------:R-:W-:-:S03]  /*48a0*/  ISETP.GT.AND P0, PT, R0, 0x9, PT ;  /* 0x000000090000780c */ /* 0x000fc60003f04270 */
[----:B------:R-:W-:-:S10]  /*48b0*/  IMAD.X R9, RZ, RZ, R9, P1 ;  /* 0x000000ffff097224 */ /* 0x000fd400008e0609 */
        /* <DEDUP_REMOVED lines=9> */
[----:B------:R-:W0:Y:S01]  /*4950*/  F2I.F64.TRUNC R5, R4 ;  /* 0x0000000400057311 */ /* 0x000e22000030d100 */
[----:B------:R-:W-:Y:S01]  /*4960*/  IMAD.MOV.U32 R23, RZ, RZ, R27 ;  /* 0x000000ffff177224 */ /* 0x000fe200078e001b */
[----:B0-----:R0:W-:Y:S01]  /*4970*/  STG.E.U8 desc[UR36][R8.64], R5 ;  /* 0x0000000508007986 */ /* 0x0011e2000c101124 */
[----:B------:R-:W-:Y:S05]  /*4980*/  BRA `(.L_x_1065) ;  /* 0x0000001000547947 */ /* 0x000fea0003800000 */
.L_x_1069:
[----:B------:R-:W0:Y:S01]  /*4990*/  F2I.S64.F64.TRUNC R4, R4 ;  /* 0x0000000400047311 */ /* 0x000e22000030d900 */
[----:B------:R-:W-:Y:S02]  /*49a0*/  IMAD.MOV.U32 R23, RZ, RZ, R27 ;  /* 0x000000ffff177224 */ /* 0x000fe400078e001b */
[----:B0-----:R-:W-:-:S05]  /*49b0*/  IMAD.MOV.U32 R3, RZ, RZ, R4 ;  /* 0x000000ffff037224 */ /* 0x001fca00078e0004 */
[----:B------:R0:W-:Y:S01]  /*49c0*/  STG.E.U8 desc[UR36][R8.64], R3 ;  /* 0x0000000308007986 */ /* 0x0001e2000c101124 */
[----:B------:R-:W-:Y:S05]  /*49d0*/  BRA `(.L_x_1065) ;  /* 0x0000001000407947 */ /* 0x000fea0003800000 */
.L_x_1068:
[----:B------:R-:W-:-:S13]  /*49e0*/  ISETP.NE.AND P0, PT, R0, 0x2, PT ;  /* 0x000000020000780c */ /* 0x000fda0003f05270 */
[----:B------:R-:W-:Y:S05]  /*49f0*/  @!P0 BRA `(.L_x_1071) ;  /* 0x0000000000308947 */ /* 0x000fea0003800000 */
[----:B------:R-:W-:-:S13]  /*4a00*/  ISETP.NE.AND P0, PT, R0, 0x3, PT ;  /* 0x000000030000780c */ /* 0x000fda0003f05270 */
[----:B------:R-:W-:Y:S05]  /*4a10*/  @!P0 BRA `(.L_x_1072) ;  /* 0x0000000000188947 */ /* 0x000fea0003800000 */
[----:B------:R-:W-:-:S13]  /*4a20*/  ISETP.NE.AND P0, PT, R0, 0x4, PT ;  /* 0x000000040000780c */ /* 0x000fda0003f05270 */
[----:B------:R-:W-:Y:S05]  /*4a30*/  @P0 BRA `(.L_x_1070) ;  /* 0x0000000c00c40947 */ /* 0x000fea0003800000 */
[----:B------:R-:W0:Y:S01]  /*4a40*/  F2I.S64.F64.TRUNC R4, R4 ;  /* 0x0000000400047311 */ /* 0x000e22000030d900 */
[----:B------:R-:W-:Y:S01]  /*4a50*/  IMAD.MOV.U32 R23, RZ, RZ, R27 ;  /* 0x000000ffff177224 */ /* 0x000fe200078e001b */
[----:B0-----:R0:W-:Y:S01]  /*4a60*/  STG.E.64 desc[UR36][R8.64], R4 ;  /* 0x0000000408007986 */ /* 0x0011e2000c101b24 */
[----:B------:R-:W-:Y:S05]  /*4a70*/  BRA `(.L_x_1065) ;  /* 0x0000001000187947 */ /* 0x000fea0003800000 */
.L_x_1072:
[----:B------:R-:W0:Y:S01]  /*4a80*/  F2I.F64.TRUNC R5, R4 ;  /* 0x0000000400057311 */ /* 0x000e22000030d100 */
[----:B------:R-:W-:Y:S01]  /*4a90*/  IMAD.MOV.U32 R23, RZ, RZ, R27 ;  /* 0x000000ffff177224 */ /* 0x000fe200078e001b */
[----:B0-----:R0:W-:Y:S01]  /*4aa0*/  STG.E desc[UR36][R8.64], R5 ;  /* 0x0000000508007986 */ /* 0x0011e2000c101924 */
[----:B------:R-:W-:Y:S05]  /*4ab0*/  BRA `(.L_x_1065) ;  /* 0x0000001000087947 */ /* 0x000fea0003800000 */
.L_x_1071:
[----:B------:R-:W0:Y:S01]  /*4ac0*/  F2I.F64.TRUNC R5, R4 ;  /* 0x0000000400057311 */ /* 0x000e22000030d100 */
[----:B------:R-:W-:Y:S01]  /*4ad0*/  IMAD.MOV.U32 R23, RZ, RZ, R27 ;  /* 0x000000ffff177224 */ /* 0x000fe200078e001b */
[----:B0-----:R0:W-:Y:S01]  /*4ae0*/  STG.E.U16 desc[UR36][R8.64], R5 ;  /* 0x0000000508007986 */ /* 0x0011e2000c101524 */
[----:B------:R-:W-:Y:S05]  /*4af0*/  BRA `(.L_x_1065) ;  /* 0x0000000c00f87947 */ /* 0x000fea0003800000 */
.L_x_1067:
        /* <DEDUP_REMOVED lines=10> */
[----:B------:R-:W-:-:S13]  /*4ba0*/  IMAD.MOV.U32 R23, RZ, RZ, R27 ;  /* 0x000000ffff177224 */ /* 0x000fda00078e001b */
[----:B0-----:R-:W-:-:S05]  /*4bb0*/  @!P0 FMUL R3, R3, 1.175494350822287508e-38 ;  /* 0x0080000003038820 */ /* 0x001fca0000400000 */
[----:B------:R0:W-:Y:S01]  /*4bc0*/  STG.E desc[UR36][R8.64], R3 ;  /* 0x0000000308007986 */ /* 0x0001e2000c101924 */
[----:B------:R-:W-:Y:S05]  /*4bd0*/  BRA `(.L_x_1065) ;  /* 0x0000000c00c07947 */ /* 0x000fea0003800000 */
.L_x_1074:
[----:B------:R-:W-:Y:S01]  /*4be0*/  UMOV UR4, 0xf0000000 ;  /* 0xf000000000047882 */ /* 0x000fe20000000000 */
[----:B------:R-:W-:Y:S01]  /*4bf0*/  UMOV UR5, 0x380fffff ;  /* 0x380fffff00057882 */ /* 0x000fe20000000000 */
[----:B------:R-:W0:Y:S01]  /*4c00*/  F2F.F32.F64 R0, R4 ;  /* 0x0000000400007310 */ /* 0x000e220000301000 */
[----:B------:R-:W-:Y:S01]  /*4c10*/  DSETP.GEU.AND P0, PT, |R4|, UR4, PT ;  /* 0x0000000404007e2a */ /* 0x000fe2000bf0e200 */
[----:B------:R-:W-:-:S13]  /*4c20*/  IMAD.MOV.U32 R23, RZ, RZ, R27 ;  /* 0x000000ffff177224 */ /* 0x000fda00078e001b */
[----:B0-----:R-:W-:-:S05]  /*4c30*/  @!P0 FMUL R0, R0, 1.175494350822287508e-38 ;  /* 0x0080000000008820 */ /* 0x001fca0000400000 */
[----:B------:R-:W-:-:S05]  /*4c40*/  F2FP.F16.F32.PACK_AB R0, RZ, R0 ;  /* 0x00000000ff00723e */ /* 0x000fca00000000ff */
[----:B------:R0:W-:Y:S01]  /*4c50*/  STG.E.U16 desc[UR36][R8.64], R0 ;  /* 0x0000000008007986 */ /* 0x0001e2000c101524 */
[----:B------:R-:W-:Y:S05]  /*4c60*/  BRA `(.L_x_1065) ;  /* 0x0000000c009c7947 */ /* 0x000fea0003800000 */
.L_x_1073:
        /* <DEDUP_REMOVED lines=10> */
[----:B------:R-:W-:Y:S02]  /*4d10*/  IMAD.MOV.U32 R7, RZ, RZ, RZ ;  /* 0x000000ffff077224 */ /* 0x000fe400078e00ff */
[----:B------:R-:W-:-:S11]  /*4d20*/  IMAD.MOV.U32 R23, RZ, RZ, R27 ;  /* 0x000000ffff177224 */ /* 0x000fd600078e001b */
[----:B0-----:R-:W-:-:S05]  /*4d30*/  @!P0 FMUL R6, R6, 1.175494350822287508e-38 ;  /* 0x0080000006068820 */ /* 0x001fca0000400000 */
[----:B------:R0:W-:Y:S01]  /*4d40*/  STG.E.64 desc[UR36][R8.64], R6 ;  /* 0x0000000608007986 */ /* 0x0001e2000c101b24 */
[----:B------:R-:W-:Y:S05]  /*4d50*/  BRA `(.L_x_1065) ;  /* 0x0000000c00607947 */ /* 0x000fea0003800000 */
.L_x_1076:
[----:B------:R-:W-:Y:S01]  /*4d60*/  UMOV UR4, 0xf0000000 ;  /* 0xf000000000047882 */ /* 0x000fe20000000000 */
[----:B------:R-:W-:Y:S01]  /*4d70*/  UMOV UR5, 0x380fffff ;  /* 0x380fffff00057882 */ /* 0x000fe20000000000 */
[----:B------:R-:W0:Y:S01]  /*4d80*/  F2F.F32.F64 R0, R4 ;  /* 0x0000000400007310 */ /* 0x000e220000301000 */
[----:B------:R-:W-:Y:S01]  /*4d90*/  DSETP.GEU.AND P0, PT, |R4|, UR4, PT ;  /* 0x0000000404007e2a */ /* 0x000fe2000bf0e200 */
[----:B------:R-:W-:-:S13]  /*4da0*/  IMAD.MOV.U32 R23, RZ, RZ, R27 ;  /* 0x000000ffff177224 */ /* 0x000fda00078e001b */
[----:B0-----:R-:W-:-:S05]  /*4db0*/  @!P0 FMUL R0, R0, 1.175494350822287508e-38 ;  /* 0x0080000000008820 */ /* 0x001fca0000400000 */
[----:B------:R-:W-:-:S04]  /*4dc0*/  F2FP.F16.F32.PACK_AB R3, RZ, R0 ;  /* 0x00000000ff03723e */ /* 0x000fc800000000ff */
[----:B------:R-:W-:-:S05]  /*4dd0*/  PRMT R3, R3, 0x5410, RZ ;  /* 0x0000541003037816 */ /* 0x000fca00000000ff */
[----:B------:R0:W-:Y:S01]  /*4de0*/  STG.E desc[UR36][R8.64], R3 ;  /* 0x0000000308007986 */ /* 0x0001e2000c101924 */
[----:B------:R-:W-:Y:S05]  /*4df0*/  BRA `(.L_x_1065) ;  /* 0x0000000c00387947 */ /* 0x000fea0003800000 */
.L_x_1075:
[----:B------:R0:W-:Y:S01]  /*4e00*/  STG.E.64 desc[UR36][R8.64], R4 ;  /* 0x0000000408007986 */ /* 0x0001e2000c101b24 */
[----:B------:R-:W-:Y:S01]  /*4e10*/  IMAD.MOV.U32 R23, RZ, RZ, R27 ;  /* 0x000000ffff177224 */ /* 0x000fe200078e001b */
[----:B------:R-:W-:Y:S06]  /*4e20*/  BRA `(.L_x_1065) ;  /* 0x0000000c002c7947 */ /* 0x000fec0003800000 */
.L_x_1066:
        /* <DEDUP_REMOVED lines=8> */
[----:B------:R-:W-:Y:S01]  /*4eb0*/  DSETP.NEU.AND P0, PT, R4, RZ, PT ;  /* 0x000000ff0400722a */ /* 0x000fe20003f0d000 */
[----:B------:R-:W-:-:S05]  /*4ec0*/  IMAD.MOV.U32 R23, RZ, RZ, R27 ;  /* 0x000000ffff177224 */ /* 0x000fca00078e001b */
[----:B------:R-:W-:-:S05]  /*4ed0*/  SEL R3, RZ, 0x1, !P0 ;  /* 0x00000001ff037807 */ /* 0x000fca0004000000 */
[----:B------:R0:W-:Y:S01]  /*4ee0*/  STG.E.U8 desc[UR36][R8.64], R3 ;  /* 0x0000000308007986 */ /* 0x0001e2000c101124 */
[----:B------:R-:W-:Y:S05]  /*4ef0*/  BRA `(.L_x_1065) ;  /* 0x0000000800f87947 */ /* 0x000fea0003800000 */
.L_x_1079:
[----:B------:R-:W-:Y:S01]  /*4f00*/  CS2R R6, SRZ ;  /* 0x0000000000067805 */ /* 0x000fe2000001ff00 */
[----:B------:R-:W-:-:S04]  /*4f10*/  IMAD.MOV.U32 R23, RZ, RZ, R27 ;  /* 0x000000ffff177224 */ /* 0x000fc800078e001b */
[----:B------:R0:W-:Y:S01]  /*4f20*/  STG.E.128 desc[UR36][R8.64], R4 ;  /* 0x0000000408007986 */ /* 0x0001e2000c101d24 */
[----:B------:R-:W-:Y:S05]  /*4f30*/  BRA `(.L_x_1065) ;  /* 0x0000000800e87947 */ /* 0x000fea0003800000 */
.L_x_1078:
        /* <DEDUP_REMOVED lines=25> */
.L_x_1083:
[----:B------:R-:W-:Y:S05]  /*50d0*/  BSYNC B0 ;  /* 0x0000000000007941 */ /* 0x000fea0003800000 */
.L_x_1082:
[----:B------:R-:W-:Y:S01]  /*50e0*/  LOP3.LUT R7, R0, R7, RZ, 0xfc, !PT ;  /* 0x0000000700077212 */ /* 0x000fe200078efcff */
[----:B------:R-:W-:-:S04]  /*50f0*/  IMAD.MOV.U32 R23, RZ, RZ, R27 ;  /* 0x000000ffff177224 */ /* 0x000fc800078e001b */
[----:B------:R0:W-:Y:S01]  /*5100*/  STG.E.U8 desc[UR36][R8.64], R7 ;  /* 0x0000000708007986 */ /* 0x0001e2000c101124 */
[----:B------:R-:W-:Y:S05]  /*5110*/  BRA `(.L_x_1065) ;  /* 0x0000000800707947 */ /* 0x000fea0003800000 */
.L_x_1081:
        /* <DEDUP_REMOVED lines=17> */
.L_x_1085:
[----:B------:R-:W-:Y:S01]  /*5230*/  IMAD.MOV.U32 R0, RZ, RZ, 0x7f ;  /* 0x0000007fff007424 */ /* 0x000fe200078e00ff */
[----:B------:R-:W-:-:S04]  /*5240*/  ISETP.GT.U32.AND P0, PT, R3, 0x7f800000, PT ;  /* 0x7f8000000300780c */ /* 0x000fc80003f04070 */
[----:B------:R-:W-:-:S09]  /*5250*/  SEL R0, R0, 0x7c, P0 ;  /* 0x0000007c00007807 */ /* 0x000fd20000000000 */
.L_x_1086:
[----:B------:R-:W-:Y:S05]  /*5260*/  BSYNC B0 ;  /* 0x0000000000007941 */ /* 0x000fea0003800000 */
.L_x_1084:
[----:B------:R-:W-:Y:S01]  /*5270*/  LOP3.LUT R3, R7, 0x80000000, RZ, 0xc0, !PT ;  /* 0x8000000007037812 */ /* 0x000fe200078ec0ff */
[----:B------:R-:W-:-:S03]  /*5280*/  IMAD.MOV.U32 R23, RZ, RZ, R27 ;  /* 0x000000ffff177224 */ /* 0x000fc600078e001b */
[----:B------:R-:W-:-:S04]  /*5290*/  SHF.R.U32.HI R3, RZ, 0x18, R3 ;  /* 0x00000018ff037819 */ /* 0x000fc80000011603 */
[----:B------:R-:W-:-:S05]  /*52a0*/  LOP3.LUT R3, R0, R3, RZ, 0xfc, !PT ;  /* 0x0000000300037212 */ /* 0x000fca00078efcff */
[----:B------:R0:W-:Y:S01]  /*52b0*/  STG.E.U8 desc[UR36][R8.64], R3 ;  /* 0x0000000308007986 */ /* 0x0001e2000c101124 */
[----:B------:R-:W-:Y:S05]  /*52c0*/  BRA `(.L_x_1065) ;  /* 0x0000000800047947 */ /* 0x000fea0003800000 */
.L_x_1080:
[----:B------:R-:W-:Y:S01]  /*52d0*/  UMOV UR4, 0xf0000000 ;  /* 0xf000000000047882 */ /* 0x000fe20000000000 */
[----:B------:R-:W-:Y:S01]  /*52e0*/  UMOV UR5, 0x380fffff ;  /* 0x380fffff00057882 */ /* 0x000fe20000000000 */
[----:B------:R-:W0:Y:S01]  /*52f0*/  F2F.F32.F64 R0, R4 ;  /* 0x0000000400007310 */ /* 0x000e220000301000 */
[----:B------:R-:W-:Y:S01]  /*5300*/  DSETP.GEU.AND P0, PT, |R4|, UR4, PT ;  /* 0x0000000404007e2a */ /* 0x000fe2000bf0e200 */
[----:B------:R-:W-:-:S13]  /*5310*/  IMAD.MOV.U32 R23, RZ, RZ, R27 ;  /* 0x000000ffff177224 */ /* 0x000fda00078e001b */
[----:B0-----:R-:W-:-:S05]  /*5320*/  @!P0 FMUL R0, R0, 1.175494350822287508e-38 ;  /* 0x0080000000008820 */ /* 0x001fca0000400000 */
[----:B------:R-:W-:-:S05]  /*5330*/  F2FP.BF16.F32.PACK_AB R0, RZ, R0 ;  /* 0x00000000ff00723e */ /* 0x000fca00000010ff */
[----:B------:R0:W-:Y:S01]  /*5340*/  STG.E.U16 desc[UR36][R8.64], R0 ;  /* 0x0000000008007986 */ /* 0x0001e2000c101524 */
[----:B------:R-:W-:Y:S05]  /*5350*/  BRA `(.L_x_1065) ;  /* 0x0000000400e07947 */ /* 0x000fea0003800000 */
.L_x_1077:
        /* <DEDUP_REMOVED lines=8> */
[----:B------:R-:W0:Y:S01]  /*53e0*/  F2I.U32.F64.TRUNC R5, R4 ;  /* 0x0000000400057311 */ /* 0x000e22000030d000 */
[----:B------:R-:W-:Y:S01]  /*53f0*/  IMAD.MOV.U32 R23, RZ, RZ, R27 ;  /* 0x000000ffff177224 */ /* 0x000fe200078e001b */
[----:B0-----:R0:W-:Y:S01]  /*5400*/  STG.E.U16 desc[UR36][R8.64], R5 ;  /* 0x0000000508007986 */ /* 0x0011e2000c101524 */
[----:B------:R-:W-:Y:S05]  /*5410*/  BRA `(.L_x_1065) ;  /* 0x0000000400b07947 */ /* 0x000fea0003800000 */
.L_x_1089:
        /* <DEDUP_REMOVED lines=21> */
.L_x_1092:
[----:B------:R-:W-:-:S04]  /*5570*/  LOP3.LUT R0, R7, 0x80000000, RZ, 0xc0, !PT ;  /* 0x8000000007007812 */ /* 0x000fc800078ec0ff */
[----:B------:R-:W-:-:S04]  /*5580*/  SHF.R.U32.HI R0, RZ, 0x18, R0 ;  /* 0x00000018ff007819 */ /* 0x000fc80000011600 */
[----:B------:R-:W-:-:S07]  /*5590*/  LOP3.LUT R0, R3, R0, RZ, 0xfc, !PT ;  /* 0x0000000003007212 */ /* 0x000fce00078efcff */
.L_x_1091:
[----:B------:R-:W-:Y:S05]  /*55a0*/  BSYNC B0 ;  /* 0x0000000000007941 */ /* 0x000fea0003800000 */
.L_x_1090:
[----:B------:R0:W-:Y:S01]  /*55b0*/  STG.E.U8 desc[UR36][R8.64], R0 ;  /* 0x0000000008007986 */ /* 0x0001e2000c101124 */
[----:B------:R-:W-:Y:S01]  /*55c0*/  IMAD.MOV.U32 R23, RZ, RZ, R27 ;  /* 0x000000ffff177224 */ /* 0x000fe200078e001b */
[----:B------:R-:W-:Y:S06]  /*55d0*/  BRA `(.L_x_1065) ;  /* 0x0000000400407947 */ /* 0x000fec0003800000 */
.L_x_1088:
        /* <DEDUP_REMOVED lines=21> */
.L_x_1095:
[----:B------:R-:W-:-:S04]  /*5730*/  LOP3.LUT R0, R7, 0x80000000, RZ, 0xc0, !PT ;  /* 0x8000000007007812 */ /* 0x000fc800078ec0ff */
[----:B------:R-:W-:-:S04]  /*5740*/  SHF.R.U32.HI R0, RZ, 0x18, R0 ;  /* 0x00000018ff007819 */ /* 0x000fc80000011600 */
[----:B------:R-:W-:-:S07]  /*5750*/  LOP3.LUT R0, R3, R0, RZ, 0xfc, !PT ;  /* 0x0000000003007212 */ /* 0x000fce00078efcff */
.L_x_1094:
[----:B------:R-:W-:Y:S05]  /*5760*/  BSYNC B0 ;  /* 0x0000000000007941 */ /* 0x000fea0003800000 */
.L_x_1093:
[----:B------:R0:W-:Y:S01]  /*5770*/  STG.E.U8 desc[UR36][R8.64], R0 ;  /* 0x0000000008007986 */ /* 0x0001e2000c101124 */
[----:B------:R-:W-:Y:S01]  /*5780*/  IMAD.MOV.U32 R23, RZ, RZ, R27 ;  /* 0x000000ffff177224 */ /* 0x000fe200078e001b */
[----:B------:R-:W-:Y:S06]  /*5790*/  BRA `(.L_x_1065) ;  /* 0x0000000000d07947 */ /* 0x000fec0003800000 */
.L_x_1087:
        /* <DEDUP_REMOVED lines=27> */
.L_x_1070:
        /* <DEDUP_REMOVED lines=16> */
.L_x_1098:
[----:B------:R-:W-:Y:S01]  /*5a50*/  IMAD.MOV.U32 R23, RZ, RZ, R27 ;  /* 0x000000ffff177224 */ /* 0x000fe200078e001b */
[----:B------:R-:W-:Y:S06]  /*5a60*/  BRA `(.L_x_1065) ;  /* 0x00000000001c7947 */ /* 0x000fec0003800000 */
.L_x_1097:
[----:B------:R-:W0:Y:S01]  /*5a70*/  F2I.U64.F64.TRUNC R4, R4 ;  /* 0x0000000400047311 */ /* 0x000e22000030d800 */
[----:B------:R-:W-:Y:S01]  /*5a80*/  IMAD.MOV.U32 R23, RZ, RZ, R27 ;  /* 0x000000ffff177224 */ /* 0x000fe200078e001b */
[----:B0-----:R0:W-:Y:S01]  /*5a90*/  STG.E.64 desc[UR36][R8.64], R4 ;  /* 0x0000000408007986 */ /* 0x0011e2000c101b24 */
[----:B------:R-:W-:Y:S05]  /*5aa0*/  BRA `(.L_x_1065) ;  /* 0x00000000000c7947 */ /* 0x000fea0003800000 */
.L_x_1096:
[----:B------:R-:W0:Y:S01]  /*5ab0*/  F2I.U32.F64.TRUNC R5, R4 ;  /* 0x0000000400057311 */ /* 0x000e22000030d000 */
[----:B------:R-:W-:Y:S01]  /*5ac0*/  IMAD.MOV.U32 R23, RZ, RZ, R27 ;  /* 0x000000ffff177224 */ /* 0x000fe200078e001b */
[----:B0-----:R2:W-:Y:S06]  /*5ad0*/  STG.E desc[UR36][R8.64], R5 ;  /* 0x0000000508007986 */ /* 0x0015ec000c101924 */
.L_x_1065:
[----:B------:R-:W-:Y:S05]  /*5ae0*/  BSYNC B6 ;  /* 0x0000000000067941 */ /* 0x000fea0003800000 */
.L_x_1064:
[----:B------:R-:W-:Y:S01]  /*5af0*/  ISETP.GE.AND P0, PT, R23, R2, PT ;  /* 0x000000021700720c */ /* 0x000fe20003f06270 */
[----:B------:R-:W-:-:S12]  /*5b00*/  BSSY B6, `(.L_x_1099) ;  /* 0x0000230000067945 */ /* 0x000fd80003800000 */
[----:B------:R-:W-:Y:S05]  /*5b10*/  @P0 BRA `(.L_x_1100) ;  /* 0x0000002000b80947 */ /* 0x000fea0003800000 */
[----:B0-2---:R-:W0:Y:S01]  /*5b20*/  LDC.64 R4, c[0x0][0x228] ;  /* 0x00008a00ff047b82 */ /* 0x005e220000000a00 */
[----:B------:R-:W-:Y:S01]  /*5b30*/  IMAD R0, R22, 0x200, R23 ;  /* 0x0000020016007824 */ /* 0x000fe200078e0217 */
[----:B-1----:R-:W-:Y:S01]  /*5b40*/  PRMT R6, R18, 0x9910, RZ ;  /* 0x0000991012067816 */ /* 0x002fe200000000ff */
[----:B------:R-:W-:Y:S02]  /*5b50*/  ULDC UR4, c[0x0][0x248] ;  /* 0x0000920000047ab9 */ /* 0x000fe40000000800 */
[----:B---34-:R-:W-:Y:S02]  /*5b60*/  IMAD R3, R0, UR4, RZ ;  /* 0x0000000400037c24 */ /* 0x018fe4000f8e02ff */
        /* <DEDUP_REMOVED lines=16> */
.L_x_1104:
[----:B------:R-:W0:Y:S02]  /*5c70*/  F2I.S64.F64.TRUNC R28, R28 ;  /* 0x0000001c001c7311 */ /* 0x000e24000030d900 */
[----:B0-----:R-:W-:-:S05]  /*5c80*/  IMAD.MOV.U32 R3, RZ, RZ, R28 ;  /* 0x000000ffff037224 */ /* 0x001fca00078e001c */
[----:B------:R0:W-:Y:S01]  /*5c90*/  STG.E.U8 desc[UR36][R4.64], R3 ;  /* 0x0000000304007986 */ /* 0x0001e2000c101124 */
[----:B------:R-:W-:Y:S05]  /*5ca0*/  BRA `(.L_x_1106) ;  /* 0x0000000c00f07947 */ /* 0x000fea0003800000 */
.L_x_1103:
        /* <DEDUP_REMOVED lines=9> */
.L_x_1108:
[----:B------:R-:W0:Y:S02]  /*5d40*/  F2I.F64.TRUNC R29, R28 ;  /* 0x0000001c001d7311 */ /* 0x000e24000030d100 */
[----:B0-----:R0:W-:Y:S01]  /*5d50*/  STG.E desc[UR36][R4.64], R29 ;  /* 0x0000001d04007986 */ /* 0x0011e2000c101924 */
[----:B------:R-:W-:Y:S05]  /*5d60*/  BRA `(.L_x_1106) ;  /* 0x0000000c00c07947 */ /* 0x000fea0003800000 */
.L_x_1107:
[----:B------:R-:W0:Y:S02]  /*5d70*/  F2I.F64.TRUNC R29, R28 ;  /* 0x0000001c001d7311 */ /* 0x000e24000030d100 */
[----:B0-----:R0:W-:Y:S01]  /*5d80*/  STG.E.U16 desc[UR36][R4.64], R29 ;  /* 0x0000001d04007986 */ /* 0x0011e2000c101524 */
[----:B------:R-:W-:Y:S05]  /*5d90*/  BRA `(.L_x_1106) ;  /* 0x0000000c00b47947 */ /* 0x000fea0003800000 */
.L_x_1102:
        /* <DEDUP_REMOVED lines=13> */
.L_x_1110:
        /* <DEDUP_REMOVED lines=8> */
.L_x_1109:
        /* <DEDUP_REMOVED lines=14> */
.L_x_1112:
        /* <DEDUP_REMOVED lines=9> */
.L_x_1111:
[----:B------:R0:W-:Y:S01]  /*6060*/  STG.E.64 desc[UR36][R4.64], R28 ;  /* 0x0000001c04007986 */ /* 0x0001e2000c101b24 */
[----:B------:R-:W-:Y:S05]  /*6070*/  BRA `(.L_x_1106) ;  /* 0x0000000800fc7947 */ /* 0x000fea0003800000 */
.L_x_1101:
        /* <DEDUP_REMOVED lines=12> */
.L_x_1115:
[----:B------:R-:W-:-:S05]  /*6140*/  CS2R R30, SRZ ;  /* 0x00000000001e7805 */ /* 0x000fca000001ff00 */
[----:B------:R0:W-:Y:S01]  /*6150*/  STG.E.128 desc[UR36][R4.64], R28 ;  /* 0x0000001c04007986 */ /* 0x0001e2000c101d24 */
[----:B------:R-:W-:Y:S05]  /*6160*/  BRA `(.L_x_1106) ;  /* 0x0000000800c07947 */ /* 0x000fea0003800000 */
.L_x_1114:
        /* <DEDUP_REMOVED lines=25> */
.L_x_1119:
[----:B------:R-:W-:Y:S05]  /*6300*/  BSYNC B0 ;  /* 0x0000000000007941 */ /* 0x000fea0003800000 */
.L_x_1118:
[----:B------:R-:W-:-:S05]  /*6310*/  LOP3.LUT R7, R0, R7, RZ, 0xfc, !PT ;  /* 0x0000000700077212 */ /* 0x000fca00078efcff */
[----:B------:R0:W-:Y:S01]  /*6320*/  STG.E.U8 desc[UR36][R4.64], R7 ;  /* 0x0000000704007986 */ /* 0x0001e2000c101124 */
[----:B------:R-:W-:Y:S05]  /*6330*/  BRA `(.L_x_1106) ;  /* 0x00000008004c7947 */ /* 0x000fea0003800000 */
.L_x_1117:
        /* <DEDUP_REMOVED lines=17> */
.L_x_1121:
[----:B------:R-:W-:Y:S01]  /*6450*/  IMAD.MOV.U32 R0, RZ, RZ, 0x7f ;  /* 0x0000007fff007424 */ /* 0x000fe200078e00ff */
[----:B------:R-:W-:-:S04]  /*6460*/  ISETP.GT.U32.AND P0, PT, R3, 0x7f800000, PT ;  /* 0x7f8000000300780c */ /* 0x000fc80003f04070 */
[----:B------:R-:W-:-:S09]  /*6470*/  SEL R0, R0, 0x7c, P0 ;  /* 0x0000007c00007807 */ /* 0x000fd20000000000 */
.L_x_1122:
[----:B------:R-:W-:Y:S05]  /*6480*/  BSYNC B0 ;  /* 0x0000000000007941 */ /* 0x000fea0003800000 */
.L_x_1120:
[----:B------:R-:W-:-:S04]  /*6490*/  LOP3.LUT R3, R7, 0x80000000, RZ, 0xc0, !PT ;  /* 0x8000000007037812 */ /* 0x000fc800078ec0ff */
[----:B------:R-:W-:-:S04]  /*64a0*/  SHF.R.U32.HI R3, RZ, 0x18, R3 ;  /* 0x00000018ff037819 */ /* 0x000fc80000011603 */
[----:B------:R-:W-:-:S05]  /*64b0*/  LOP3.LUT R3, R0, R3, RZ, 0xfc, !PT ;  /* 0x0000000300037212 */ /* 0x000fca00078efcff */
[----:B------:R0:W-:Y:S01]  /*64c0*/  STG.E.U8 desc[UR36][R4.64], R3 ;  /* 0x0000000304007986 */ /* 0x0001e2000c101124 */
[----:B------:R-:W-:Y:S05]  /*64d0*/  BRA `(.L_x_1106) ;  /* 0x0000000400e47947 */ /* 0x000fea0003800000 */
.L_x_1116:
        /* <DEDUP_REMOVED lines=8> */
.L_x_1113:
        /* <DEDUP_REMOVED lines=11> */
.L_x_1125:
        /* <DEDUP_REMOVED lines=21> */
.L_x_1128:
[----:B------:R-:W-:-:S04]  /*6760*/  LOP3.LUT R0, R7, 0x80000000, RZ, 0xc0, !PT ;  /* 0x8000000007007812 */ /* 0x000fc800078ec0ff */
[----:B------:R-:W-:-:S04]  /*6770*/  SHF.R.U32.HI R0, RZ, 0x18, R0 ;  /* 0x00000018ff007819 */ /* 0x000fc80000011600 */
[----:B------:R-:W-:-:S07]  /*6780*/  LOP3.LUT R0, R3, R0, RZ, 0xfc, !PT ;  /* 0x0000000003007212 */ /* 0x000fce00078efcff */
.L_x_1127:
[----:B------:R-:W-:Y:S05]  /*6790*/  BSYNC B0 ;  /* 0x0000000000007941 */ /* 0x000fea0003800000 */
.L_x_1126:
[----:B------:R3:W-:Y:S01]  /*67a0*/  STG.E.U8 desc[UR36][R4.64], R0 ;  /* 0x0000000004007986 */ /* 0x0007e2000c101124 */
[----:B------:R-:W-:Y:S05]  /*67b0*/  BRA `(.L_x_1106) ;  /* 0x00000004002c7947 */ /* 0x000fea0003800000 */
.L_x_1124:
        /* <DEDUP_REMOVED lines=21> */
.L_x_1131:
[----:B------:R-:W-:-:S04]  /*6910*/  LOP3.LUT R0, R7, 0x80000000, RZ, 0xc0, !PT ;  /* 0x8000000007007812 */ /* 0x000fc800078ec0ff */
[----:B------:R-:W-:-:S04]  /*6920*/  SHF.R.U32.HI R0, RZ, 0x18, R0 ;  /* 0x00000018ff007819 */ /* 0x000fc80000011600 */
[----:B------:R-:W-:-:S07]  /*6930*/  LOP3.LUT R0, R3, R0, RZ, 0xfc, !PT ;  /* 0x0000000003007212 */ /* 0x000fce00078efcff */
.L_x_1130:
[----:B------:R-:W-:Y:S05]  /*6940*/  BSYNC B0 ;  /* 0x0000000000007941 */ /* 0x000fea0003800000 */
.L_x_1129:
[----:B------:R0:W-:Y:S01]  /*6950*/  STG.E.U8 desc[UR36][R4.64], R0 ;  /* 0x0000000004007986 */ /* 0x0001e2000c101124 */
[----:B------:R-:W-:Y:S05]  /*6960*/  BRA `(.L_x_1106) ;  /* 0x0000000000c07947 */ /* 0x000fea0003800000 */
.L_x_1123:
        /* <DEDUP_REMOVED lines=26> */
.L_x_1105:
        /* <DEDUP_REMOVED lines=16> */
.L_x_1134:
[----:B------:R-:W-:Y:S05]  /*6c10*/  BRA `(.L_x_1106) ;  /* 0x0000000000147947 */ /* 0x000fea0003800000 */
.L_x_1133:
[----:B------:R-:W0:Y:S02]  /*6c20*/  F2I.U64.F64.TRUNC R28, R28 ;  /* 0x0000001c001c7311 */ /* 0x000e24000030d800 */
[----:B0-----:R2:W-:Y:S01]  /*6c30*/  STG.E.64 desc[UR36][R4.64], R28 ;  /* 0x0000001c04007986 */ /* 0x0015e2000c101b24 */
[----:B------:R-:W-:Y:S05]  /*6c40*/  BRA `(.L_x_1106) ;  /* 0x0000000000087947 */ /* 0x000fea0003800000 */
.L_x_1132:
[----:B------:R-:W0:Y:S02]  /*6c50*/  F2I.U32.F64.TRUNC R29, R28 ;  /* 0x0000001c001d7311 */ /* 0x000e24000030d000 */
[----:B0-----:R0:W-:Y:S02]  /*6c60*/  STG.E desc[UR36][R4.64], R29 ;  /* 0x0000001d04007986 */ /* 0x0011e4000c101924 */
.L_x_1106:
        /* <DEDUP_REMOVED lines=24> */
.L_x_1138:
[----:B------:R-:W0:Y:S02]  /*6df0*/  F2I.S64.F64.TRUNC R24, R24 ;  /* 0x0000001800187311 */ /* 0x000e24000030d900 */
[----:B0-----:R-:W-:-:S05]  /*6e00*/  IMAD.MOV.U32 R3, RZ, RZ, R24 ;  /* 0x000000ffff037224 */ /* 0x001fca00078e0018 */
[----:B------:R3:W-:Y:S01]  /*6e10*/  STG.E.U8 desc[UR36][R4.64], R3 ;  /* 0x0000000304007986 */ /* 0x0007e2000c101124 */
[----:B------:R-:W-:Y:S05]  /*6e20*/  BRA `(.L_x_1140) ;  /* 0x0000000c00f07947 */ /* 0x000fea0003800000 */
.L_x_1137:
        /* <DEDUP_REMOVED lines=9> */
.L_x_1142:
[----:B------:R-:W0:Y:S02]  /*6ec0*/  F2I.F64.TRUNC R25, R24 ;  /* 0x0000001800197311 */ /* 0x000e24000030d100 */
[----:B0-----:R2:W-:Y:S01]  /*6ed0*/  STG.E desc[UR36][R4.64], R25 ;  /* 0x0000001904007986 */ /* 0x0015e2000c101924 */
[----:B------:R-:W-:Y:S05]  /*6ee0*/  BRA `(.L_x_1140) ;  /* 0x0000000c00c07947 */ /* 0x000fea0003800000 */
.L_x_1141:
[----:B------:R-:W0:Y:S02]  /*6ef0*/  F2I.F64.TRUNC R25, R24 ;  /* 0x0000001800197311 */ /* 0x000e24000030d100 */
[----:B0-----:R0:W-:Y:S01]  /*6f00*/  STG.E.U16 desc[UR36][R4.64], R25 ;  /* 0x0000001904007986 */ /* 0x0011e2000c101524 */
[----:B------:R-:W-:Y:S05]  /*6f10*/  BRA `(.L_x_1140) ;  /* 0x0000000c00b47947 */ /* 0x000fea0003800000 */
.L_x_1136:
        /* <DEDUP_REMOVED lines=13> */
.L_x_1144:
        /* <DEDUP_REMOVED lines=8> */
.L_x_1143:
        /* <DEDUP_REMOVED lines=14> */
.L_x_1146:
        /* <DEDUP_REMOVED lines=9> */
.L_x_1145:
[----:B------:R0:W-:Y:S01]  /*71e0*/  STG.E.64 desc[UR36][R4.64], R24 ;  /* 0x0000001804007986 */ /* 0x0001e2000c101b24 */
[----:B------:R-:W-:Y:S05]  /*71f0*/  BRA `(.L_x_1140) ;  /* 0x0000000800fc7947 */ /* 0x000fea0003800000 */
.L_x_1135:
        /* <DEDUP_REMOVED lines=12> */
.L_x_1149:
[----:B------:R-:W-:-:S05]  /*72c0*/  CS2R R26, SRZ ;  /* 0x00000000001a7805 */ /* 0x000fca000001ff00 */
[----:B------:R0:W-:Y:S01]  /*72d0*/  STG.E.128 desc[UR36][R4.64], R24 ;  /* 0x0000001804007986 */ /* 0x0001e2000c101d24 */
[----:B------:R-:W-:Y:S05]  /*72e0*/  BRA `(.L_x_1140) ;  /* 0x0000000800c07947 */ /* 0x000fea0003800000 */
.L_x_1148:
        /* <DEDUP_REMOVED lines=25> */
.L_x_1153:
[----:B------:R-:W-:Y:S05]  /*7480*/  BSYNC B0 ;  /* 0x0000000000007941 */ /* 0x000fea0003800000 */
.L_x_1152:
[----:B------:R-:W-:-:S05]  /*7490*/  LOP3.LUT R7, R0, R7, RZ, 0xfc, !PT ;  /* 0x0000000700077212 */ /* 0x000fca00078efcff */
[----:B------:R0:W-:Y:S01]  /*74a0*/  STG.E.U8 desc[UR36][R4.64], R7 ;  /* 0x0000000704007986 */ /* 0x0001e2000c101124 */
[----:B------:R-:W-:Y:S05]  /*74b0*/  BRA `(.L_x_1140) ;  /* 0x00000008004c7947 */ /* 0x000fea0003800000 */
.L_x_1151:
        /* <DEDUP_REMOVED lines=17> */
.L_x_1155:
[----:B------:R-:W-:Y:S01]  /*75d0*/  IMAD.MOV.U32 R0, RZ, RZ, 0x7f ;  /* 0x0000007fff007424 */ /* 0x000fe200078e00ff */
[----:B------:R-:W-:-:S04]  /*75e0*/  ISETP.GT.U32.AND P0, PT, R3, 0x7f800000, PT ;  /* 0x7f8000000300780c */ /* 0x000fc80003f04070 */
[----:B------:R-:W-:-:S09]  /*75f0*/  SEL R0, R0, 0x7c, P0 ;  /* 0x0000007c00007807 */ /* 0x000fd20000000000 */
.L_x_1156:
[----:B------:R-:W-:Y:S05]  /*7600*/  BSYNC B0 ;  /* 0x0000000000007941 */ /* 0x000fea0003800000 */
.L_x_1154:
[----:B------:R-:W-:-:S04]  /*7610*/  LOP3.LUT R3, R7, 0x80000000, RZ, 0xc0, !PT ;  /* 0x8000000007037812 */ /* 0x000fc800078ec0ff */
[----:B------:R-:W-:-:S04]  /*7620*/  SHF.R.U32.HI R3, RZ, 0x18, R3 ;  /* 0x00000018ff037819 */ /* 0x000fc80000011603 */
[----:B------:R-:W-:-:S05]  /*7630*/  LOP3.LUT R3, R0, R3, RZ, 0xfc, !PT ;  /* 0x0000000300037212 */ /* 0x000fca00078efcff */
[----:B------:R0:W-:Y:S01]  /*7640*/  STG.E.U8 desc[UR36][R4.64], R3 ;  /* 0x0000000304007986 */ /* 0x0001e2000c101124 */
[----:B------:R-:W-:Y:S05]  /*7650*/  BRA `(.L_x_1140) ;  /* 0x0000000400e47947 */ /* 0x000fea0003800000 */
.L_x_1150:
        /* <DEDUP_REMOVED lines=8> */
.L_x_1147:
        /* <DEDUP_REMOVED lines=11> */
.L_x_1159:
        /* <DEDUP_REMOVED lines=21> */
.L_x_1162:
[----:B------:R-:W-:-:S04]  /*78e0*/  LOP3.LUT R0, R7, 0x80000000, RZ, 0xc0, !PT ;  /* 0x8000000007007812 */ /* 0x000fc800078ec0ff */
[----:B------:R-:W-:-:S04]  /*78f0*/  SHF.R.U32.HI R0, RZ, 0x18, R0 ;  /* 0x00000018ff007819 */ /* 0x000fc80000011600 */
[----:B------:R-:W-:-:S07]  /*7900*/  LOP3.LUT R0, R3, R0, RZ, 0xfc, !PT ;  /* 0x0000000003007212 */ /* 0x000fce00078efcff */
.L_x_1161:
[----:B------:R-:W-:Y:S05]  /*7910*/  BSYNC B0 ;  /* 0x0000000000007941 */ /* 0x000fea0003800000 */
.L_x_1160:
[----:B------:R0:W-:Y:S01]  /*7920*/  STG.E.U8 desc[UR36][R4.64], R0 ;  /* 0x0000000004007986 */ /* 0x0001e2000c101124 */
[----:B------:R-:W-:Y:S05]  /*7930*/  BRA `(.L_x_1140) ;  /* 0x00000004002c7947 */ /* 0x000fea0003800000 */
.L_x_1158:
        /* <DEDUP_REMOVED lines=21> */
.L_x_1165:
[----:B------:R-:W-:-:S04]  /*7a90*/  LOP3.LUT R0, R7, 0x80000000, RZ, 0xc0, !PT ;  /* 0x8000000007007812 */ /* 0x000fc800078ec0ff */
[----:B------:R-:W-:-:S04]  /*7aa0*/  SHF.R.U32.HI R0, RZ, 0x18, R0 ;  /* 0x00000018ff007819 */ /* 0x000fc80000011600 */
[----:B------:R-:W-:-:S07]  /*7ab0*/  LOP3.LUT R0, R3, R0, RZ, 0xfc, !PT ;  /* 0x0000000003007212 */ /* 0x000fce00078efcff */
.L_x_1164:
[----:B------:R-:W-:Y:S05]  /*7ac0*/  BSYNC B0 ;  /* 0x0000000000007941 */ /* 0x000fea0003800000 */
.L_x_1163:
[----:B------:R0:W-:Y:S01]  /*7ad0*/  STG.E.U8 desc[UR36][R4.64], R0 ;  /* 0x0000000004007986 */ /* 0x0001e2000c101124 */
[----:B------:R-:W-:Y:S05]  /*7ae0*/  BRA `(.L_x_1140) ;  /* 0x0000000000c07947 */ /* 0x000fea0003800000 */
.L_x_1157:
        /* <DEDUP_REMOVED lines=26> */
.L_x_1139:
        /* <DEDUP_REMOVED lines=16> */
.L_x_1168:
[----:B------:R-:W-:Y:S05]  /*7d90*/  BRA `(.L_x_1140) ;  /* 0x0000000000147947 */ /* 0x000fea0003800000 */
.L_x_1167:
[----:B------:R-:W0:Y:S02]  /*7da0*/  F2I.U64.F64.TRUNC R24, R24 ;  /* 0x0000001800187311 */ /* 0x000e24000030d800 */
[----:B0-----:R0:W-:Y:S01]  /*7db0*/  STG.E.64 desc[UR36][R4.64], R24 ;  /* 0x0000001804007986 */ /* 0x0011e2000c101b24 */
[----:B------:R-:W-:Y:S05]  /*7dc0*/  BRA `(.L_x_1140) ;  /* 0x0000000000087947 */ /* 0x000fea0003800000 */
.L_x_1166:
[----:B------:R-:W0:Y:S02]  /*7dd0*/  F2I.U32.F64.TRUNC R25, R24 ;  /* 0x0000001800197311 */ /* 0x000e24000030d000 */
[----:B0-----:R0:W-:Y:S02]  /*7de0*/  STG.E desc[UR36][R4.64], R25 ;  /* 0x0000001904007986 */ /* 0x0011e4000c101924 */
.L_x_1140:
[----:B------:R-:W-:-:S07]  /*7df0*/  VIADD R23, R23, 0x80 ;  /* 0x0000008017177836 */ /* 0x000fce0000000000 */
.L_x_1100:
[----:B------:R-:W-:Y:S05]  /*7e00*/  BSYNC B6 ;  /* 0x0000000000067941 */ /* 0x000fea0003800000 */
.L_x_1099:
[----:B------:R-:W-:-:S13]  /*7e10*/  ISETP.GE.AND P0, PT, R23, R2, PT ;  /* 0x000000021700720c */ /* 0x000fda0003f06270 */
[----:B------:R-:W-:Y:S05]  /*7e20*/  @P0 EXIT ;  /* 0x000000000000094d */ /* 0x000fea0003800000 */
[----:B01-34-:R-:W0:Y:S01]  /*7e30*/  LDC.64 R2, c[0x0][0x228] ;  /* 0x00008a00ff027b82 */ /* 0x01be220000000a00 */
[----:B------:R-:W-:Y:S01]  /*7e40*/  PRMT R0, R18, 0x9910, RZ ;  /* 0x0000991012007816 */ /* 0x000fe200000000ff */
[----:B------:R-:W-:Y:S01]  /*7e50*/  IMAD R22, R22, 0x200, R23 ;  /* 0x0000020016167824 */ /* 0x000fe200078e0217 */
[----:B------:R-:W-:Y:S02]  /*7e60*/  ULDC UR4, c[0x0][0x248] ;  /* 0x0000920000047ab9 */ /* 0x000fe40000000800 */
[----:B------:R-:W-:Y:S01]  /*7e70*/  ISETP.GT.AND P1, PT, R0, 0x9, PT ;  /* 0x000000090000780c */ /* 0x000fe20003f24270 */
[----:B--2---:R-:W-:-:S05]  /*7e80*/  IMAD R5, R22, UR4, RZ ;  /* 0x0000000416057c24 */ /* 0x004fca000f8e02ff */
        /* <DEDUP_REMOVED lines=14> */
.L_x_1172:
[----:B------:R-:W0:Y:S02]  /*7f70*/  F2I.S64.F64.TRUNC R16, R16 ;  /* 0x0000001000107311 */ /* 0x000e24000030d900 */
[----:B0-----:R-:W-:-:S05]  /*7f80*/  IMAD.MOV.U32 R5, RZ, RZ, R16 ;  /* 0x000000ffff057224 */ /* 0x001fca00078e0010 */
[----:B------:R-:W-:Y:S01]  /*7f90*/  STG.E.U8 desc[UR36][R2.64], R5 ;  /* 0x0000000502007986 */ /* 0x000fe2000c101124 */
[----:B------:R-:W-:Y:S05]  /*7fa0*/  EXIT ;  /* 0x000000000000794d */ /* 0x000fea0003800000 */
.L_x_1171:
        /* <DEDUP_REMOVED lines=9> */
.L_x_1175:
[----:B------:R-:W0:Y:S02]  /*8040*/  F2I.F64.TRUNC R17, R16 ;  /* 0x0000001000117311 */ /* 0x000e24000030d100 */
[----:B0-----:R-:W-:Y:S01]  /*8050*/  STG.E desc[UR36][R2.64], R17 ;  /* 0x0000001102007986 */ /* 0x001fe2000c101924 */
[----:B------:R-:W-:Y:S05]  /*8060*/  EXIT ;  /* 0x000000000000794d */ /* 0x000fea0003800000 */
.L_x_1174:
[----:B------:R-:W0:Y:S02]  /*8070*/  F2I.F64.TRUNC R17, R16 ;  /* 0x0000001000117311 */ /* 0x000e24000030d100 */
[----:B0-----:R-:W-:Y:S01]  /*8080*/  STG.E.U16 desc[UR36][R2.64], R17 ;  /* 0x0000001102007986 */ /* 0x001fe2000c101524 */
[----:B------:R-:W-:Y:S05]  /*8090*/  EXIT ;  /* 0x000000000000794d */ /* 0x000fea0003800000 */
.L_x_1170:
        /* <DEDUP_REMOVED lines=13> */
.L_x_1177:
        /* <DEDUP_REMOVED lines=8> */
.L_x_1176:
        /* <DEDUP_REMOVED lines=14> */
.L_x_1179:
        /* <DEDUP_REMOVED lines=9> */
.L_x_1178:
[----:B------:R-:W-:Y:S01]  /*8360*/  STG.E.64 desc[UR36][R2.64], R16 ;  /* 0x0000001002007986 */ /* 0x000fe2000c101b24 */
[----:B------:R-:W-:Y:S05]  /*8370*/  EXIT ;  /* 0x000000000000794d */ /* 0x000fea0003800000 */
.L_x_1169:
        /* <DEDUP_REMOVED lines=12> */
.L_x_1182:
[----:B------:R-:W-:-:S05]  /*8440*/  CS2R R18, SRZ ;  /* 0x0000000000127805 */ /* 0x000fca000001ff00 */
[----:B------:R-:W-:Y:S01]  /*8450*/  STG.E.128 desc[UR36][R2.64], R16 ;  /* 0x0000001002007986 */ /* 0x000fe2000c101d24 */
[----:B------:R-:W-:Y:S05]  /*8460*/  EXIT ;  /* 0x000000000000794d */ /* 0x000fea0003800000 */
.L_x_1181:
        /* <DEDUP_REMOVED lines=25> */
.L_x_1186:
[----:B------:R-:W-:Y:S05]  /*8600*/  BSYNC B0 ;  /* 0x0000000000007941 */ /* 0x000fea0003800000 */
.L_x_1185:
[----:B------:R-:W-:-:S05]  /*8610*/  LOP3.LUT R5, R0, R5, RZ, 0xfc, !PT ;  /* 0x0000000500057212 */ /* 0x000fca00078efcff */
[----:B------:R-:W-:Y:S01]  /*8620*/  STG.E.U8 desc[UR36][R2.64], R5 ;  /* 0x0000000502007986 */ /* 0x000fe2000c101124 */
[----:B------:R-:W-:Y:S05]  /*8630*/  EXIT ;  /* 0x000000000000794d */ /* 0x000fea0003800000 */
.L_x_1184:
        /* <DEDUP_REMOVED lines=17> */
.L_x_1188:
[----:B------:R-:W-:Y:S01]  /*8750*/  IMAD.MOV.U32 R0, RZ, RZ, 0x7f ;  /* 0x0000007fff007424 */ /* 0x000fe200078e00ff */
[----:B------:R-:W-:-:S04]  /*8760*/  ISETP.GT.U32.AND P0, PT, R4, 0x7f800000, PT ;  /* 0x7f8000000400780c */ /* 0x000fc80003f04070 */
[----:B------:R-:W-:-:S09]  /*8770*/  SEL R0, R0, 0x7c, P0 ;  /* 0x0000007c00007807 */ /* 0x000fd20000000000 */
.L_x_1189:
[----:B------:R-:W-:Y:S05]  /*8780*/  BSYNC B0 ;  /* 0x0000000000007941 */ /* 0x000fea0003800000 */
.L_x_1187:
[----:B------:R-:W-:-:S04]  /*8790*/  LOP3.LUT R4, R5, 0x80000000, RZ, 0xc0, !PT ;  /* 0x8000000005047812 */ /* 0x000fc800078ec0ff */
[----:B------:R-:W-:-:S04]  /*87a0*/  SHF.R.U32.HI R5, RZ, 0x18, R4 ;  /* 0x00000018ff057819 */ /* 0x000fc80000011604 */
[----:B------:R-:W-:-:S05]  /*87b0*/  LOP3.LUT R5, R0, R5, RZ, 0xfc, !PT ;  /* 0x0000000500057212 */ /* 0x000fca00078efcff */
[----:B------:R-:W-:Y:S01]  /*87c0*/  STG.E.U8 desc[UR36][R2.64], R5 ;  /* 0x0000000502007986 */ /* 0x000fe2000c101124 */
[----:B------:R-:W-:Y:S05]  /*87d0*/  EXIT ;  /* 0x000000000000794d */ /* 0x000fea0003800000 */
.L_x_1183:
        /* <DEDUP_REMOVED lines=8> */
.L_x_1180:
        /* <DEDUP_REMOVED lines=11> */
.L_x_1192:
        /* <DEDUP_REMOVED lines=21> */
.L_x_1195:
[----:B------:R-:W-:-:S04]  /*8a60*/  LOP3.LUT R0, R7, 0x80000000, RZ, 0xc0, !PT ;  /* 0x8000000007007812 */ /* 0x000fc800078ec0ff */
[----:B------:R-:W-:-:S04]  /*8a70*/  SHF.R.U32.HI R5, RZ, 0x18, R0 ;  /* 0x00000018ff057819 */ /* 0x000fc80000011600 */
[----:B------:R-:W-:-:S04]  /*8a80*/  LOP3.LUT R4, R4, R5, RZ, 0xfc, !PT ;  /* 0x0000000504047212 */ /* 0x000fc800078efcff */
[----:B------:R-:W-:-:S07]  /*8a90*/  PRMT R0, R4, 0x7610, R0 ;  /* 0x0000761004007816 */ /* 0x000fce0000000000 */
.L_x_1194:
[----:B------:R-:W-:Y:S05]  /*8aa0*/  BSYNC B0 ;  /* 0x0000000000007941 */ /* 0x000fea0003800000 */
.L_x_1193:
[----:B------:R-:W-:Y:S01]  /*8ab0*/  STG.E.U8 desc[UR36][R2.64], R0 ;  /* 0x0000000002007986 */ /* 0x000fe2000c101124 */
[----:B------:R-:W-:Y:S05]  /*8ac0*/  EXIT ;  /* 0x000000000000794d */ /* 0x000fea0003800000 */
.L_x_1191:
        /* <DEDUP_REMOVED lines=21> */
.L_x_1198:
[----:B------:R-:W-:-:S04]  /*8c20*/  LOP3.LUT R0, R7, 0x80000000, RZ, 0xc0, !PT ;  /* 0x8000000007007812 */ /* 0x000fc800078ec0ff */
[----:B------:R-:W-:-:S04]  /*8c30*/  SHF.R.U32.HI R5, RZ, 0x18, R0 ;  /* 0x00000018ff057819 */ /* 0x000fc80000011600 */
[----:B------:R-:W-:-:S04]  /*8c40*/  LOP3.LUT R4, R4, R5, RZ, 0xfc, !PT ;  /* 0x0000000504047212 */ /* 0x000fc800078efcff */
[----:B------:R-:W-:-:S07]  /*8c50*/  PRMT R0, R4, 0x7610, R0 ;  /* 0x0000761004007816 */ /* 0x000fce0000000000 */
.L_x_1197:
[----:B------:R-:W-:Y:S05]  /*8c60*/  BSYNC B0 ;  /* 0x0000000000007941 */ /* 0x000fea0003800000 */
.L_x_1196:
[----:B------:R-:W-:Y:S01]  /*8c70*/  STG.E.U8 desc[UR36][R2.64], R0 ;  /* 0x0000000002007986 */ /* 0x000fe2000c101124 */
[----:B------:R-:W-:Y:S05]  /*8c80*/  EXIT ;  /* 0x000000000000794d */ /* 0x000fea0003800000 */
.L_x_1190:
        /* <DEDUP_REMOVED lines=26> */
.L_x_1173:
        /* <DEDUP_REMOVED lines=16> */
.L_x_1201:
[----:B------:R-:W-:Y:S05]  /*8f30*/  EXIT ;  /* 0x000000000000794d */ /* 0x000fea0003800000 */
.L_x_1200:
[----:B------:R-:W0:Y:S02]  /*8f40*/  F2I.U64.F64.TRUNC R16, R16 ;  /* 0x0000001000107311 */ /* 0x000e24000030d800 */
[----:B0-----:R-:W-:Y:S01]  /*8f50*/  STG.E.64 desc[UR36][R2.64], R16 ;  /* 0x0000001002007986 */ /* 0x001fe2000c101b24 */
[----:B------:R-:W-:Y:S05]  /*8f60*/  EXIT ;  /* 0x000000000000794d */ /* 0x000fea0003800000 */
.L_x_1199:
[----:B------:R-:W0:Y:S02]  /*8f70*/  F2I.U32.F64.TRUNC R17, R16 ;  /* 0x0000001000117311 */ /* 0x000e24000030d000 */
[----:B0-----:R-:W-:Y:S01]  /*8f80*/  STG.E desc[UR36][R2.64], R17 ;  /* 0x0000001102007986 */ /* 0x001fe2000c101924 */
[----:B------:R-:W-:Y:S05]  /*8f90*/  EXIT ;  /* 0x000000000000794d */ /* 0x000fea0003800000 */
        .weak           $__internal_1_$__cuda_sm20_div_rn_f64_full
        .type           $__internal_1_$__cuda_sm20_div_rn_f64_full,@function
        .size           $__internal_1_$__cuda_sm20_div_rn_f64_full,(.L_x_1490 - $__internal_1_$__cuda_sm20_div_rn_f64_full)
$__internal_1_$__cuda_sm20_div_rn_f64_full:
[C---:B------:R-:W-:Y:S01]  /*8fa0*/  FSETP.GEU.AND P0, PT, |R9|.reuse, 1.469367938527859385e-39, PT ;  /* 0x001000000900780b */ /* 0x040fe20003f0e200 */
[----:B------:R-:W-:Y:S01]  /*8fb0*/  IMAD.MOV.U32 R14, RZ, RZ, 0x1 ;  /* 0x00000001ff0e7424 */ /* 0x000fe200078e00ff */
[C---:B------:R-:W-:Y:S01]  /*8fc0*/  LOP3.LUT R6, R9.reuse, 0x800fffff, RZ, 0xc0, !PT ;  /* 0x800fffff09067812 */ /* 0x040fe200078ec0ff */
[----:B------:R-:W-:Y:S01]  /*8fd0*/  IMAD.MOV.U32 R35, RZ, RZ, R3 ;  /* 0x000000ffff237224 */ /* 0x000fe200078e0003 */
[----:B------:R-:W-:Y:S01]  /*8fe0*/  LOP3.LUT R26, R9, 0x7ff00000, RZ, 0xc0, !PT ;  /* 0x7ff00000091a7812 */ /* 0x000fe200078ec0ff */
[----:B------:R-:W-:Y:S01]  /*8ff0*/  IMAD.MOV.U32 R30, RZ, RZ, 0x1ca00000 ;  /* 0x1ca00000ff1e7424 */ /* 0x000fe200078e00ff */
[----:B------:R-:W-:Y:S01]  /*9000*/  LOP3.LUT R7, R6, 0x3ff00000, RZ, 0xfc, !PT ;  /* 0x3ff0000006077812 */ /* 0x000fe200078efcff */
[----:B------:R-:W-:Y:S01]  /*9010*/  IMAD.MOV.U32 R6, RZ, RZ, R8 ;  /* 0x000000ffff067224 */ /* 0x000fe200078e0008 */
[----:B------:R-:W-:Y:S01]  /*9020*/  LOP3.LUT R31, R35, 0x7ff00000, RZ, 0xc0, !PT ;  /* 0x7ff00000231f7812 */ /* 0x000fe200078ec0ff */
[----:B------:R-:W-:-:S03]  /*9030*/  IMAD.MOV.U32 R34, RZ, RZ, R0 ;  /* 0x000000ffff227224 */ /* 0x000fc600078e0000 */
        /* <DEDUP_REMOVED lines=22> */
.L_x_1202:
[----:B------:R-:W-:Y:S01]  /*91a0*/  DMUL R14, R12, R10 ;  /* 0x0000000a0c0e7228 */ /* 0x000fe20000000000 */
[----:B------:R-:W-:Y:S01]  /*91b0*/  @!P0 LOP3.LUT R26, R7, 0x7ff00000, RZ, 0xc0, !PT ;  /* 0x7ff00000071a8812 */ /* 0x000fe200078ec0ff */
[----:B------:R-:W-:Y:S06]  /*91c0*/  BSSY B2, `(.L_x_1203) ;  /* 0x0000038000027945 */ /* 0x000fec0003800000 */
[----:B------:R-:W-:-:S08]  /*91d0*/  DFMA R20, R14, -R6, R10 ;  /* 0x800000060e14722b */ /* 0x000fd0000000000a */
[----:B------:R-:W-:Y:S01]  /*91e0*/  DFMA R20, R12, R20, R14 ;  /* 0x000000140c14722b */ /* 0x000fe2000000000e */
[----:B------:R-:W-:-:S05]  /*91f0*/  VIADD R12, R32, 0xffffffff ;  /* 0xffffffff200c7836 */ /* 0x000fca0000000000 */
[----:B------:R-:W-:Y:S01]  /*9200*/  ISETP.GT.U32.AND P0, PT, R12, 0x7feffffe, PT ;  /* 0x7feffffe0c00780c */ /* 0x000fe20003f04070 */
[----:B------:R-:W-:-:S05]  /*9210*/  VIADD R12, R26, 0xffffffff ;  /* 0xffffffff1a0c7836 */ /* 0x000fca0000000000 */
[----:B------:R-:W-:-:S13]  /*9220*/  ISETP.GT.U32.OR P0, PT, R12, 0x7feffffe, P0 ;  /* 0x7feffffe0c00780c */ /* 0x000fda0000704470 */
[----:B------:R-:W-:Y:S05]  /*9230*/  @P0 BRA `(.L_x_1204) ;  /* 0x00000000006c0947 */ /* 0x000fea0003800000 */
[----:B------:R-:W-:-:S04]  /*9240*/  LOP3.LUT R14, R9, 0x7ff00000, RZ, 0xc0, !PT ;  /* 0x7ff00000090e7812 */ /* 0x000fc800078ec0ff */
[CC--:B------:R-:W-:Y:S02]  /*9250*/  VIADDMNMX R12, R31.reuse, -R14.reuse, 0xb9600000, !PT ;  /* 0xb96000001f0c7446 */ /* 0x0c0fe4000780090e */
[----:B------:R-:W-:Y:S01]  /*9260*/  ISETP.GE.U32.AND P0, PT, R31, R14, PT ;  /* 0x0000000e1f00720c */ /* 0x000fe20003f06070 */
[----:B------:R-:W-:Y:S01]  /*9270*/  IMAD.MOV.U32 R14, RZ, RZ, RZ ;  /* 0x000000ffff0e7224 */ /* 0x000fe200078e00ff */
[----:B------:R-:W-:Y:S02]  /*9280*/  VIMNMX R12, R12, 0x46a00000, PT ;  /* 0x46a000000c0c7848 */ /* 0x000fe40003fe0100 */
[----:B------:R-:W-:-:S05]  /*9290*/  SEL R13, R30, 0x63400000, !P0 ;  /* 0x634000001e0d7807 */ /* 0x000fca0004000000 */
[----:B------:R-:W-:-:S04]  /*92a0*/  IMAD.IADD R26, R12, 0x1, -R13 ;  /* 0x000000010c1a7824 */ /* 0x000fc800078e0a0d */
[----:B------:R-:W-:-:S06]  /*92b0*/  VIADD R15, R26, 0x7fe00000 ;  /* 0x7fe000001a0f7836 */ /* 0x000fcc0000000000 */
[----:B------:R-:W-:-:S10]  /*92c0*/  DMUL R12, R20, R14 ;  /* 0x0000000e140c7228 */ /* 0x000fd40000000000 */
[----:B------:R-:W-:-:S13]  /*92d0*/  FSETP.GTU.AND P0, PT, |R13|, 1.469367938527859385e-39, PT ;  /* 0x001000000d00780b */ /* 0x000fda0003f0c200 */
[----:B------:R-:W-:Y:S05]  /*92e0*/  @P0 BRA `(.L_x_1205) ;  /* 0x0000000000940947 */ /* 0x000fea0003800000 */
[----:B------:R-:W-:Y:S01]  /*92f0*/  DFMA R6, R20, -R6, R10 ;  /* 0x800000061406722b */ /* 0x000fe2000000000a */
[----:B------:R-:W-:-:S09]  /*9300*/  IMAD.MOV.U32 R14, RZ, RZ, RZ ;  /* 0x000000ffff0e7224 */ /* 0x000fd200078e00ff */
[C---:B------:R-:W-:Y:S02]  /*9310*/  FSETP.NEU.AND P0, PT, R7.reuse, RZ, PT ;  /* 0x000000ff0700720b */ /* 0x040fe40003f0d000 */
[----:B------:R-:W-:-:S04]  /*9320*/  LOP3.LUT R9, R7, 0x80000000, R9, 0x48, !PT ;  /* 0x8000000007097812 */ /* 0x000fc800078e4809 */
[----:B------:R-:W-:-:S07]  /*9330*/  LOP3.LUT R15, R9, R15, RZ, 0xfc, !PT ;  /* 0x0000000f090f7212 */ /* 0x000fce00078efcff */
[----:B------:R-:W-:Y:S05]  /*9340*/  @!P0 BRA `(.L_x_1205) ;  /* 0x00000000007c8947 */ /* 0x000fea0003800000 */
[----:B------:R-:W-:Y:S01]  /*9350*/  IMAD.MOV R7, RZ, RZ, -R26 ;  /* 0x000000ffff077224 */ /* 0x000fe200078e0a1a */
[----:B------:R-:W-:Y:S01]  /*9360*/  DMUL.RP R14, R20, R14 ;  /* 0x0000000e140e7228 */ /* 0x000fe20000008000 */
[----:B------:R-:W-:-:S06]  /*9370*/  IMAD.MOV.U32 R6, RZ, RZ, RZ ;  /* 0x000000ffff067224 */ /* 0x000fcc00078e00ff */
[----:B------:R-:W-:-:S03]  /*9380*/  DFMA R6, R12, -R6, R20 ;  /* 0x800000060c06722b */ /* 0x000fc60000000014 */
[----:B------:R-:W-:-:S03]  /*9390*/  LOP3.LUT R9, R15, R9, RZ, 0x3c, !PT ;  /* 0x000000090f097212 */ /* 0x000fc600078e3cff */
[----:B------:R-:W-:-:S04]  /*93a0*/  IADD3 R6, -R26, -0x43300000, RZ ;  /* 0xbcd000001a067810 */ /* 0x000fc80007ffe1ff */
[----:B------:R-:W-:-:S04]  /*93b0*/  FSETP.NEU.AND P0, PT, |R7|, R6, PT ;  /* 0x000000060700720b */ /* 0x000fc80003f0d200 */
[----:B------:R-:W-:Y:S02]  /*93c0*/  FSEL R12, R14, R12, !P0 ;  /* 0x0000000c0e0c7208 */ /* 0x000fe40004000000 */
[----:B------:R-:W-:Y:S01]  /*93d0*/  FSEL R13, R9, R13, !P0 ;  /* 0x0000000d090d7208 */ /* 0x000fe20004000000 */
[----:B------:R-:W-:Y:S06]  /*93e0*/  BRA `(.L_x_1205) ;  /* 0x0000000000547947 */ /* 0x000fec0003800000 */
.L_x_1204:
        /* <DEDUP_REMOVED lines=16> */
.L_x_1207:
[----:B------:R-:W-:Y:S01]  /*94f0*/  LOP3.LUT R13, R9, 0x80000, RZ, 0xfc, !PT ;  /* 0x00080000090d7812 */ /* 0x000fe200078efcff */
[----:B------:R-:W-:Y:S01]  /*9500*/  IMAD.MOV.U32 R12, RZ, RZ, R8 ;  /* 0x000000ffff0c7224 */ /* 0x000fe200078e0008 */
[----:B------:R-:W-:Y:S06]  /*9510*/  BRA `(.L_x_1205) ;  /* 0x0000000000087947 */ /* 0x000fec0003800000 */
.L_x_1206:
[----:B------:R-:W-:Y:S01]  /*9520*/  LOP3.LUT R13, R35, 0x80000, RZ, 0xfc, !PT ;  /* 0x00080000230d7812 */ /* 0x000fe200078efcff */
[----:B------:R-:W-:-:S07]  /*9530*/  IMAD.MOV.U32 R12, RZ, RZ, R34 ;  /* 0x000000ffff0c7224 */ /* 0x000fce00078e0022 */
.L_x_1205:
[----:B------:R-:W-:Y:S05]  /*9540*/  BSYNC B2 ;  /* 0x0000000000027941 */ /* 0x000fea0003800000 */
.L_x_1203:
[----:B------:R-:W-:-:S04]  /*9550*/  IMAD.MOV.U32 R37, RZ, RZ, 0x0 ;  /* 0x00000000ff257424 */ /* 0x000fc800078e00ff */
[----:B------:R-:W-:Y:S05]  /*9560*/  RET.REL.NODEC R36 `(_ZN2at6native27unrolled_elementwise_kernelIZZZNS0_53_GLOBAL__N__52d73765_15_RenormKernel_cu_9e10b42f_309824renorm_scale_factor_implERNS_18TensorIteratorBaseEdENKUlvE_clEvENKUlvE_clEvEUldE_St5arrayIPcLm2EELi4E23TrivialOffsetCalculatorILi1EjESC_NS0_6memory12LoadWithCastILi1EEENSD_13StoreWithCastILi1EEEEEviT_T0_T2_T3_T4_T5_) ;  /* 0xffffff6824a47950 */ /* 0x000fea0003c3ffff */
.L_x_1208:
        /* <DEDUP_REMOVED lines=9> */
.L_x_1490:


//--------------------- .text._ZN2at6native18elementwise_kernelILi128ELi2EZNS0_22gpu_kernel_impl_nocastIZZZNS0_53_GLOBAL__N__52d73765_15_RenormKernel_cu_9e10b42f_309824renorm_scale_factor_implERNS_18TensorIteratorBaseEdENKUlvE_clEvENKUlvE_clEvEUldE_EEvS5_RKT_EUliE_EEviT1_ --------------------------
	.section	.text._ZN2at6native18elementwise_kernelILi128ELi2EZNS0_22gpu_kernel_impl_nocastIZZZNS0_53_GLOBAL__N__52d73765_15_RenormKernel_cu_9e10b42f_309824renorm_scale_factor_implERNS_18TensorIteratorBaseEdENKUlvE_clEvENKUlvE_clEvEUldE_EEvS5_RKT_EUliE_EEviT1_,"ax",@progbits
	.align	128
        .global         _ZN2at6native18elementwise_kernelILi128ELi2EZNS0_22gpu_kernel_impl_nocastIZZZNS0_53_GLOBAL__N__52d73765_15_RenormKernel_cu_9e10b42f_309824renorm_scale_factor_implERNS_18TensorIteratorBaseEdENKUlvE_clEvENKUlvE_clEvEUldE_EEvS5_RKT_EUliE_EEviT1_
        .type           _ZN2at6native18elementwise_kernelILi128ELi2EZNS0_22gpu_kernel_impl_nocastIZZZNS0_53_GLOBAL__N__52d73765_15_RenormKernel_cu_9e10b42f_309824renorm_scale_factor_implERNS_18TensorIteratorBaseEdENKUlvE_clEvENKUlvE_clEvEUldE_EEvS5_RKT_EUliE_EEviT1_,@function
        .size           _ZN2at6native18elementwise_kernelILi128ELi2EZNS0_22gpu_kernel_impl_nocastIZZZNS0_53_GLOBAL__N__52d73765_15_RenormKernel_cu_9e10b42f_309824renorm_scale_factor_implERNS_18TensorIteratorBaseEdENKUlvE_clEvENKUlvE_clEvEUldE_EEvS5_RKT_EUliE_EEviT1_,(.L_x_1491 - _ZN2at6native18elementwise_kernelILi128ELi2EZNS0_22gpu_kernel_impl_nocastIZZZNS0_53_GLOBAL__N__52d73765_15_RenormKernel_cu_9e10b42f_309824renorm_scale_factor_implERNS_18TensorIteratorBaseEdENKUlvE_clEvENKUlvE_clEvEUldE_EEvS5_RKT_EUliE_EEviT1_)
        .other          _ZN2at6native18elementwise_kernelILi128ELi2EZNS0_22gpu_kernel_impl_nocastIZZZNS0_53_GLOBAL__N__52d73765_15_RenormKernel_cu_9e10b42f_309824renorm_scale_factor_implERNS_18TensorIteratorBaseEdENKUlvE_clEvENKUlvE_clEvEUldE_EEvS5_RKT_EUliE_EEviT1_,@"STO_CUDA_ENTRY STV_DEFAULT"
_ZN2at6native18elementwise_kernelILi128ELi2EZNS0_22gpu_kernel_impl_nocastIZZZNS0_53_GLOBAL__N__52d73765_15_RenormKernel_cu_9e10b42f_309824renorm_scale_factor_implERNS_18TensorIteratorBaseEdENKUlvE_clEvENKUlvE_clEvEUldE_EEvS5_RKT_EUliE_EEviT1_:
.text._ZN2at6native18elementwise_kernelILi128ELi2EZNS0_22gpu_kernel_impl_nocastIZZZNS0_53_GLOBAL__N__52d73765_15_RenormKernel_cu_9e10b42f_309824renorm_scale_factor_implERNS_18TensorIteratorBaseEdENKUlvE_clEvENKUlvE_clEvEUldE_EEvS5_RKT_EUliE_EEviT1_:
[----:B------:R-:W-:Y:S01]  /*0000*/  LDC R1, c[0x0][0x28] ;  /* 0x00000a00ff017b82 */ /* 0x000fe20000000800 */
[----:B------:R-:W0:Y:S01]  /*0010*/  S2R R19, SR_CTAID.X ;  /* 0x0000000000137919 */ /* 0x000e220000002500 */
[----:B------:R-:W-:Y:S01]  /*0020*/  ULDC UR4, c[0x0][0x210] ;  /* 0x0000840000047ab9 */ /* 0x000fe20000000800 */
[----:B------:R-:W-:Y:S01]  /*0030*/  ULDC.64 UR6, c[0x0][0x420] ;  /* 0x0001080000067ab9 */ /* 0x000fe20000000a00 */
[----:B------:R-:W-:Y:S01]  /*0040*/  BSSY B0, `(.L_x_1209) ;  /* 0x0000160000007945 */ /* 0x000fe20003800000 */
[----:B------:R-:W0:Y:S02]  /*0050*/  S2R R0, SR_TID.X ;  /* 0x0000000000007919 */ /* 0x000e240000002100 */
[----:B0-----:R-:W-:-:S04]  /*0060*/  LEA R7, R19, R0, 0x8 ;  /* 0x0000000013077211 */ /* 0x001fc800078e40ff */
[----:B------:R-:W-:Y:S01]  /*0070*/  ISETP.GE.AND P0, PT, R7, UR4, PT ;  /* 0x0000000407007c0c */ /* 0x000fe2000bf06270 */
[----:B------:R-:W-:-:S12]  /*0080*/  ULDC.64 UR4, c[0x0][0x208] ;  /* 0x0000820000047ab9 */ /* 0x000fd80000000a00 */
[----:B------:R-:W-:Y:S05]  /*0090*/  @P0 BRA `(.L_x_1210) ;  /* 0x0000001400680947 */ /* 0x000fea0003800000 */
[----:B------:R-:W0:Y:S01]  /*00a0*/  LDC R8, c[0x0][0x218] ;  /* 0x00008600ff087b82 */ /* 0x000e220000000800 */
[----:B------:R-:W-:Y:S01]  /*00b0*/  HFMA2.MMA R2, -RZ, RZ, 0, 0 ;  /* 0x00000000ff027435 */ /* 0x000fe200000001ff */
[----:B------:R-:W-:Y:S01]  /*00c0*/  IMAD.MOV.U32 R9, RZ, RZ, RZ ;  /* 0x000000ffff097224 */ /* 0x000fe200078e00ff */
[----:B0-----:R-:W-:-:S13]  /*00d0*/  ISETP.NE.AND P0, PT, R8, RZ, PT ;  /* 0x000000ff0800720c */ /* 0x001fda0003f05270 */
[----:B------:R-:W-:Y:S05]  /*00e0*/  @!P0 BRA `(.L_x_1211) ;  /* 0x0000001000a88947 */ /* 0x000fea0003800000 */
[----:B------:R-:W-:Y:S01]  /*00f0*/  MOV R2, RZ ;  /* 0x000000ff00027202 */ /* 0x000fe20000000f00 */
[----:B------:R-:W-:Y:S01]  /*0100*/  IMAD.MOV.U32 R3, RZ, RZ, R7 ;  /* 0x000000ffff037224 */ /* 0x000fe200078e0007 */
        /* <DEDUP_REMOVED lines=282> */
[----:B------:R-:W-:Y:S01]  /*12b0*/  @P0 IMAD.MOV.U32 R10, RZ, RZ, RZ ;  /* 0x000000ffff0a0224 */ /* 0x000fe200078e00ff */
[----:B------:R-:W-:Y:S01]  /*12c0*/  ULDC.64 UR8, c[0x0][0x400] ;  /* 0x0001000000087ab9 */ /* 0x000fe20000000a00 */
[----:B------:R-:W-:-:S05]  /*12d0*/  IADD3 R13, -R11, RZ, RZ ;  /* 0x000000ff0b0d7210 */ /* 0x000fca0007ffe1ff */
[----:B------:R-:W1:Y:S08]  /*12e0*/  @P0 LDC R8, c[0x0][0x33c] ;  /* 0x0000cf00ff080b82 */ /* 0x000e700000000800 */
[----:B------:R-:W2:Y:S01]  /*12f0*/  @P0 LDC.64 R6, c[0x0][0x408] ;  /* 0x00010200ff060b82 */ /* 0x000ea20000000a00 */
[----:B0-----:R-:W-:-:S05]  /*1300*/  @P0 IMAD.HI.U32 R4, R11, R14, R10 ;  /* 0x0000000e0b040227 */ /* 0x001fca00078e000a */
[----:B------:R-:W-:Y:S01]  /*1310*/  @P0 SHF.R.U32.HI R3, RZ, R15, R4 ;  /* 0x0000000fff030219 */ /* 0x000fe20000011604 */
[----:B------:R-:W-:-:S03]  /*1320*/  IMAD R4, R13, UR10, R5 ;  /* 0x0000000a0d047c24 */ /* 0x000fc6000f8e0205 */
[----:B------:R-:W-:Y:S01]  /*1330*/  @P0 IADD3 R3, -R3, RZ, RZ ;  /* 0x000000ff03030210 */ /* 0x000fe20007ffe1ff */
[C---:B------:R-:W-:Y:S02]  /*1340*/  IMAD R9, R4.reuse, UR8, R9 ;  /* 0x0000000804097c24 */ /* 0x040fe4000f8e0209 */
[----:B------:R-:W-:Y:S02]  /*1350*/  IMAD R2, R4, UR9, R2 ;  /* 0x0000000904027c24 */ /* 0x000fe4000f8e0202 */
[----:B-1----:R-:W-:-:S04]  /*1360*/  @P0 IMAD R10, R3, R8, R11 ;  /* 0x00000008030a0224 */ /* 0x002fc800078e020b */
[C---:B--2---:R-:W-:Y:S02]  /*1370*/  @P0 IMAD R9, R10.reuse, R6, R9 ;  /* 0x000000060a090224 */ /* 0x044fe400078e0209 */
[----:B------:R-:W-:-:S07]  /*1380*/  @P0 IMAD R2, R10, R7, R2 ;  /* 0x000000070a020224 */ /* 0x000fce00078e0202 */
.L_x_1211:
[----:B------:R-:W-:Y:S02]  /*1390*/  ULDC.64 UR8, c[0x0][0x418] ;  /* 0x0001060000087ab9 */ /* 0x000fe40000000a00 */
[----:B------:R-:W-:Y:S02]  /*13a0*/  IADD3 R6, P0, R2, UR8, RZ ;  /* 0x0000000802067c10 */ /* 0x000fe4000ff1e0ff */
[----:B------:R-:W0:Y:S03]  /*13b0*/  LDC.64 R2, c[0x0][0x420] ;  /* 0x00010800ff027b82 */ /* 0x000e260000000a00 */
[----:B------:R-:W-:Y:S01]  /*13c0*/  IMAD.X R7, RZ, RZ, UR9, P0 ;  /* 0x00000009ff077e24 */ /* 0x000fe200080e06ff */
[----:B------:R-:W-:-:S05]  /*13d0*/  ULDC.64 UR8, c[0x0][0x410] ;  /* 0x0001040000087ab9 */ /* 0x000fca0000000a00 */
[----:B------:R-:W0:Y:S01]  /*13e0*/  LDG.E.64 R6, desc[UR4][R6.64] ;  /* 0x0000000406067981 */ /* 0x000e22000c1e1b00 */
[----:B------:R-:W-:Y:S01]  /*13f0*/  IADD3 R8, P1, R9, UR8, RZ ;  /* 0x0000000809087c10 */ /* 0x000fe2000ff3e0ff */
[----:B------:R-:W-:Y:S01]  /*1400*/  BSSY B1, `(.L_x_1212) ;  /* 0x0000020000017945 */ /* 0x000fe20003800000 */
[----:B------:R-:W-:Y:S02]  /*1410*/  MOV R4, 0x0 ;  /* 0x0000000000047802 */ /* 0x000fe40000000f00 */
[----:B------:R-:W-:Y:S01]  /*1420*/  MOV R5, 0x3ff00000 ;  /* 0x3ff0000000057802 */ /* 0x000fe20000000f00 */
[----:B------:R-:W-:Y:S01]  /*1430*/  IMAD.X R9, RZ, RZ, UR9, P1 ;  /* 0x00000009ff097e24 */ /* 0x000fe200088e06ff */
[----:B0-----:R-:W-:-:S14]  /*1440*/  DSETP.GT.AND P0, PT, R6, R2, PT ;  /* 0x000000020600722a */ /* 0x001fdc0003f04000 */
[----:B------:R-:W-:Y:S05]  /*1450*/  @!P0 BRA `(.L_x_1213) ;  /* 0x0000000000688947 */ /* 0x000fea0003800000 */
[----:B------:R-:W-:Y:S01]  /*1460*/  UMOV UR8, 0x9abcaf48 ;  /* 0x9abcaf4800087882 */ /* 0x000fe20000000000 */
[----:B------:R-:W-:Y:S01]  /*1470*/  UMOV UR9, 0x3e7ad7f2 ;  /* 0x3e7ad7f200097882 */ /* 0x000fe20000000000 */
[----:B------:R-:W0:Y:S01]  /*1480*/  LDC R12, c[0x0][0x424] ;  /* 0x00010900ff0c7b82 */ /* 0x000e220000000800 */
[----:B------:R-:W-:Y:S01]  /*1490*/  DADD R4, R6, UR8 ;  /* 0x0000000806047e29 */ /* 0x000fe20008000000 */
[----:B------:R-:W-:Y:S01]  /*14a0*/  BSSY B2, `(.L_x_1214) ;  /* 0x0000013000027945 */ /* 0x000fe20003800000 */
[----:B------:R-:W-:-:S04]  /*14b0*/  MOV R6, 0x1 ;  /* 0x0000000100067802 */ /* 0x000fc80000000f00 */
        /* <DEDUP_REMOVED lines=14> */
[----:B------:R-:W-:Y:S05]  /*15a0*/  CALL.REL.NOINC `($__internal_2_$__cuda_sm20_div_rn_f64_full) ;  /* 0x0000001400987944 */ /* 0x000fea0003c00000 */
[----:B------:R-:W-:Y:S01]  /*15b0*/  MOV R2, R12 ;  /* 0x0000000c00027202 */ /* 0x000fe20000000f00 */
[----:B------:R-:W-:-:S07]  /*15c0*/  IMAD.MOV.U32 R3, RZ, RZ, R13 ;  /* 0x000000ffff037224 */ /* 0x000fce00078e000d */
.L_x_1215:
[----:B------:R-:W-:Y:S05]  /*15d0*/  BSYNC B2 ;  /* 0x0000000000027941 */ /* 0x000fea0003800000 */
.L_x_1214:
[----:B------:R-:W-:Y:S02]  /*15e0*/  MOV R4, R2 ;  /* 0x0000000200047202 */ /* 0x000fe40000000f00 */
[----:B------:R-:W-:-:S07]  /*15f0*/  MOV R5, R3 ;  /* 0x0000000300057202 */ /* 0x000fce0000000f00 */
.L_x_1213:
[----:B------:R-:W-:Y:S05]  /*1600*/  BSYNC B1 ;  /* 0x0000000000017941 */ /* 0x000fea0003800000 */
.L_x_1212:
[----:B------:R0:W-:Y:S01]  /*1610*/  STG.E.64 desc[UR4][R8.64], R4 ;  /* 0x0000000408007986 */ /* 0x0001e2000c101b04 */
[----:B------:R-:W-:-:S05]  /*1620*/  IMAD R0, R19, 0x100, R0 ;  /* 0x0000010013007824 */ /* 0x000fca00078e0200 */
[----:B------:R-:W-:-:S07]  /*1630*/  IADD3 R7, R0, 0x80, RZ ;  /* 0x0000008000077810 */ /* 0x000fce0007ffe0ff */
.L_x_1210:
[----:B------:R-:W-:Y:S05]  /*1640*/  BSYNC B0 ;  /* 0x0000000000007941 */ /* 0x000fea0003800000 */
.L_x_1209:
[----:B------:R-:W-:Y:S02]  /*1650*/  ULDC UR8, c[0x0][0x210] ;  /* 0x0000840000087ab9 */ /* 0x000fe40000000800 */
[----:B------:R-:W-:-:S13]  /*1660*/  ISETP.GE.AND P0, PT, R7, UR8, PT ;  /* 0x0000000807007c0c */ /* 0x000fda000bf06270 */
[----:B------:R-:W-:Y:S05]  /*1670*/  @P0 EXIT ;  /* 0x000000000000094d */ /* 0x000fea0003800000 */
[----:B------:R-:W1:Y:S01]  /*1680*/  LDC R6, c[0x0][0x218] ;  /* 0x00008600ff067b82 */ /* 0x000e620000000800 */
[----:B------:R-:W-:Y:S01]  /*1690*/  HFMA2.MMA R0, -RZ, RZ, 0, 0 ;  /* 0x00000000ff007435 */ /* 0x000fe200000001ff */
[----:B0-----:R-:W-:Y:S01]  /*16a0*/  IMAD.MOV.U32 R9, RZ, RZ, RZ ;  /* 0x000000ffff097224 */ /* 0x001fe200078e00ff */
        /* <DEDUP_REMOVED lines=280> */
[----:B------:R-:W-:Y:S01]  /*2830*/  IMAD.MOV.U32 R2, RZ, RZ, RZ ;  /* 0x000000ffff027224 */ /* 0x000fe200078e00ff */
[----:B------:R-:W-:Y:S01]  /*2840*/  ULDC.64 UR10, c[0x0][0x330] ;  /* 0x0000cc00000a7ab9 */ /* 0x000fe20000000a00 */
[----:B------:R-:W-:Y:S02]  /*2850*/  ULDC UR8, c[0x0][0x338] ;  /* 0x0000ce0000087ab9 */ /* 0x000fe40000000800 */
[----:B------:R-:W-:-:S05]  /*2860*/  IMAD.HI.U32 R4, R3, UR11, R2 ;  /* 0x0000000b03047c27 */ /* 0x000fca000f8e0002 */
[----:B------:R-:W-:Y:S01]  /*2870*/  SHF.R.U32.HI R5, RZ, UR8, R4 ;  /* 0x00000008ff057c19 */ /* 0x000fe20008011604 */
[----:B------:R-:W-:Y:S02]  /*2880*/  ULDC.64 UR8, c[0x0][0x400] ;  /* 0x0001000000087ab9 */ /* 0x000fe40000000a00 */
[----:B------:R-:W0:Y:S01]  /*2890*/  @P0 LDC.64 R10, c[0x0][0x340] ;  /* 0x0000d000ff0a0b82 */ /* 0x000e220000000a00 */
[----:B------:R-:W-:Y:S02]  /*28a0*/  @P0 MOV R4, RZ ;  /* 0x000000ff00040202 */ /* 0x000fe40000000f00 */
[----:B------:R-:W-:-:S05]  /*28b0*/  IADD3 R7, -R5, RZ, RZ ;  /* 0x000000ff05077210 */ /* 0x000fca0007ffe1ff */
[----:B------:R-:W1:Y:S08]  /*28c0*/  @P0 LDC R13, c[0x0][0x33c] ;  /* 0x0000cf00ff0d0b82 */ /* 0x000e700000000800 */
[----:B------:R-:W2:Y:S01]  /*28d0*/  @P0 LDC.64 R14, c[0x0][0x408] ;  /* 0x00010200ff0e0b82 */ /* 0x000ea20000000a00 */
[----:B0-----:R-:W-:-:S05]  /*28e0*/  @P0 IMAD.HI.U32 R2, R5, R10, R4 ;  /* 0x0000000a05020227 */ /* 0x001fca00078e0004 */
[----:B------:R-:W-:Y:S01]  /*28f0*/  @P0 SHF.R.U32.HI R4, RZ, R11, R2 ;  /* 0x0000000bff040219 */ /* 0x000fe20000011602 */
[----:B------:R-:W-:-:S04]  /*2900*/  IMAD R2, R7, UR10, R3 ;  /* 0x0000000a07027c24 */ /* 0x000fc8000f8e0203 */
[----:B------:R-:W-:Y:S02]  /*2910*/  @P0 IMAD.MOV R4, RZ, RZ, -R4 ;  /* 0x000000ffff040224 */ /* 0x000fe400078e0a04 */
[C---:B------:R-:W-:Y:S02]  /*2920*/  IMAD R9, R2.reuse, UR8, R9 ;  /* 0x0000000802097c24 */ /* 0x040fe4000f8e0209 */
[----:B-1----:R-:W-:Y:S02]  /*2930*/  @P0 IMAD R4, R13, R4, R5 ;  /* 0x000000040d040224 */ /* 0x002fe400078e0205 */
[----:B------:R-:W-:Y:S02]  /*2940*/  IMAD R0, R2, UR9, R0 ;  /* 0x0000000902007c24 */ /* 0x000fe4000f8e0200 */
[C---:B--2---:R-:W-:Y:S02]  /*2950*/  @P0 IMAD R9, R4.reuse, R14, R9 ;  /* 0x0000000e04090224 */ /* 0x044fe400078e0209 */
[----:B------:R-:W-:-:S07]  /*2960*/  @P0 IMAD R0, R4, R15, R0 ;  /* 0x0000000f04000224 */ /* 0x000fce00078e0200 */
.L_x_1216:
[----:B------:R-:W-:Y:S01]  /*2970*/  ULDC.64 UR8, c[0x0][0x418] ;  /* 0x0001060000087ab9 */ /* 0x000fe20000000a00 */
[----:B------:R-:W-:Y:S01]  /*2980*/  ULDC.64 UR10, c[0x0][0x420] ;  /* 0x00010800000a7ab9 */ /* 0x000fe20000000a00 */
[----:B------:R-:W-:-:S04]  /*2990*/  IADD3 R4, P0, R0, UR8, RZ ;  /* 0x0000000800047c10 */ /* 0x000fc8000ff1e0ff */
[----:B------:R-:W-:Y:S01]  /*29a0*/  IADD3.X R5, RZ, UR9, RZ, P0, !PT ;  /* 0x00000009ff057c10 */ /* 0x000fe200087fe4ff */
[----:B------:R-:W-:-:S05]  /*29b0*/  ULDC.64 UR8, c[0x0][0x410] ;  /* 0x0001040000087ab9 */ /* 0x000fca0000000a00 */
[----:B------:R-:W2:Y:S01]  /*29c0*/  LDG.E.64 R4, desc[UR4][R4.64] ;  /* 0x0000000404047981 */ /* 0x000ea2000c1e1b00 */
[----:B------:R-:W-:Y:S01]  /*29d0*/  IADD3 R8, P1, R9, UR8, RZ ;  /* 0x0000000809087c10 */ /* 0x000fe2000ff3e0ff */
[----:B------:R-:W-:Y:S01]  /*29e0*/  BSSY B0, `(.L_x_1217) ;  /* 0x0000020000007945 */ /* 0x000fe20003800000 */
[----:B------:R-:W-:Y:S01]  /*29f0*/  MOV R2, 0x0 ;  /* 0x0000000000027802 */ /* 0x000fe20000000f00 */
[----:B------:R-:W-:Y:S01]  /*2a00*/  IMAD.MOV.U32 R3, RZ, RZ, 0x3ff00000 ;  /* 0x3ff00000ff037424 */ /* 0x000fe200078e00ff */
[----:B------:R-:W-:Y:S01]  /*2a10*/  IADD3.X R9, RZ, UR9, RZ, P1, !PT ;  /* 0x00000009ff097c10 */ /* 0x000fe20008ffe4ff */
[----:B--2---:R-:W-:-:S14]  /*2a20*/  DSETP.GT.AND P0, PT, R4, UR10, PT ;  /* 0x0000000a04007e2a */ /* 0x004fdc000bf04000 */
[----:B------:R-:W-:Y:S05]  /*2a30*/  @!P0 BRA `(.L_x_1218) ;  /* 0x0000000000688947 */ /* 0x000fea0003800000 */
[----:B------:R-:W-:Y:S01]  /*2a40*/  UMOV UR8, 0x9abcaf48 ;  /* 0x9abcaf4800087882 */ /* 0x000fe20000000000 */
[----:B------:R-:W-:Y:S01]  /*2a50*/  UMOV UR9, 0x3e7ad7f2 ;  /* 0x3e7ad7f200097882 */ /* 0x000fe20000000000 */
[----:B------:R-:W-:Y:S01]  /*2a60*/  MOV R2, 0x1 ;  /* 0x0000000100027802 */ /* 0x000fe20000000f00 */
[----:B------:R-:W-:Y:S01]  /*2a70*/  DADD R10, R4, UR8 ;  /* 0x00000008040a7e29 */ /* 0x000fe20008000000 */
[----:B------:R-:W0:Y:S01]  /*2a80*/  LDC R0, c[0x0][0x424] ;  /* 0x00010900ff007b82 */ /* 0x000e220000000800 */
        /* <DEDUP_REMOVED lines=8> */
[----:B------:R-:W-:-:S08]  /*2b10*/  DMUL R4, R2, UR10 ;  /* 0x0000000a02047c28 */ /* 0x000fd00008000000 */
[----:B------:R-:W-:-:S08]  /*2b20*/  DFMA R6, -R10, R4, UR10 ;  /* 0x0000000a0a067e2b */ /* 0x000fd00008000104 */
[----:B------:R-:W-:-:S10]  /*2b30*/  DFMA R2, R2, R6, R4 ;  /* 0x000000060202722b */ /* 0x000fd40000000004 */
[----:B------:R-:W-:-:S05]  /*2b40*/  FFMA R4, RZ, R11, R3 ;  /* 0x0000000bff047223 */ /* 0x000fca0000000003 */
[----:B------:R-:W-:-:S13]  /*2b50*/  FSETP.GT.AND P0, PT, |R4|, 1.469367938527859385e-39, PT ;  /* 0x001000000400780b */ /* 0x000fda0003f04200 */
[----:B------:R-:W-:Y:S05]  /*2b60*/  @P0 BRA P1, `(.L_x_1219) ;  /* 0x0000000000180947 */ /* 0x000fea0000800000 */
[----:B------:R-:W-:Y:S01]  /*2b70*/  IMAD.MOV.U32 R4, RZ, RZ, R10 ;  /* 0x000000ffff047224 */ /* 0x000fe200078e000a */
[----:B------:R-:W-:Y:S02]  /*2b80*/  MOV R5, R11 ;  /* 0x0000000b00057202 */ /* 0x000fe40000000f00 */
[----:B------:R-:W-:-:S07]  /*2b90*/  MOV R18, 0x2bb0 ;  /* 0x00002bb000127802 */ /* 0x000fce0000000f00 */
[----:B------:R-:W-:Y:S05]  /*2ba0*/  CALL.REL.NOINC `($__internal_2_$__cuda_sm20_div_rn_f64_full) ;  /* 0x0000000000187944 */ /* 0x000fea0003c00000 */
[----:B------:R-:W-:Y:S01]  /*2bb0*/  MOV R2, R12 ;  /* 0x0000000c00027202 */ /* 0x000fe20000000f00 */
[----:B------:R-:W-:-:S07]  /*2bc0*/  IMAD.MOV.U32 R3, RZ, RZ, R13 ;  /* 0x000000ffff037224 */ /* 0x000fce00078e000d */
.L_x_1219:
[----:B------:R-:W-:Y:S05]  /*2bd0*/  BSYNC B1 ;  /* 0x0000000000017941 */ /* 0x000fea0003800000 */
.L_x_1218:
[----:B------:R-:W-:Y:S05]  /*2be0*/  BSYNC B0 ;  /* 0x0000000000007941 */ /* 0x000fea0003800000 */
.L_x_1217:
[----:B------:R-:W-:Y:S01]  /*2bf0*/  STG.E.64 desc[UR4][R8.64], R2 ;  /* 0x0000000208007986 */ /* 0x000fe2000c101b04 */
[----:B------:R-:W-:Y:S05]  /*2c00*/  EXIT ;  /* 0x000000000000794d */ /* 0x000fea0003800000 */
        .weak           $__internal_2_$__cuda_sm20_div_rn_f64_full
        .type           $__internal_2_$__cuda_sm20_div_rn_f64_full,@function
        .size           $__internal_2_$__cuda_sm20_div_rn_f64_full,(.L_x_1491 - $__internal_2_$__cuda_sm20_div_rn_f64_full)
$__internal_2_$__cuda_sm20_div_rn_f64_full:
[C---:B------:R-:W-:Y:S02]  /*2c10*/  FSETP.GEU.AND P0, PT, |R5|.reuse, 1.469367938527859385e-39, PT ;  /* 0x001000000500780b */ /* 0x040fe40003f0e200 */
[C---:B------:R-:W-:Y:S02]  /*2c20*/  LOP3.LUT R6, R5.reuse, 0x800fffff, RZ, 0xc0, !PT ;  /* 0x800fffff05067812 */ /* 0x040fe400078ec0ff */
[----:B------:R-:W-:Y:S02]  /*2c30*/  MOV R14, 0x1 ;  /* 0x00000001000e7802 */ /* 0x000fe40000000f00 */
[----:B------:R-:W-:Y:S02]  /*2c40*/  LOP3.LUT R7, R6, 0x3ff00000, RZ, 0xfc, !PT ;  /* 0x3ff0000006077812 */ /* 0x000fe400078efcff */
[----:B------:R-:W-:Y:S02]  /*2c50*/  MOV R6, R4 ;  /* 0x0000000400067202 */ /* 0x000fe40000000f00 */
[----:B------:R-:W-:-:S02]  /*2c60*/  LOP3.LUT R16, R5, 0x7ff00000, RZ, 0xc0, !PT ;  /* 0x7ff0000005107812 */ /* 0x000fc400078ec0ff */
[----:B------:R-:W-:Y:S01]  /*2c70*/  MOV R20, 0x1ca00000 ;  /* 0x1ca0000000147802 */ /* 0x000fe20000000f00 */
[----:B------:R-:W-:-:S06]  /*2c80*/  @!P0 DMUL R6, R4, 8.98846567431157953865e+307 ;  /* 0x7fe0000004068828 */ /* 0x000fcc0000000000 */
[----:B------:R-:W0:Y:S02]  /*2c90*/  MUFU.RCP64H R15, R7 ;  /* 0x00000007000f7308 */ /* 0x000e240000001800 */
[----:B0-----:R-:W-:-:S08]  /*2ca0*/  DFMA R2, R14, -R6, 1 ;  /* 0x3ff000000e02742b */ /* 0x001fd00000000806 */
[----:B------:R-:W-:Y:S01]  /*2cb0*/  DFMA R10, R2, R2, R2 ;  /* 0x00000002020a722b */ /* 0x000fe20000000002 */
[----:B------:R-:W-:Y:S01]  /*2cc0*/  MOV R3, UR7 ;  /* 0x0000000700037c02 */ /* 0x000fe20008000f00 */
[----:B------:R-:W-:-:S03]  /*2cd0*/  IMAD.U32 R2, RZ, RZ, UR6 ;  /* 0x00000006ff027e24 */ /* 0x000fc6000f8e00ff */
[----:B------:R-:W-:-:S03]  /*2ce0*/  LOP3.LUT R21, R3, 0x7ff00000, RZ, 0xc0, !PT ;  /* 0x7ff0000003157812 */ /* 0x000fc600078ec0ff */
[----:B------:R-:W-:Y:S01]  /*2cf0*/  DFMA R14, R14, R10, R14 ;  /* 0x0000000a0e0e722b */ /* 0x000fe2000000000e */
[----:B------:R-:W-:Y:S01]  /*2d00*/  ISETP.GE.U32.AND P1, PT, R21, R16, PT ;  /* 0x000000101500720c */ /* 0x000fe20003f26070 */
[----:B------:R-:W-:Y:S01]  /*2d10*/  IMAD.MOV.U32 R22, RZ, RZ, R21 ;  /* 0x000000ffff167224 */ /* 0x000fe200078e0015 */
[----:B------:R-:W-:Y:S02]  /*2d20*/  MOV R10, R2 ;  /* 0x00000002000a7202 */ /* 0x000fe40000000f00 */
[----:B------:R-:W-:Y:S02]  /*2d30*/  SEL R11, R20, 0x63400000, !P1 ;  /* 0x63400000140b7807 */ /* 0x000fe40004800000 */
[----:B------:R-:W-:Y:S01]  /*2d40*/  FSETP.GEU.AND P1, PT, |R3|, 1.469367938527859385e-39, PT ;  /* 0x001000000300780b */ /* 0x000fe20003f2e200 */
[----:B------:R-:W-:Y:S01]  /*2d50*/  DFMA R12, R14, -R6, 1 ;  /* 0x3ff000000e0c742b */ /* 0x000fe20000000806 */
[----:B------:R-:W-:-:S07]  /*2d60*/  LOP3.LUT R11, R11, 0x800fffff, R3, 0xf8, !PT ;  /* 0x800fffff0b0b7812 */ /* 0x000fce00078ef803 */
[----:B------:R-:W-:-:S04]  /*2d70*/  DFMA R12, R14, R12, R14 ;  /* 0x0000000c0e0c722b */ /* 0x000fc8000000000e */
[----:B------:R-:W-:Y:S07]  /*2d80*/  @P1 BRA `(.L_x_1220) ;  /* 0x0000000000201947 */ /* 0x000fee0003800000 */
[----:B------:R-:W-:-:S04]  /*2d90*/  LOP3.LUT R14, R5, 0x7ff00000, RZ, 0xc0, !PT ;  /* 0x7ff00000050e7812 */ /* 0x000fc800078ec0ff */
[----:B------:R-:W-:Y:S02]  /*2da0*/  ISETP.GE.U32.AND P1, PT, R21, R14, PT ;  /* 0x0000000e1500720c */ /* 0x000fe40003f26070 */
[----:B------:R-:W-:Y:S02]  /*2db0*/  MOV R14, RZ ;  /* 0x000000ff000e7202 */ /* 0x000fe40000000f00 */
[----:B------:R-:W-:-:S04]  /*2dc0*/  SEL R15, R20, 0x63400000, !P1 ;  /* 0x63400000140f7807 */ /* 0x000fc80004800000 */
[----:B------:R-:W-:-:S04]  /*2dd0*/  LOP3.LUT R15, R15, 0x80000000, R3, 0xf8, !PT ;  /* 0x800000000f0f7812 */ /* 0x000fc800078ef803 */
[----:B------:R-:W-:-:S06]  /*2de0*/  LOP3.LUT R15, R15, 0x100000, RZ, 0xfc, !PT ;  /* 0x001000000f0f7812 */ /* 0x000fcc00078efcff */
[----:B------:R-:W-:-:S10]  /*2df0*/  DFMA R10, R10, 2, -R14 ;  /* 0x400000000a0a782b */ /* 0x000fd4000000080e */
[----:B------:R-:W-:-:S07]  /*2e00*/  LOP3.LUT R22, R11, 0x7ff00000, RZ, 0xc0, !PT ;  /* 0x7ff000000b167812 */ /* 0x000fce00078ec0ff */
.L_x_1220:
[----:B------:R-:W-:Y:S01]  /*2e10*/  IMAD.MOV.U32 R23, RZ, RZ, R16 ;  /* 0x000000ffff177224 */ /* 0x000fe200078e0010 */
[----:B------:R-:W-:Y:S01]  /*2e20*/  @!P0 LOP3.LUT R23, R7, 0x7ff00000, RZ, 0xc0, !PT ;  /* 0x7ff0000007178812 */ /* 0x000fe200078ec0ff */
[----:B------:R-:W-:Y:S01]  /*2e30*/  DMUL R14, R12, R10 ;  /* 0x0000000a0c0e7228 */ /* 0x000fe20000000000 */
[----:B------:R-:W-:Y:S01]  /*2e40*/  IADD3 R24, R22, -0x1, RZ ;  /* 0xffffffff16187810 */ /* 0x000fe20007ffe0ff */
[----:B------:R-:W-:Y:S01]  /*2e50*/  BSSY B3, `(.L_x_1221) ;  /* 0x0000037000037945 */ /* 0x000fe20003800000 */
[----:B------:R-:W-:Y:S02]  /*2e60*/  IADD3 R25, R23, -0x1, RZ ;  /* 0xffffffff17197810 */ /* 0x000fe40007ffe0ff */
[----:B------:R-:W-:-:S03]  /*2e70*/  ISETP.GT.U32.AND P0, PT, R24, 0x7feffffe, PT ;  /* 0x7feffffe1800780c */ /* 0x000fc60003f04070 */
[----:B------:R-:W-:Y:S01]  /*2e80*/  DFMA R16, R14, -R6, R10 ;  /* 0x800000060e10722b */ /* 0x000fe2000000000a */
[----:B------:R-:W-:-:S07]  /*2e90*/  ISETP.GT.U32.OR P0, PT, R25, 0x7feffffe, P0 ;  /* 0x7feffffe1900780c */ /* 0x000fce0000704470 */
[----:B------:R-:W-:-:S06]  /*2ea0*/  DFMA R16, R12, R16, R14 ;  /* 0x000000100c10722b */ /* 0x000fcc000000000e */
[----:B------:R-:W-:Y:S05]  /*2eb0*/  @P0 BRA `(.L_x_1222) ;  /* 0x00000000006c0947 */ /* 0x000fea0003800000 */
[----:B------:R-:W-:Y:S02]  /*2ec0*/  LOP3.LUT R12, R5, 0x7ff00000, RZ, 0xc0, !PT ;  /* 0x7ff00000050c7812 */ /* 0x000fe400078ec0ff */
[----:B------:R-:W-:Y:S02]  /*2ed0*/  MOV R14, RZ ;  /* 0x000000ff000e7202 */ /* 0x000fe40000000f00 */
[CC--:B------:R-:W-:Y:S02]  /*2ee0*/  VIADDMNMX R2, R21.reuse, -R12.reuse, 0xb9600000, !PT ;  /* 0xb960000015027446 */ /* 0x0c0fe4000780090c */
[----:B------:R-:W-:Y:S02]  /*2ef0*/  ISETP.GE.U32.AND P0, PT, R21, R12, PT ;  /* 0x0000000c1500720c */ /* 0x000fe40003f06070 */
[----:B------:R-:W-:Y:S02]  /*2f00*/  VIMNMX R2, R2, 0x46a00000, PT ;  /* 0x46a0000002027848 */ /* 0x000fe40003fe0100 */
[----:B------:R-:W-:-:S05]  /*2f10*/  SEL R3, R20, 0x63400000, !P0 ;  /* 0x6340000014037807 */ /* 0x000fca0004000000 */
[----:B------:R-:W-:-:S05]  /*2f20*/  IMAD.IADD R2, R2, 0x1, -R3 ;  /* 0x0000000102027824 */ /* 0x000fca00078e0a03 */
[----:B------:R-:W-:-:S06]  /*2f30*/  IADD3 R15, R2, 0x7fe00000, RZ ;  /* 0x7fe00000020f7810 */ /* 0x000fcc0007ffe0ff */
        /* <DEDUP_REMOVED lines=9> */
[----:B------:R-:W-:Y:S01]  /*2fd0*/  IADD3 R5, -R2, RZ, RZ ;  /* 0x000000ff02057210 */ /* 0x000fe20007ffe1ff */
[----:B------:R-:W-:Y:S01]  /*2fe0*/  DMUL.RP R14, R16, R14 ;  /* 0x0000000e100e7228 */ /* 0x000fe20000008000 */
[----:B------:R-:W-:-:S06]  /*2ff0*/  MOV R4, RZ ;  /* 0x000000ff00047202 */ /* 0x000fcc0000000f00 */
[----:B------:R-:W-:-:S03]  /*3000*/  DFMA R4, R12, -R4, R16 ;  /* 0x800000040c04722b */ /* 0x000fc60000000010 */
[----:B------:R-:W-:-:S03]  /*3010*/  LOP3.LUT R3, R15, R3, RZ, 0x3c, !PT ;  /* 0x000000030f037212 */ /* 0x000fc600078e3cff */
[----:B------:R-:W-:-:S04]  /*3020*/  IADD3 R4, -R2, -0x43300000, RZ ;  /* 0xbcd0000002047810 */ /* 0x000fc80007ffe1ff */
[----:B------:R-:W-:-:S04]  /*3030*/  FSETP.NEU.AND P0, PT, |R5|, R4, PT ;  /* 0x000000040500720b */ /* 0x000fc80003f0d200 */
[----:B------:R-:W-:Y:S02]  /*3040*/  FSEL R12, R14, R12, !P0 ;  /* 0x0000000c0e0c7208 */ /* 0x000fe40004000000 */
[----:B------:R-:W-:Y:S01]  /*3050*/  FSEL R13, R3, R13, !P0 ;  /* 0x0000000d030d7208 */ /* 0x000fe20004000000 */
[----:B------:R-:W-:Y:S06]  /*3060*/  BRA `(.L_x_1223) ;  /* 0x0000000000547947 */ /* 0x000fec0003800000 */
.L_x_1222:
[----:B------:R-:W-:-:S14]  /*3070*/  DSETP.NAN.AND P0, PT, R2, R2, PT ;  /* 0x000000020200722a */ /* 0x000fdc0003f08000 */
[----:B------:R-:W-:Y:S05]  /*3080*/  @P0 BRA `(.L_x_1224) ;  /* 0x0000000000440947 */ /* 0x000fea0003800000 */
[----:B------:R-:W-:-:S14]  /*3090*/  DSETP.NAN.AND P0, PT, R4, R4, PT ;  /* 0x000000040400722a */ /* 0x000fdc0003f08000 */
[----:B------:R-:W-:Y:S05]  /*30a0*/  @P0 BRA `(.L_x_1225) ;  /* 0x0000000000300947 */ /* 0x000fea0003800000 */
[----:B------:R-:W-:Y:S01]  /*30b0*/  ISETP.NE.AND P0, PT, R22, R23, PT ;  /* 0x000000171600720c */ /* 0x000fe20003f05270 */
[----:B------:R-:W-:Y:S01]  /*30c0*/  IMAD.MOV.U32 R12, RZ, RZ, 0x0 ;  /* 0x00000000ff0c7424 */ /* 0x000fe200078e00ff */
[----:B------:R-:W-:-:S11]  /*30d0*/  MOV R13, 0xfff80000 ;  /* 0xfff80000000d7802 */ /* 0x000fd60000000f00 */
[----:B------:R-:W-:Y:S05]  /*30e0*/  @!P0 BRA `(.L_x_1223) ;  /* 0x0000000000348947 */ /* 0x000fea0003800000 */
[----:B------:R-:W-:Y:S02]  /*30f0*/  ISETP.NE.AND P0, PT, R22, 0x7ff00000, PT ;  /* 0x7ff000001600780c */ /* 0x000fe40003f05270 */
[----:B------:R-:W-:Y:S02]  /*3100*/  LOP3.LUT R13, R3, 0x80000000, R5, 0x48, !PT ;  /* 0x80000000030d7812 */ /* 0x000fe400078e4805 */
[----:B------:R-:W-:-:S13]  /*3110*/  ISETP.EQ.OR P0, PT, R23, RZ, !P0 ;  /* 0x000000ff1700720c */ /* 0x000fda0004702670 */
[----:B------:R-:W-:Y:S02]  /*3120*/  @P0 LOP3.LUT R2, R13, 0x7ff00000, RZ, 0xfc, !PT ;  /* 0x7ff000000d020812 */ /* 0x000fe400078efcff */
[----:B------:R-:W-:Y:S01]  /*3130*/  @!P0 MOV R12, RZ ;  /* 0x000000ff000c8202 */ /* 0x000fe20000000f00 */
[----:B------:R-:W-:Y:S01]  /*3140*/  @P0 IMAD.MOV.U32 R12, RZ, RZ, RZ ;  /* 0x000000ffff0c0224 */ /* 0x000fe200078e00ff */
[----:B------:R-:W-:Y:S01]  /*3150*/  @P0 MOV R13, R2 ;  /* 0x00000002000d0202 */ /* 0x000fe20000000f00 */
[----:B------:R-:W-:Y:S06]  /*3160*/  BRA `(.L_x_1223) ;  /* 0x0000000000147947 */ /* 0x000fec0003800000 */
.L_x_1225:
[----:B------:R-:W-:Y:S02]  /*3170*/  LOP3.LUT R13, R5, 0x80000, RZ, 0xfc, !PT ;  /* 0x00080000050d7812 */ /* 0x000fe400078efcff */
[----:B------:R-:W-:Y:S01]  /*3180*/  MOV R12, R4 ;  /* 0x00000004000c7202 */ /* 0x000fe20000000f00 */
[----:B------:R-:W-:Y:S06]  /*3190*/  BRA `(.L_x_1223) ;  /* 0x0000000000087947 */ /* 0x000fec0003800000 */
.L_x_1224:
[----:B------:R-:W-:Y:S01]  /*31a0*/  LOP3.LUT R13, R3, 0x80000, RZ, 0xfc, !PT ;  /* 0x00080000030d7812 */ /* 0x000fe200078efcff */
[----:B------:R-:W-:-:S07]  /*31b0*/  IMAD.MOV.U32 R12, RZ, RZ, R2 ;  /* 0x000000ffff0c7224 */ /* 0x000fce00078e0002 */
.L_x_1223:
[----:B------:R-:W-:Y:S05]  /*31c0*/  BSYNC B3 ;  /* 0x0000000000037941 */ /* 0x000fea0003800000 */
.L_x_1221:
[----:B------:R-:W-:Y:S01]  /*31d0*/  HFMA2.MMA R3, -RZ, RZ, 0, 0 ;  /* 0x00000000ff037435 */ /* 0x000fe200000001ff */
[----:B------:R-:W-:-:S05]  /*31e0*/  MOV R2, R18 ;  /* 0x0000001200027202 */ /* 0x000fca0000000f00 */
[----:B------:R-:W-:Y:S05]  /*31f0*/  RET.REL.NODEC R2 `(_ZN2at6native18elementwise_kernelILi128ELi2EZNS0_22gpu_kernel_impl_nocastIZZZNS0_53_GLOBAL__N__52d73765_15_RenormKernel_cu_9e10b42f_309824renorm_scale_factor_implERNS_18TensorIteratorBaseEdENKUlvE_clEvENKUlvE_clEvEUldE_EEvS5_RKT_EUliE_EEviT1_) ;  /* 0xffffffcc02807950 */ /* 0x000fea0003c3ffff */
.L_x_1226:
        /* <DEDUP_REMOVED lines=16> */
.L_x_1491:


//--------------------- .text._ZN2at6native27unrolled_elementwise_kernelIZZZNS0_53_GLOBAL__N__52d73765_15_RenormKernel_cu_9e10b42f_309824renorm_scale_factor_implERNS_18TensorIteratorBaseEdENKUlvE_clEvENKUlvE_clEvEUldE_St5arrayIPcLm2EELi4E23TrivialOffsetCalculatorILi1EjESC_NS0_6memory15LoadWithoutCastENSD_16StoreWithoutCastEEEviT_T0_T2_T3_T4_T5_ --------------------------
	.section	.text._ZN2at6native27unrolled_elementwise_kernelIZZZNS0_53_GLOBAL__N__52d73765_15_RenormKernel_cu_9e10b42f_309824renorm_scale_factor_implERNS_18TensorIteratorBaseEdENKUlvE_clEvENKUlvE_clEvEUldE_St5arrayIPcLm2EELi4E23TrivialOffsetCalculatorILi1EjESC_NS0_6memory15LoadWithoutCastENSD_16StoreWithoutCastEEEviT_T0_T2_T3_T4_T5_,"ax",@progbits
	.align	128
        .global         _ZN2at6native27unrolled_elementwise_kernelIZZZNS0_53_GLOBAL__N__52d73765_15_RenormKernel_cu_9e10b42f_309824renorm_scale_factor_implERNS_18TensorIteratorBaseEdENKUlvE_clEvENKUlvE_clEvEUldE_St5arrayIPcLm2EELi4E23TrivialOffsetCalculatorILi1EjESC_NS0_6memory15LoadWithoutCastENSD_16StoreWithoutCastEEEviT_T0_T2_T3_T4_T5_
        .type           _ZN2at6native27unrolled_elementwise_kernelIZZZNS0_53_GLOBAL__N__52d73765_15_RenormKernel_cu_9e10b42f_309824renorm_scale_factor_implERNS_18TensorIteratorBaseEdENKUlvE_clEvENKUlvE_clEvEUldE_St5arrayIPcLm2EELi4E23TrivialOffsetCalculatorILi1EjESC_NS0_6memory15LoadWithoutCastENSD_16StoreWithoutCastEEEviT_T0_T2_T3_T4_T5_,@function
        .size           _ZN2at6native27unrolled_elementwise_kernelIZZZNS0_53_GLOBAL__N__52d73765_15_RenormKernel_cu_9e10b42f_309824renorm_scale_factor_implERNS_18TensorIteratorBaseEdENKUlvE_clEvENKUlvE_clEvEUldE_St5arrayIPcLm2EELi4E23TrivialOffsetCalculatorILi1EjESC_NS0_6memory15LoadWithoutCastENSD_16StoreWithoutCastEEEviT_T0_T2_T3_T4_T5_,(.L_x_1492 - _ZN2at6native27unrolled_elementwise_kernelIZZZNS0_53_GLOBAL__N__52d73765_15_RenormKernel_cu_9e10b42f_309824renorm_scale_factor_implERNS_18TensorIteratorBaseEdENKUlvE_clEvENKUlvE_clEvEUldE_St5arrayIPcLm2EELi4E23TrivialOffsetCalculatorILi1EjESC_NS0_6memory15LoadWithoutCastENSD_16StoreWithoutCastEEEviT_T0_T2_T3_T4_T5_)
        .other          _ZN2at6native27unrolled_elementwise_kernelIZZZNS0_53_GLOBAL__N__52d73765_15_RenormKernel_cu_9e10b42f_309824renorm_scale_factor_implERNS_18TensorIteratorBaseEdENKUlvE_clEvENKUlvE_clEvEUldE_St5arrayIPcLm2EELi4E23TrivialOffsetCalculatorILi1EjESC_NS0_6memory15LoadWithoutCastENSD_16StoreWithoutCastEEEviT_T0_T2_T3_T4_T5_,@"STO_CUDA_ENTRY STV_DEFAULT"
_ZN2at6native27unrolled_elementwise_kernelIZZZNS0_53_GLOBAL__N__52d73765_15_RenormKernel_cu_9e10b42f_309824renorm_scale_factor_implERNS_18TensorIteratorBaseEdENKUlvE_clEvENKUlvE_clEvEUldE_St5arrayIPcLm2EELi4E23TrivialOffsetCalculatorILi1EjESC_NS0_6memory15LoadWithoutCastENSD_16StoreWithoutCastEEEviT_T0_T2_T3_T4_T5_:
.text._ZN2at6native27unrolled_elementwise_kernelIZZZNS0_53_GLOBAL__N__52d73765_15_RenormKernel_cu_9e10b42f_309824renorm_scale_factor_implERNS_18TensorIteratorBaseEdENKUlvE_clEvENKUlvE_clEvEUldE_St5arrayIPcLm2EELi4E23TrivialOffsetCalculatorILi1EjESC_NS0_6memory15LoadWithoutCastENSD_16StoreWithoutCastEEEviT_T0_T2_T3_T4_T5_:
[----:B------:R-:W-:Y:S01]  /*0000*/  LDC R1, c[0x0][0x28] ;  /* 0x00000a00ff017b82 */ /* 0x000fe20000000800 */
[----:B------:R-:W0:Y:S07]  /*0010*/  S2R R10, SR_CTAID.X ;  /* 0x00000000000a7919 */ /* 0x000e2e0000002500 */
[----:B------:R-:W0:Y:S01]  /*0020*/  LDC R3, c[0x0][0x210] ;  /* 0x00008400ff037b82 */ /* 0x000e220000000800 */
[----:B------:R-:W-:Y:S01]  /*0030*/  ULDC.64 UR4, c[0x0][0x208] ;  /* 0x0000820000047ab9 */ /* 0x000fe20000000a00 */
[----:B------:R-:W-:Y:S01]  /*0040*/  ULDC.64 UR6, c[0x0][0x218] ;  /* 0x0000860000067ab9 */ /* 0x000fe20000000a00 */
[----:B------:R-:W1:Y:S01]  /*0050*/  S2R R11, SR_TID.X ;  /* 0x00000000000b7919 */ /* 0x000e620000002100 */
[----:B0-----:R-:W-:-:S02]  /*0060*/  IMAD R0, R10, -0x200, R3 ;  /* 0xfffffe000a007824 */ /* 0x001fc400078e0203 */
[----:B-1----:R-:W-:-:S03]  /*0070*/  IMAD.MOV.U32 R13, RZ, RZ, R11 ;  /* 0x000000ffff0d7224 */ /* 0x002fc600078e000b */
[----:B------:R-:W-:-:S13]  /*0080*/  ISETP.GE.AND P1, PT, R11, R0, PT ;  /* 0x000000000b00720c */ /* 0x000fda0003f26270 */
[----:B------:R-:W-:Y:S01]  /*0090*/  @!P1 IMAD R15, R10, 0x200, R13 ;  /* 0x000002000a0f9824 */ /* 0x000fe200078e020d */
[----:B------:R-:W0:Y:S01]  /*00a0*/  @!P1 LDC.64 R4, c[0x0][0x230] ;  /* 0x00008c00ff049b82 */ /* 0x000e220000000a00 */
[----:B------:R-:W-:-:S05]  /*00b0*/  @!P1 VIADD R13, R13, 0x80 ;  /* 0x000000800d0d9836 */ /* 0x000fca0000000000 */
[----:B------:R-:W-:-:S13]  /*00c0*/  ISETP.GE.AND P0, PT, R13, R0, PT ;  /* 0x000000000d00720c */ /* 0x000fda0003f06270 */
[----:B------:R-:W-:Y:S01]  /*00d0*/  @!P0 IMAD R17, R10, 0x200, R13 ;  /* 0x000002000a118824 */ /* 0x000fe200078e020d */
[----:B------:R-:W1:Y:S01]  /*00e0*/  @!P0 LDC.64 R2, c[0x0][0x230] ;  /* 0x00008c00ff028b82 */ /* 0x000e620000000a00 */
[----:B------:R-:W-:Y:S02]  /*00f0*/  @!P0 VIADD R13, R13, 0x80 ;  /* 0x000000800d0d8836 */ /* 0x000fe40000000000 */
[----:B0-----:R-:W-:Y:S01]  /*0100*/  @!P1 IMAD.WIDE.U32 R4, R15, 0x8, R4 ;  /* 0x000000080f049825 */ /* 0x001fe200078e0004 */
[----:B------:R-:W-:Y:S02]  /*0110*/  CS2R R14, SRZ ;  /* 0x00000000000e7805 */ /* 0x000fe4000001ff00 */
[----:B------:R-:W-:-:S13]  /*0120*/  ISETP.GE.AND P3, PT, R13, R0, PT ;  /* 0x000000000d00720c */ /* 0x000fda0003f66270 */
[----:B------:R-:W-:Y:S01]  /*0130*/  @!P3 LEA R19, R10, R13, 0x9 ;  /* 0x0000000d0a13b211 */ /* 0x000fe200078e48ff */
[----:B------:R-:W-:Y:S01]  /*0140*/  @!P3 VIADD R13, R13, 0x80 ;  /* 0x000000800d0db836 */ /* 0x000fe20000000000 */
[----:B------:R-:W0:Y:S01]  /*0150*/  @!P3 LDC.64 R6, c[0x0][0x230] ;  /* 0x00008c00ff06bb82 */ /* 0x000e220000000a00 */
[----:B-1----:R-:W-:-:S03]  /*0160*/  @!P0 IMAD.WIDE.U32 R16, R17, 0x8, R2 ;  /* 0x0000000811108825 */ /* 0x002fc600078e0002 */
[----:B------:R-:W-:Y:S02]  /*0170*/  ISETP.GE.AND P2, PT, R13, R0, PT ;  /* 0x000000000d00720c */ /* 0x000fe40003f46270 */
[----:B------:R-:W-:Y:S01]  /*0180*/  CS2R R2, SRZ ;  /* 0x0000000000027805 */ /* 0x000fe2000001ff00 */
[----:B------:R1:W5:Y:S05]  /*0190*/  @!P0 LDG.E.64 R14, desc[UR4][R16.64] ;  /* 0x00000004100e8981 */ /* 0x00036a000c1e1b00 */
[----:B------:R1:W5:Y:S05]  /*01a0*/  @!P1 LDG.E.64 R2, desc[UR4][R4.64] ;  /* 0x0000000404029981 */ /* 0x00036a000c1e1b00 */
[----:B------:R-:W2:Y:S01]  /*01b0*/  @!P2 LDC.64 R8, c[0x0][0x230] ;  /* 0x00008c00ff08ab82 */ /* 0x000ea20000000a00 */
[----:B------:R-:W-:-:S02]  /*01c0*/  @!P2 IMAD R13, R10, 0x200, R13 ;  /* 0x000002000a0da824 */ /* 0x000fc400078e020d */
[----:B0-----:R-:W-:Y:S01]  /*01d0*/  @!P3 IMAD.WIDE.U32 R18, R19, 0x8, R6 ;  /* 0x000000081312b825 */ /* 0x001fe200078e0006 */
[----:B------:R-:W-:-:S03]  /*01e0*/  CS2R R6, SRZ ;  /* 0x0000000000067805 */ /* 0x000fc6000001ff00 */
[----:B--2---:R-:W-:Y:S01]  /*01f0*/  @!P2 IMAD.WIDE.U32 R8, R13, 0x8, R8 ;  /* 0x000000080d08a825 */ /* 0x004fe200078e0008 */
[----:B------:R-:W-:-:S04]  /*0200*/  CS2R R12, SRZ ;  /* 0x00000000000c7805 */ /* 0x000fc8000001ff00 */
[----:B------:R1:W5:Y:S04]  /*0210*/  @!P2 LDG.E.64 R6, desc[UR4][R8.64] ;  /* 0x000000040806a981 */ /* 0x000368000c1e1b00 */
[----:B------:R1:W5:Y:S01]  /*0220*/  @!P3 LDG.E.64 R12, desc[UR4][R18.64] ;  /* 0x00000004120cb981 */ /* 0x000362000c1e1b00 */
[----:B------:R-:W-:Y:S04]  /*0230*/  BSSY B0, `(.L_x_1227) ;  /* 0x0000021000007945 */ /* 0x000fe80003800000 */
[----:B------:R-:W-:Y:S05]  /*0240*/  @P1 BRA `(.L_x_1228) ;  /* 0x00000000007c1947 */ /* 0x000fea0003800000 */
[----:B-1----:R-:W0:Y:S01]  /*0250*/  LDC.64 R16, c[0x0][0x218] ;  /* 0x00008600ff107b82 */ /* 0x002e220000000a00 */
[----:B------:R-:W-:Y:S02]  /*0260*/  IMAD.MOV.U32 R4, RZ, RZ, 0x0 ;  /* 0x00000000ff047424 */ /* 0x000fe400078e00ff */
[----:B------:R-:W-:Y:S01]  /*0270*/  IMAD.MOV.U32 R5, RZ, RZ, 0x3ff00000 ;  /* 0x3ff00000ff057424 */ /* 0x000fe200078e00ff */
[----:B0----5:R-:W-:-:S14]  /*0280*/  DSETP.GT.AND P0, PT, R2, R16, PT ;  /* 0x000000100200722a */ /* 0x021fdc0003f04000 */
        /* <DEDUP_REMOVED lines=20> */
[----:B------:R-:W-:Y:S01]  /*03d0*/  MOV R16, R4 ;  /* 0x0000000400107202 */ /* 0x000fe20000000f00 */
[----:B------:R-:W-:Y:S01]  /*03e0*/  IMAD.MOV.U32 R17, RZ, RZ, R5 ;  /* 0x000000ffff117224 */ /* 0x000fe200078e0005 */
[----:B------:R-:W-:-:S07]  /*03f0*/  MOV R28, 0x410 ;  /* 0x00000410001c7802 */ /* 0x000fce0000000f00 */
[----:B------:R-:W-:Y:S05]  /*0400*/  CALL.REL.NOINC `($__internal_3_$__cuda_sm20_div_rn_f64_full) ;  /* 0x00000008002c7944 */ /* 0x000fea0003c00000 */
.L_x_1230:
[----:B------:R-:W-:Y:S05]  /*0410*/  BSYNC B1 ;  /* 0x0000000000017941 */ /* 0x000fea0003800000 */
.L_x_1229:
[----:B------:R-:W-:Y:S02]  /*0420*/  IMAD.MOV.U32 R4, RZ, RZ, R2 ;  /* 0x000000ffff047224 */ /* 0x000fe400078e0002 */
[----:B------:R-:W-:-:S07]  /*0430*/  IMAD.MOV.U32 R5, RZ, RZ, R3 ;  /* 0x000000ffff057224 */ /* 0x000fce00078e0003 */
.L_x_1228:
[----:B------:R-:W-:Y:S05]  /*0440*/  BSYNC B0 ;  /* 0x0000000000007941 */ /* 0x000fea0003800000 */
.L_x_1227:
[----:B-----5:R-:W-:Y:S01]  /*0450*/  VIADD R3, R11, 0x80 ;  /* 0x000000800b037836 */ /* 0x020fe20000000000 */
[----:B------:R-:W-:Y:S04]  /*0460*/  BSSY B0, `(.L_x_1231) ;  /* 0x0000022000007945 */ /* 0x000fe80003800000 */
[----:B------:R-:W-:-:S13]  /*0470*/  ISETP.GE.AND P0, PT, R3, R0, PT ;  /* 0x000000000300720c */ /* 0x000fda0003f06270 */
[----:B------:R-:W-:Y:S05]  /*0480*/  @P0 BRA `(.L_x_1232) ;  /* 0x00000000007c0947 */ /* 0x000fea0003800000 */
[----:B-1----:R-:W0:Y:S01]  /*0490*/  LDC.64 R16, c[0x0][0x218] ;  /* 0x00008600ff107b82 */ /* 0x002e220000000a00 */
[----:B------:R-:W-:Y:S01]  /*04a0*/  IMAD.MOV.U32 R8, RZ, RZ, 0x0 ;  /* 0x00000000ff087424 */ /* 0x000fe200078e00ff */
[----:B------:R-:W-:Y:S01]  /*04b0*/  MOV R9, 0x3ff00000 ;  /* 0x3ff0000000097802 */ /* 0x000fe20000000f00 */
[----:B0-----:R-:W-:-:S14]  /*04c0*/  DSETP.GT.AND P0, PT, R14, R16, PT ;  /* 0x000000100e00722a */ /* 0x001fdc0003f04000 */
[----:B------:R-:W-:Y:S05]  /*04d0*/  @!P0 BRA `(.L_x_1232) ;  /* 0x0000000000688947 */ /* 0x000fea0003800000 */
[----:B------:R-:W-:Y:S01]  /*04e0*/  UMOV UR8, 0x9abcaf48 ;  /* 0x9abcaf4800087882 */ /* 0x000fe20000000000 */
[----:B------:R-:W-:Y:S01]  /*04f0*/  UMOV UR9, 0x3e7ad7f2 ;  /* 0x3e7ad7f200097882 */ /* 0x000fe20000000000 */
[----:B------:R-:W-:Y:S01]  /*0500*/  IMAD.MOV.U32 R2, RZ, RZ, 0x1 ;  /* 0x00000001ff027424 */ /* 0x000fe200078e00ff */
        /* <DEDUP_REMOVED lines=19> */
[----:B------:R-:W-:Y:S05]  /*0640*/  CALL.REL.NOINC `($__internal_3_$__cuda_sm20_div_rn_f64_full) ;  /* 0x00000004009c7944 */ /* 0x000fea0003c00000 */
.L_x_1234:
[----:B------:R-:W-:Y:S05]  /*0650*/  BSYNC B1 ;  /* 0x0000000000017941 */ /* 0x000fea0003800000 */
.L_x_1233:
[----:B------:R-:W-:Y:S02]  /*0660*/  IMAD.MOV.U32 R8, RZ, RZ, R2 ;  /* 0x000000ffff087224 */ /* 0x000fe400078e0002 */
[----:B------:R-:W-:-:S07]  /*0670*/  IMAD.MOV.U32 R9, RZ, RZ, R3 ;  /* 0x000000ffff097224 */ /* 0x000fce00078e0003 */
.L_x_1232:
[----:B------:R-:W-:Y:S05]  /*0680*/  BSYNC B0 ;  /* 0x0000000000007941 */ /* 0x000fea0003800000 */
.L_x_1231:
[----:B------:R-:W-:Y:S01]  /*0690*/  IADD3 R3, R11, 0x100, RZ ;  /* 0x000001000b037810 */ /* 0x000fe20007ffe0ff */
[----:B------:R-:W-:Y:S03]  /*06a0*/  BSSY B0, `(.L_x_1235) ;  /* 0x0000022000007945 */ /* 0x000fe60003800000 */
[----:B------:R-:W-:-:S13]  /*06b0*/  ISETP.GE.AND P0, PT, R3, R0, PT ;  /* 0x000000000300720c */ /* 0x000fda0003f06270 */
[----:B------:R-:W-:Y:S05]  /*06c0*/  @P0 BRA `(.L_x_1236) ;  /* 0x00000000007c0947 */ /* 0x000fea0003800000 */
[----:B-1----:R-:W0:Y:S01]  /*06d0*/  LDC.64 R16, c[0x0][0x218] ;  /* 0x00008600ff107b82 */ /* 0x002e220000000a00 */
[----:B------:R-:W-:Y:S02]  /*06e0*/  IMAD.MOV.U32 R14, RZ, RZ, 0x0 ;  /* 0x00000000ff0e7424 */ /* 0x000fe400078e00ff */
[----:B------:R-:W-:Y:S01]  /*06f0*/  IMAD.MOV.U32 R15, RZ, RZ, 0x3ff00000 ;  /* 0x3ff00000ff0f7424 */ /* 0x000fe200078e00ff */
        /* <DEDUP_REMOVED lines=25> */
.L_x_1238:
[----:B------:R-:W-:Y:S05]  /*0890*/  BSYNC B1 ;  /* 0x0000000000017941 */ /* 0x000fea0003800000 */
.L_x_1237:
[----:B------:R-:W-:Y:S01]  /*08a0*/  MOV R14, R2 ;  /* 0x00000002000e7202 */ /* 0x000fe20000000f00 */
[----:B------:R-:W-:-:S07]  /*08b0*/  IMAD.MOV.U32 R15, RZ, RZ, R3 ;  /* 0x000000ffff0f7224 */ /* 0x000fce00078e0003 */
.L_x_1236:
[----:B------:R-:W-:Y:S05]  /*08c0*/  BSYNC B0 ;  /* 0x0000000000007941 */ /* 0x000fea0003800000 */
.L_x_1235:
[----:B------:R-:W-:Y:S01]  /*08d0*/  VIADD R3, R11, 0x180 ;  /* 0x000001800b037836 */ /* 0x000fe20000000000 */
[----:B------:R-:W-:Y:S04]  /*08e0*/  BSSY B0, `(.L_x_1239) ;  /* 0x0000022000007945 */ /* 0x000fe80003800000 */
        /* <DEDUP_REMOVED lines=30> */
.L_x_1242:
[----:B------:R-:W-:Y:S05]  /*0ad0*/  BSYNC B1 ;  /* 0x0000000000017941 */ /* 0x000fea0003800000 */
.L_x_1241:
[----:B------:R-:W-:Y:S02]  /*0ae0*/  IMAD.MOV.U32 R12, RZ, RZ, R2 ;  /* 0x000000ffff0c7224 */ /* 0x000fe400078e0002 */
[----:B------:R-:W-:-:S07]  /*0af0*/  IMAD.MOV.U32 R13, RZ, RZ, R3 ;  /* 0x000000ffff0d7224 */ /* 0x000fce00078e0003 */
.L_x_1240:
[----:B------:R-:W-:Y:S05]  /*0b00*/  BSYNC B0 ;  /* 0x0000000000007941 */ /* 0x000fea0003800000 */
.L_x_1239:
[----:B------:R-:W0:Y:S01]  /*0b10*/  @!P1 S2R R7, SR_TID.X ;  /* 0x0000000000079919 */ /* 0x000e220000002100 */
[----:B------:R-:W2:Y:S01]  /*0b20*/  @!P1 LDC.64 R2, c[0x0][0x228] ;  /* 0x00008a00ff029b82 */ /* 0x000ea20000000a00 */
[----:B------:R-:W-:Y:S01]  /*0b30*/  BSSY B0, `(.L_x_1243) ;  /* 0x0000011000007945 */ /* 0x000fe20003800000 */
[----:B0-----:R-:W-:Y:S02]  /*0b40*/  @!P1 VIADD R11, R7, 0x80 ;  /* 0x00000080070b9836 */ /* 0x001fe40000000000 */
[----:B------:R-:W-:-:S03]  /*0b50*/  @!P1 IMAD R7, R10, 0x200, R7 ;  /* 0x000002000a079824 */ /* 0x000fc600078e0207 */
[----:B------:R-:W-:Y:S01]  /*0b60*/  ISETP.GE.AND P0, PT, R11, R0, PT ;  /* 0x000000000b00720c */ /* 0x000fe20003f06270 */
[----:B--2---:R-:W-:-:S05]  /*0b70*/  @!P1 IMAD.WIDE.U32 R2, R7, 0x8, R2 ;  /* 0x0000000807029825 */ /* 0x004fca00078e0002 */
[----:B------:R0:W-:Y:S07]  /*0b80*/  @!P1 STG.E.64 desc[UR4][R2.64], R4 ;  /* 0x0000000402009986 */ /* 0x0001ee000c101b04 */
[----:B------:R-:W-:Y:S05]  /*0b90*/  @P0 BRA `(.L_x_1244) ;  /* 0x0000000000280947 */ /* 0x000fea0003800000 */
[----:B01----:R-:W0:Y:S01]  /*0ba0*/  LDC.64 R4, c[0x0][0x228] ;  /* 0x00008a00ff047b82 */ /* 0x003e220000000a00 */
[----:B------:R-:W-:Y:S01]  /*0bb0*/  LEA R3, R10, R11, 0x9 ;  /* 0x0000000b0a037211 */ /* 0x000fe200078e48ff */
[----:B------:R-:W-:-:S05]  /*0bc0*/  VIADD R11, R11, 0x80 ;  /* 0x000000800b0b7836 */ /* 0x000fca0000000000 */
[----:B------:R-:W-:-:S13]  /*0bd0*/  ISETP.GE.AND P0, PT, R11, R0, PT ;  /* 0x000000000b00720c */ /* 0x000fda0003f06270 */
[----:B------:R-:W-:Y:S02]  /*0be0*/  @!P0 IMAD R7, R10, 0x200, R11 ;  /* 0x000002000a078824 */ /* 0x000fe400078e020b */
[----:B------:R-:W-:Y:S02]  /*0bf0*/  @!P0 VIADD R11, R11, 0x80 ;  /* 0x000000800b0b8836 */ /* 0x000fe40000000000 */
[----:B0-----:R-:W-:-:S04]  /*0c00*/  IMAD.WIDE.U32 R2, R3, 0x8, R4 ;  /* 0x0000000803027825 */ /* 0x001fc800078e0004 */
[----:B------:R-:W-:Y:S01]  /*0c10*/  @!P0 IMAD.WIDE.U32 R4, R7, 0x8, R4 ;  /* 0x0000000807048825 */ /* 0x000fe200078e0004 */
[----:B------:R2:W-:Y:S04]  /*0c20*/  STG.E.64 desc[UR4][R2.64], R8 ;  /* 0x0000000802007986 */ /* 0x0005e8000c101b04 */
[----:B------:R2:W-:Y:S02]  /*0c30*/  @!P0 STG.E.64 desc[UR4][R4.64], R14 ;  /* 0x0000000e04008986 */ /* 0x0005e4000c101b04 */
.L_x_1244:
[----:B------:R-:W-:Y:S05]  /*0c40*/  BSYNC B0 ;  /* 0x0000000000007941 */ /* 0x000fea0003800000 */
.L_x_1243:
[----:B------:R-:W-:-:S13]  /*0c50*/  ISETP.GE.AND P0, PT, R11, R0, PT ;  /* 0x000000000b00720c */ /* 0x000fda0003f06270 */
[----:B------:R-:W-:Y:S05]  /*0c60*/  @P0 EXIT ;  /* 0x000000000000094d */ /* 0x000fea0003800000 */
[----:B0-2---:R-:W0:Y:S01]  /*0c70*/  LDC.64 R2, c[0x0][0x228] ;  /* 0x00008a00ff027b82 */ /* 0x005e220000000a00 */
[----:B------:R-:W-:-:S04]  /*0c80*/  IMAD R11, R10, 0x200, R11 ;  /* 0x000002000a0b7824 */ /* 0x000fc800078e020b */
[----:B0-----:R-:W-:-:S05]  /*0c90*/  IMAD.WIDE.U32 R2, R11, 0x8, R2 ;  /* 0x000000080b027825 */ /* 0x001fca00078e0002 */
[----:B------:R-:W-:Y:S01]  /*0ca0*/  STG.E.64 desc[UR4][R2.64], R12 ;  /* 0x0000000c02007986 */ /* 0x000fe2000c101b04 */
[----:B------:R-:W-:Y:S05]  /*0cb0*/  EXIT ;  /* 0x000000000000794d */ /* 0x000fea0003800000 */
        .weak           $__internal_3_$__cuda_sm20_div_rn_f64_full
        .type           $__internal_3_$__cuda_sm20_div_rn_f64_full,@function
        .size           $__internal_3_$__cuda_sm20_div_rn_f64_full,(.L_x_1492 - $__internal_3_$__cuda_sm20_div_rn_f64_full)
$__internal_3_$__cuda_sm20_div_rn_f64_full:
[C---:B------:R-:W-:Y:S01]  /*0cc0*/  FSETP.GEU.AND P0, PT, |R17|.reuse, 1.469367938527859385e-39, PT ;  /* 0x001000001100780b */ /* 0x040fe20003f0e200 */
[----:B------:R-:W-:Y:S01]  /*0cd0*/  IMAD.MOV.U32 R20, RZ, RZ, 0x1 ;  /* 0x00000001ff147424 */ /* 0x000fe200078e00ff */
[C---:B------:R-:W-:Y:S01]  /*0ce0*/  LOP3.LUT R2, R17.reuse, 0x800fffff, RZ, 0xc0, !PT ;  /* 0x800fffff11027812 */ /* 0x040fe200078ec0ff */
[----:B------:R-:W-:Y:S01]  /*0cf0*/  IMAD.U32 R23, RZ, RZ, UR7 ;  /* 0x00000007ff177e24 */ /* 0x000fe2000f8e00ff */
[----:B------:R-:W-:Y:S01]  /*0d00*/  LOP3.LUT R29, R17, 0x7ff00000, RZ, 0xc0, !PT ;  /* 0x7ff00000111d7812 */ /* 0x000fe200078ec0ff */
[----:B------:R-:W-:Y:S01]  /*0d10*/  IMAD.MOV.U32 R30, RZ, RZ, 0x1ca00000 ;  /* 0x1ca00000ff1e7424 */ /* 0x000fe200078e00ff */
[----:B------:R-:W-:Y:S01]  /*0d20*/  LOP3.LUT R3, R2, 0x3ff00000, RZ, 0xfc, !PT ;  /* 0x3ff0000002037812 */ /* 0x000fe200078efcff */
[----:B------:R-:W-:Y:S01]  /*0d30*/  IMAD.U32 R22, RZ, RZ, UR6 ;  /* 0x00000006ff167e24 */ /* 0x000fe2000f8e00ff */
[----:B------:R-:W-:Y:S02]  /*0d40*/  MOV R2, R16 ;  /* 0x0000001000027202 */ /* 0x000fe40000000f00 */
[----:B------:R-:W-:-:S03]  /*0d50*/  LOP3.LUT R26, R23, 0x7ff00000, RZ, 0xc0, !PT ;  /* 0x7ff00000171a7812 */ /* 0x000fc600078ec0ff */
[----:B------:R-:W-:Y:S01]  /*0d60*/  @!P0 DMUL R2, R16, 8.98846567431157953865e+307 ;  /* 0x7fe0000010028828 */ /* 0x000fe20000000000 */
[----:B------:R-:W-:Y:S02]  /*0d70*/  ISETP.GE.U32.AND P2, PT, R26, R29, PT ;  /* 0x0000001d1a00720c */ /* 0x000fe40003f46070 */
[----:B------:R-:W-:-:S03]  /*0d80*/  MOV R27, R26 ;  /* 0x0000001a001b7202 */ /* 0x000fc60000000f00 */
        /* <DEDUP_REMOVED lines=12> */
[----:B------:R-:W-:-:S04]  /*0e50*/  ISETP.GE.U32.AND P2, PT, R26, R25, PT ;  /* 0x000000191a00720c */ /* 0x000fc80003f46070 */
[----:B------:R-:W-:-:S04]  /*0e60*/  SEL R22, R30, 0x63400000, !P2 ;  /* 0x634000001e167807 */ /* 0x000fc80005000000 */
[----:B------:R-:W-:-:S04]  /*0e70*/  LOP3.LUT R22, R22, 0x80000000, R23, 0xf8, !PT ;  /* 0x8000000016167812 */ /* 0x000fc800078ef817 */
[----:B------:R-:W-:Y:S01]  /*0e80*/  LOP3.LUT R23, R22, 0x100000, RZ, 0xfc, !PT ;  /* 0x0010000016177812 */ /* 0x000fe200078efcff */
[----:B------:R-:W-:-:S06]  /*0e90*/  IMAD.MOV.U32 R22, RZ, RZ, RZ ;  /* 0x000000ffff167224 */ /* 0x000fcc00078e00ff */
[----:B------:R-:W-:-:S10]  /*0ea0*/  DFMA R18, R18, 2, -R22 ;  /* 0x400000001212782b */ /* 0x000fd40000000816 */
[----:B------:R-:W-:-:S07]  /*0eb0*/  LOP3.LUT R27, R19, 0x7ff00000, RZ, 0xc0, !PT ;  /* 0x7ff00000131b7812 */ /* 0x000fce00078ec0ff */
.L_x_1245:
[----:B------:R-:W-:Y:S01]  /*0ec0*/  VIADD R30, R27, 0xffffffff ;  /* 0xffffffff1b1e7836 */ /* 0x000fe20000000000 */
[----:B------:R-:W-:Y:S01]  /*0ed0*/  @!P0 LOP3.LUT R29, R3, 0x7ff00000, RZ, 0xc0, !PT ;  /* 0x7ff00000031d8812 */ /* 0x000fe200078ec0ff */
[----:B------:R-:W-:Y:S01]  /*0ee0*/  DMUL R22, R20, R18 ;  /* 0x0000001214167228 */ /* 0x000fe20000000000 */
[----:B------:R-:W-:Y:S02]  /*0ef0*/  BSSY B2, `(.L_x_1246) ;  /* 0x000003a000027945 */ /* 0x000fe40003800000 */
[----:B------:R-:W-:Y:S01]  /*0f00*/  ISETP.GT.U32.AND P0, PT, R30, 0x7feffffe, PT ;  /* 0x7feffffe1e00780c */ /* 0x000fe20003f04070 */
[----:B------:R-:W-:-:S04]  /*0f10*/  VIADD R30, R29, 0xffffffff ;  /* 0xffffffff1d1e7836 */ /* 0x000fc80000000000 */
[----:B------:R-:W-:Y:S01]  /*0f20*/  DFMA R24, R22, -R2, R18 ;  /* 0x800000021618722b */ /* 0x000fe20000000012 */
[----:B------:R-:W-:-:S07]  /*0f30*/  ISETP.GT.U32.OR P0, PT, R30, 0x7feffffe, P0 ;  /* 0x7feffffe1e00780c */ /* 0x000fce0000704470 */
[----:B------:R-:W-:-:S06]  /*0f40*/  DFMA R24, R20, R24, R22 ;  /* 0x000000181418722b */ /* 0x000fcc0000000016 */
[----:B------:R-:W-:Y:S05]  /*0f50*/  @P0 BRA `(.L_x_1247) ;  /* 0x0000000000700947 */ /* 0x000fea0003800000 */
[----:B------:R-:W-:Y:S02]  /*0f60*/  LOP3.LUT R21, R17, 0x7ff00000, RZ, 0xc0, !PT ;  /* 0x7ff0000011157812 */ /* 0x000fe400078ec0ff */
[----:B------:R-:W-:Y:S02]  /*0f70*/  MOV R22, 0x1ca00000 ;  /* 0x1ca0000000167802 */ /* 0x000fe40000000f00 */
[CC--:B------:R-:W-:Y:S02]  /*0f80*/  VIADDMNMX R20, R26.reuse, -R21.reuse, 0xb9600000, !PT ;  /* 0xb96000001a147446 */ /* 0x0c0fe40007800915 */
[----:B------:R-:W-:Y:S02]  /*0f90*/  ISETP.GE.U32.AND P0, PT, R26, R21, PT ;  /* 0x000000151a00720c */ /* 0x000fe40003f06070 */
[----:B------:R-:W-:Y:S02]  /*0fa0*/  VIMNMX R20, R20, 0x46a00000, PT ;  /* 0x46a0000014147848 */ /* 0x000fe40003fe0100 */
[----:B------:R-:W-:Y:S01]  /*0fb0*/  SEL R21, R22, 0x63400000, !P0 ;  /* 0x6340000016157807 */ /* 0x000fe20004000000 */
[----:B------:R-:W-:-:S04]  /*0fc0*/  IMAD.MOV.U32 R22, RZ, RZ, RZ ;  /* 0x000000ffff167224 */ /* 0x000fc800078e00ff */
        /* <DEDUP_REMOVED lines=12> */
[----:B------:R-:W-:Y:S01]  /*1090*/  IMAD.MOV.U32 R2, RZ, RZ, RZ ;  /* 0x000000ffff027224 */ /* 0x000fe200078e00ff */
[----:B------:R-:W-:-:S05]  /*10a0*/  DMUL.RP R22, R24, R22 ;  /* 0x0000001618167228 */ /* 0x000fca0000008000 */
[----:B------:R-:W-:-:S05]  /*10b0*/  DFMA R2, R20, -R2, R24 ;  /* 0x800000021402722b */ /* 0x000fca0000000018 */
[----:B------:R-:W-:Y:S02]  /*10c0*/  LOP3.LUT R17, R23, R17, RZ, 0x3c, !PT ;  /* 0x0000001117117212 */ /* 0x000fe400078e3cff */
[----:B------:R-:W-:-:S04]  /*10d0*/  IADD3 R2, -R26, -0x43300000, RZ ;  /* 0xbcd000001a027810 */ /* 0x000fc80007ffe1ff */
[----:B------:R-:W-:-:S04]  /*10e0*/  FSETP.NEU.AND P0, PT, |R3|, R2, PT ;  /* 0x000000020300720b */ /* 0x000fc80003f0d200 */
[----:B------:R-:W-:Y:S02]  /*10f0*/  FSEL R20, R22, R20, !P0 ;  /* 0x0000001416147208 */ /* 0x000fe40004000000 */
[----:B------:R-:W-:Y:S01]  /*1100*/  FSEL R21, R17, R21, !P0 ;  /* 0x0000001511157208 */ /* 0x000fe20004000000 */
[----:B------:R-:W-:Y:S06]  /*1110*/  BRA `(.L_x_1248) ;  /* 0x00000000005c7947 */ /* 0x000fec0003800000 */
.L_x_1247:
[----:B------:R-:W-:Y:S02]  /*1120*/  IMAD.U32 R2, RZ, RZ, UR6 ;  /* 0x00000006ff027e24 */ /* 0x000fe4000f8e00ff */
[----:B------:R-:W-:-:S06]  /*1130*/  IMAD.U32 R3, RZ, RZ, UR7 ;  /* 0x00000007ff037e24 */ /* 0x000fcc000f8e00ff */
        /* <DEDUP_REMOVED lines=16> */
.L_x_1250:
[----:B------:R-:W-:Y:S01]  /*1240*/  LOP3.LUT R21, R17, 0x80000, RZ, 0xfc, !PT ;  /* 0x0008000011157812 */ /* 0x000fe200078efcff */
[----:B------:R-:W-:Y:S01]  /*1250*/  IMAD.MOV.U32 R20, RZ, RZ, R16 ;  /* 0x000000ffff147224 */ /* 0x000fe200078e0010 */
[----:B------:R-:W-:Y:S06]  /*1260*/  BRA `(.L_x_1248) ;  /* 0x0000000000087947 */ /* 0x000fec0003800000 */
.L_x_1249:
[----:B------:R-:W-:Y:S02]  /*1270*/  LOP3.LUT R21, R3, 0x80000, RZ, 0xfc, !PT ;  /* 0x0008000003157812 */ /* 0x000fe400078efcff */
[----:B------:R-:W-:-:S07]  /*1280*/  MOV R20, R2 ;  /* 0x0000000200147202 */ /* 0x000fce0000000f00 */
.L_x_1248:
[----:B------:R-:W-:Y:S05]  /*1290*/  BSYNC B2 ;  /* 0x0000000000027941 */ /* 0x000fea0003800000 */
.L_x_1246:
[----:B------:R-:W-:Y:S02]  /*12a0*/  IMAD.MOV.U32 R29, RZ, RZ, 0x0 ;  /* 0x00000000ff1d7424 */ /* 0x000fe400078e00ff */
[----:B------:R-:W-:Y:S02]  /*12b0*/  IMAD.MOV.U32 R2, RZ, RZ, R20 ;  /* 0x000000ffff027224 */ /* 0x000fe400078e0014 */
[----:B------:R-:W-:Y:S01]  /*12c0*/  IMAD.MOV.U32 R3, RZ, RZ, R21 ;  /* 0x000000ffff037224 */ /* 0x000fe200078e0015 */
[----:B------:R-:W-:Y:S06]  /*12d0*/  RET.REL.NODEC R28 `(_ZN2at6native27unrolled_elementwise_kernelIZZZNS0_53_GLOBAL__N__52d73765_15_RenormKernel_cu_9e10b42f_309824renorm_scale_factor_implERNS_18TensorIteratorBaseEdENKUlvE_clEvENKUlvE_clEvEUldE_St5arrayIPcLm2EELi4E23TrivialOffsetCalculatorILi1EjESC_NS0_6memory15LoadWithoutCastENSD_16StoreWithoutCastEEEviT_T0_T2_T3_T4_T5_) ;  /* 0xffffffec1c487950 */ /* 0x000fec0003c3ffff */
.L_x_1251:
        /* <DEDUP_REMOVED lines=10> */
.L_x_1492:


//--------------------- .text._ZN2at6native29vectorized_elementwise_kernelILi2EZZZNS0_53_GLOBAL__N__52d73765_15_RenormKernel_cu_9e10b42f_309824renorm_scale_factor_implERNS_18TensorIteratorBaseEdENKUlvE_clEvENKUlvE_clEvEUldE_St5arrayIPcLm2EEEEviT0_T1_ --------------------------
	.section	.text._ZN2at6native29vectorized_elementwise_kernelILi2EZZZNS0_53_GLOBAL__N__52d73765_15_RenormKernel_cu_9e10b42f_309824renorm_scale_factor_implERNS_18TensorIteratorBaseEdENKUlvE_clEvENKUlvE_clEvEUldE_St5arrayIPcLm2EEEEviT0_T1_,"ax",@progbits
	.align	128
        .global         _ZN2at6native29vectorized_elementwise_kernelILi2EZZZNS0_53_GLOBAL__N__52d73765_15_RenormKernel_cu_9e10b42f_309824renorm_scale_factor_implERNS_18TensorIteratorBaseEdENKUlvE_clEvENKUlvE_clEvEUldE_St5arrayIPcLm2EEEEviT0_T1_
        .type           _ZN2at6native29vectorized_elementwise_kernelILi2EZZZNS0_53_GLOBAL__N__52d73765_15_RenormKernel_cu_9e10b42f_309824renorm_scale_factor_implERNS_18TensorIteratorBaseEdENKUlvE_clEvENKUlvE_clEvEUldE_St5arrayIPcLm2EEEEviT0_T1_,@function
        .size           _ZN2at6native29vectorized_elementwise_kernelILi2EZZZNS0_53_GLOBAL__N__52d73765_15_RenormKernel_cu_9e10b42f_309824renorm_scale_factor_implERNS_18TensorIteratorBaseEdENKUlvE_clEvENKUlvE_clEvEUldE_St5arrayIPcLm2EEEEviT0_T1_,(.L_x_1493 - _ZN2at6native29vectorized_elementwise_kernelILi2EZZZNS0_53_GLOBAL__N__52d73765_15_RenormKernel_cu_9e10b42f_309824renorm_scale_factor_implERNS_18TensorIteratorBaseEdENKUlvE_clEvENKUlvE_clEvEUldE_St5arrayIPcLm2EEEEviT0_T1_)
        .other          _ZN2at6native29vectorized_elementwise_kernelILi2EZZZNS0_53_GLOBAL__N__52d73765_15_RenormKernel_cu_9e10b42f_309824renorm_scale_factor_implERNS_18TensorIteratorBaseEdENKUlvE_clEvENKUlvE_clEvEUldE_St5arrayIPcLm2EEEEviT0_T1_,@"STO_CUDA_ENTRY STV_DEFAULT"
_ZN2at6native29vectorized_elementwise_kernelILi2EZZZNS0_53_GLOBAL__N__52d73765_15_RenormKernel_cu_9e10b42f_309824renorm_scale_factor_implERNS_18TensorIteratorBaseEdENKUlvE_clEvENKUlvE_clEvEUldE_St5arrayIPcLm2EEEEviT0_T1_:
.text._ZN2at6native29vectorized_elementwise_kernelILi2EZZZNS0_53_GLOBAL__N__52d73765_15_RenormKernel_cu_9e10b42f_309824renorm_scale_factor_implERNS_18TensorIteratorBaseEdENKUlvE_clEvENKUlvE_clEvEUldE_St5arrayIPcLm2EEEEviT0_T1_:
[----:B------:R-:W-:Y:S01]  /*0000*/  LDC R1, c[0x0][0x28] ;  /* 0x00000a00ff017b82 */ /* 0x000fe20000000800 */
[----:B------:R-:W0:Y:S01]  /*0010*/  S2R R40, SR_CTAID.X ;  /* 0x0000000000287919 */ /* 0x000e220000002500 */
[----:B------:R-:W-:Y:S01]  /*0020*/  ULDC UR4, c[0x0][0x210] ;  /* 0x0000840000047ab9 */ /* 0x000fe20000000800 */
[----:B------:R-:W-:Y:S01]  /*0030*/  ULDC.64 UR6, c[0x0][0x218] ;  /* 0x0000860000067ab9 */ /* 0x000fe20000000a00 */
[----:B0-----:R-:W-:-:S05]  /*0040*/  IMAD.SHL.U32 R40, R40, 0x400, RZ ;  /* 0x0000040028287824 */ /* 0x001fca00078e00ff */
[----:B------:R-:W-:Y:S01]  /*0050*/  IADD3 R19, -R40, UR4, RZ ;  /* 0x0000000428137c10 */ /* 0x000fe2000fffe1ff */
[----:B------:R-:W-:-:S03]  /*0060*/  ULDC.64 UR4, c[0x0][0x208] ;  /* 0x0000820000047ab9 */ /* 0x000fc60000000a00 */
[----:B------:R-:W-:-:S13]  /*0070*/  ISETP.GE.U32.AND P0, PT, R19, 0x400, PT ;  /* 0x000004001300780c */ /* 0x000fda0003f06070 */
[----:B------:R-:W-:Y:S05]  /*0080*/  @!P0 BRA `(.L_x_1252) ;  /* 0x0000001000608947 */ /* 0x000fea0003800000 */
[----:B------:R-:W0:Y:S01]  /*0090*/  S2R R34, SR_TID.X ;  /* 0x0000000000227919 */ /* 0x000e220000002100 */
[----:B------:R-:W1:Y:S01]  /*00a0*/  LDC.64 R2, c[0x0][0x230] ;  /* 0x00008c00ff027b82 */ /* 0x000e620000000a00 */
[----:B------:R-:W-:Y:S01]  /*00b0*/  ULDC.64 UR8, c[0x0][0x218] ;  /* 0x0000860000087ab9 */ /* 0x000fe20000000a00 */
[----:B-1----:R-:W-:-:S04]  /*00c0*/  IMAD.WIDE R2, R40, 0x8, R2 ;  /* 0x0000000828027825 */ /* 0x002fc800078e0202 */
[----:B0-----:R-:W-:-:S05]  /*00d0*/  IMAD.WIDE.U32 R2, R34, 0x10, R2 ;  /* 0x0000001022027825 */ /* 0x001fca00078e0002 */
[----:B------:R-:W2:Y:S04]  /*00e0*/  LDG.E.128 R16, desc[UR4][R2.64] ;  /* 0x0000000402107981 */ /* 0x000ea8000c1e1d00 */
[----:B------:R0:W5:Y:S04]  /*00f0*/  LDG.E.128 R20, desc[UR4][R2.64+0x800] ;  /* 0x0008000402147981 */ /* 0x000168000c1e1d00 */
[----:B------:R0:W5:Y:S04]  /*0100*/  LDG.E.128 R4, desc[UR4][R2.64+0x1000] ;  /* 0x0010000402047981 */ /* 0x000168000c1e1d00 */
[----:B------:R0:W5:Y:S01]  /*0110*/  LDG.E.128 R8, desc[UR4][R2.64+0x1800] ;  /* 0x0018000402087981 */ /* 0x000162000c1e1d00 */
[----:B------:R-:W-:Y:S01]  /*0120*/  BSSY B1, `(.L_x_1253) ;  /* 0x0000021000017945 */ /* 0x000fe20003800000 */
[----:B------:R-:W-:Y:S01]  /*0130*/  IMAD.MOV.U32 R14, RZ, RZ, 0x0 ;  /* 0x00000000ff0e7424 */ /* 0x000fe200078e00ff */
[----:B------:R-:W-:Y:S01]  /*0140*/  MOV R12, 0x0 ;  /* 0x00000000000c7802 */ /* 0x000fe20000000f00 */
[----:B------:R-:W-:-:S02]  /*0150*/  IMAD.MOV.U32 R15, RZ, RZ, 0x3ff00000 ;  /* 0x3ff00000ff0f7424 */ /* 0x000fc400078e00ff */
[----:B------:R-:W-:Y:S01]  /*0160*/  IMAD.MOV.U32 R13, RZ, RZ, 0x3ff00000 ;  /* 0x3ff00000ff0d7424 */ /* 0x000fe200078e00ff */
[----:B--2---:R-:W-:-:S14]  /*0170*/  DSETP.GT.AND P0, PT, R16, UR8, PT ;  /* 0x0000000810007e2a */ /* 0x004fdc000bf04000 */
[----:B0-----:R-:W-:Y:S05]  /*0180*/  @!P0 BRA `(.L_x_1254) ;  /* 0x0000000000688947 */ /* 0x001fea0003800000 */
        /* <DEDUP_REMOVED lines=22> */
[----:B-----5:R-:W-:Y:S05]  /*02f0*/  CALL.REL.NOINC `($__internal_4_$__cuda_sm20_div_rn_f64_full) ;  /* 0x0000002800107944 */ /* 0x020fea0003c00000 */
.L_x_1256:
[----:B------:R-:W-:Y:S05]  /*0300*/  BSYNC B2 ;  /* 0x0000000000027941 */ /* 0x000fea0003800000 */
.L_x_1255:
[----:B------:R-:W-:Y:S02]  /*0310*/  IMAD.MOV.U32 R12, RZ, RZ, R2 ;  /* 0x000000ffff0c7224 */ /* 0x000fe400078e0002 */
[----:B------:R-:W-:-:S07]  /*0320*/  IMAD.MOV.U32 R13, RZ, RZ, R3 ;  /* 0x000000ffff0d7224 */ /* 0x000fce00078e0003 */
.L_x_1254:
[----:B------:R-:W-:Y:S05]  /*0330*/  BSYNC B1 ;  /* 0x0000000000017941 */ /* 0x000fea0003800000 */
.L_x_1253:
[----:B------:R-:W-:Y:S01]  /*0340*/  ULDC.64 UR8, c[0x0][0x218] ;  /* 0x0000860000087ab9 */ /* 0x000fe20000000a00 */
[----:B------:R-:W-:Y:S01]  /*0350*/  BSSY B1, `(.L_x_1257) ;  /* 0x000001d000017945 */ /* 0x000fe20003800000 */
[----:B------:R-:W-:-:S14]  /*0360*/  DSETP.GT.AND P0, PT, R18, UR8, PT ;  /* 0x0000000812007e2a */ /* 0x000fdc000bf04000 */
        /* <DEDUP_REMOVED lines=20> */
[----:B------:R-:W-:Y:S01]  /*04b0*/  MOV R3, R18 ;  /* 0x0000001200037202 */ /* 0x000fe20000000f00 */
[----:B------:R-:W-:Y:S01]  /*04c0*/  IMAD.MOV.U32 R2, RZ, RZ, R19 ;  /* 0x000000ffff027224 */ /* 0x000fe200078e0013 */
[----:B------:R-:W-:-:S07]  /*04d0*/  MOV R0, 0x4f0 ;  /* 0x000004f000007802 */ /* 0x000fce0000000f00 */
[----:B-----5:R-:W-:Y:S05]  /*04e0*/  CALL.REL.NOINC `($__internal_4_$__cuda_sm20_div_rn_f64_full) ;  /* 0x0000002400947944 */ /* 0x020fea0003c00000 */
.L_x_1260:
[----:B------:R-:W-:Y:S05]  /*04f0*/  BSYNC B2 ;  /* 0x0000000000027941 */ /* 0x000fea0003800000 */
.L_x_1259:
[----:B------:R-:W-:Y:S02]  /*0500*/  IMAD.MOV.U32 R14, RZ, RZ, R2 ;  /* 0x000000ffff0e7224 */ /* 0x000fe400078e0002 */
[----:B------:R-:W-:-:S07]  /*0510*/  IMAD.MOV.U32 R15, RZ, RZ, R3 ;  /* 0x000000ffff0f7224 */ /* 0x000fce00078e0003 */
.L_x_1258:
[----:B------:R-:W-:Y:S05]  /*0520*/  BSYNC B1 ;  /* 0x0000000000017941 */ /* 0x000fea0003800000 */
.L_x_1257:
[----:B------:R-:W-:Y:S01]  /*0530*/  ULDC.64 UR8, c[0x0][0x218] ;  /* 0x0000860000087ab9 */ /* 0x000fe20000000a00 */
[----:B------:R-:W-:Y:S01]  /*0540*/  BSSY B1, `(.L_x_1261) ;  /* 0x0000021000017945 */ /* 0x000fe20003800000 */
[----:B-----5:R-:W-:Y:S01]  /*0550*/  DSETP.GT.AND P0, PT, R20, UR8, PT ;  /* 0x0000000814007e2a */ /* 0x020fe2000bf04000 */
[----:B------:R-:W-:Y:S01]  /*0560*/  MOV R18, 0x0 ;  /* 0x0000000000127802 */ /* 0x000fe20000000f00 */
[----:B------:R-:W-:Y:S02]  /*0570*/  IMAD.MOV.U32 R19, RZ, RZ, 0x3ff00000 ;  /* 0x3ff00000ff137424 */ /* 0x000fe400078e00ff */
[----:B------:R-:W-:Y:S02]  /*0580*/  IMAD.MOV.U32 R16, RZ, RZ, 0x0 ;  /* 0x00000000ff107424 */ /* 0x000fe400078e00ff */
[----:B------:R-:W-:-:S08]  /*0590*/  IMAD.MOV.U32 R17, RZ, RZ, 0x3ff00000 ;  /* 0x3ff00000ff117424 */ /* 0x000fd000078e00ff */
        /* <DEDUP_REMOVED lines=21> */
[----:B------:R-:W-:Y:S01]  /*06f0*/  MOV R0, 0x720 ;  /* 0x0000072000007802 */ /* 0x000fe20000000f00 */
[----:B------:R-:W-:-:S07]  /*0700*/  IMAD.MOV.U32 R2, RZ, RZ, R21 ;  /* 0x000000ffff027224 */ /* 0x000fce00078e0015 */
[----:B------:R-:W-:Y:S05]  /*0710*/  CALL.REL.NOINC `($__internal_4_$__cuda_sm20_div_rn_f64_full) ;  /* 0x0000002400087944 */ /* 0x000fea0003c00000 */
.L_x_1264:
[----:B------:R-:W-:Y:S05]  /*0720*/  BSYNC B2 ;  /* 0x0000000000027941 */ /* 0x000fea0003800000 */
.L_x_1263:
[----:B------:R-:W-:Y:S01]  /*0730*/  IMAD.MOV.U32 R16, RZ, RZ, R2 ;  /* 0x000000ffff107224 */ /* 0x000fe200078e0002 */
[----:B------:R-:W-:-:S07]  /*0740*/  MOV R17, R3 ;  /* 0x0000000300117202 */ /* 0x000fce0000000f00 */
.L_x_1262:
[----:B------:R-:W-:Y:S05]  /*0750*/  BSYNC B1 ;  /* 0x0000000000017941 */ /* 0x000fea0003800000 */
.L_x_1261:
        /* <DEDUP_REMOVED lines=27> */
.L_x_1268:
[----:B------:R-:W-:Y:S05]  /*0910*/  BSYNC B2 ;  /* 0x0000000000027941 */ /* 0x000fea0003800000 */
.L_x_1267:
[----:B------:R-:W-:Y:S01]  /*0920*/  MOV R18, R2 ;  /* 0x0000000200127202 */ /* 0x000fe20000000f00 */
[----:B------:R-:W-:-:S07]  /*0930*/  IMAD.MOV.U32 R19, RZ, RZ, R3 ;  /* 0x000000ffff137224 */ /* 0x000fce00078e0003 */
.L_x_1266:
[----:B------:R-:W-:Y:S05]  /*0940*/  BSYNC B1 ;  /* 0x0000000000017941 */ /* 0x000fea0003800000 */
.L_x_1265:
[----:B------:R-:W-:Y:S01]  /*0950*/  ULDC.64 UR8, c[0x0][0x218] ;  /* 0x0000860000087ab9 */ /* 0x000fe20000000a00 */
[----:B------:R-:W-:Y:S01]  /*0960*/  BSSY B1, `(.L_x_1269) ;  /* 0x0000021000017945 */ /* 0x000fe20003800000 */
[----:B------:R-:W-:Y:S01]  /*0970*/  DSETP.GT.AND P0, PT, R4, UR8, PT ;  /* 0x0000000804007e2a */ /* 0x000fe2000bf04000 */
[----:B------:R-:W-:Y:S01]  /*0980*/  IMAD.MOV.U32 R22, RZ, RZ, 0x0 ;  /* 0x00000000ff167424 */ /* 0x000fe200078e00ff */
[----:B------:R-:W-:Y:S01]  /*0990*/  MOV R20, 0x0 ;  /* 0x0000000000147802 */ /* 0x000fe20000000f00 */
[----:B------:R-:W-:Y:S02]  /*09a0*/  IMAD.MOV.U32 R23, RZ, RZ, 0x3ff00000 ;  /* 0x3ff00000ff177424 */ /* 0x000fe400078e00ff */
[----:B------:R-:W-:-:S09]  /*09b0*/  IMAD.MOV.U32 R21, RZ, RZ, 0x3ff00000 ;  /* 0x3ff00000ff157424 */ /* 0x000fd200078e00ff */
        /* <DEDUP_REMOVED lines=23> */
[----:B------:R-:W-:Y:S05]  /*0b30*/  CALL.REL.NOINC `($__internal_4_$__cuda_sm20_div_rn_f64_full) ;  /* 0x0000002000007944 */ /* 0x000fea0003c00000 */
.L_x_1272:
[----:B------:R-:W-:Y:S05]  /*0b40*/  BSYNC B2 ;  /* 0x0000000000027941 */ /* 0x000fea0003800000 */
.L_x_1271:
[----:B------:R-:W-:Y:S02]  /*0b50*/  IMAD.MOV.U32 R20, RZ, RZ, R2 ;  /* 0x000000ffff147224 */ /* 0x000fe400078e0002 */
[----:B------:R-:W-:-:S07]  /*0b60*/  IMAD.MOV.U32 R21, RZ, RZ, R3 ;  /* 0x000000ffff157224 */ /* 0x000fce00078e0003 */
.L_x_1270:
[----:B------:R-:W-:Y:S05]  /*0b70*/  BSYNC B1 ;  /* 0x0000000000017941 */ /* 0x000fea0003800000 */
.L_x_1269:
        /* <DEDUP_REMOVED lines=26> */
[----:B------:R-:W-:Y:S05]  /*0d20*/  CALL.REL.NOINC `($__internal_4_$__cuda_sm20_div_rn_f64_full) ;  /* 0x0000001c00847944 */ /* 0x000fea0003c00000 */
.L_x_1276:
[----:B------:R-:W-:Y:S05]  /*0d30*/  BSYNC B2 ;  /* 0x0000000000027941 */ /* 0x000fea0003800000 */
.L_x_1275:
[----:B------:R-:W-:Y:S02]  /*0d40*/  IMAD.MOV.U32 R22, RZ, RZ, R2 ;  /* 0x000000ffff167224 */ /* 0x000fe400078e0002 */
[----:B------:R-:W-:-:S07]  /*0d50*/  IMAD.MOV.U32 R23, RZ, RZ, R3 ;  /* 0x000000ffff177224 */ /* 0x000fce00078e0003 */
.L_x_1274:
[----:B------:R-:W-:Y:S05]  /*0d60*/  BSYNC B1 ;  /* 0x0000000000017941 */ /* 0x000fea0003800000 */
.L_x_1273:
[----:B------:R-:W-:Y:S01]  /*0d70*/  ULDC.64 UR8, c[0x0][0x218] ;  /* 0x0000860000087ab9 */ /* 0x000fe20000000a00 */
[----:B------:R-:W-:Y:S01]  /*0d80*/  BSSY B1, `(.L_x_1277) ;  /* 0x0000021000017945 */ /* 0x000fe20003800000 */
[----:B------:R-:W-:Y:S01]  /*0d90*/  DSETP.GT.AND P0, PT, R8, UR8, PT ;  /* 0x0000000808007e2a */ /* 0x000fe2000bf04000 */
        /* <DEDUP_REMOVED lines=28> */
.L_x_1280:
[----:B------:R-:W-:Y:S05]  /*0f60*/  BSYNC B2 ;  /* 0x0000000000027941 */ /* 0x000fea0003800000 */
.L_x_1279:
[----:B------:R-:W-:Y:S01]  /*0f70*/  IMAD.MOV.U32 R4, RZ, RZ, R2 ;  /* 0x000000ffff047224 */ /* 0x000fe200078e0002 */
[----:B------:R-:W-:-:S07]  /*0f80*/  MOV R5, R3 ;  /* 0x0000000300057202 */ /* 0x000fce0000000f00 */
.L_x_1278:
[----:B------:R-:W-:Y:S05]  /*0f90*/  BSYNC B1 ;  /* 0x0000000000017941 */ /* 0x000fea0003800000 */
.L_x_1277:
        /* <DEDUP_REMOVED lines=27> */
.L_x_1284:
[----:B------:R-:W-:Y:S05]  /*1150*/  BSYNC B2 ;  /* 0x0000000000027941 */ /* 0x000fea0003800000 */
.L_x_1283:
[----:B------:R-:W-:Y:S01]  /*1160*/  MOV R6, R2 ;  /* 0x0000000200067202 */ /* 0x000fe20000000f00 */
[----:B------:R-:W-:-:S07]  /*1170*/  IMAD.MOV.U32 R7, RZ, RZ, R3 ;  /* 0x000000ffff077224 */ /* 0x000fce00078e0003 */
.L_x_1282:
[----:B------:R-:W-:Y:S05]  /*1180*/  BSYNC B1 ;  /* 0x0000000000017941 */ /* 0x000fea0003800000 */
.L_x_1281:
[----:B------:R-:W0:Y:S02]  /*1190*/  LDC.64 R2, c[0x0][0x228] ;  /* 0x00008a00ff027b82 */ /* 0x000e240000000a00 */
[----:B0-----:R-:W-:-:S04]  /*11a0*/  IMAD.WIDE.U32 R40, R40, 0x8, R2 ;  /* 0x0000000828287825 */ /* 0x001fc800078e0002 */
[----:B------:R-:W-:-:S05]  /*11b0*/  IMAD.WIDE R40, R34, 0x10, R40 ;  /* 0x0000001022287825 */ /* 0x000fca00078e0228 */
[----:B------:R-:W-:Y:S04]  /*11c0*/  STG.E.128 desc[UR4][R40.64], R12 ;  /* 0x0000000c28007986 */ /* 0x000fe8000c101d04 */
[----:B------:R-:W-:Y:S04]  /*11d0*/  STG.E.128 desc[UR4][R40.64+0x800], R16 ;  /* 0x0008001028007986 */ /* 0x000fe8000c101d04 */
[----:B------:R-:W-:Y:S04]  /*11e0*/  STG.E.128 desc[UR4][R40.64+0x1000], R20 ;  /* 0x0010001428007986 */ /* 0x000fe8000c101d04 */
[----:B------:R-:W-:Y:S01]  /*11f0*/  STG.E.128 desc[UR4][R40.64+0x1800], R4 ;  /* 0x0018000428007986 */ /* 0x000fe2000c101d04 */
[----:B------:R-:W-:Y:S05]  /*1200*/  EXIT ;  /* 0x000000000000794d */ /* 0x000fea0003800000 */
.L_x_1252:
[----:B------:R-:W0:Y:S01]  /*1210*/  S2R R18, SR_TID.X ;  /* 0x0000000000127919 */ /* 0x000e220000002100 */
[----:B------:R-:W-:Y:S02]  /*1220*/  CS2R R4, SRZ ;  /* 0x0000000000047805 */ /* 0x000fe4000001ff00 */
[----:B0-----:R-:W-:Y:S01]  /*1230*/  ISETP.GE.AND P1, PT, R18, R19, PT ;  /* 0x000000131200720c */ /* 0x001fe20003f26270 */
[----:B------:R-:W-:-:S12]  /*1240*/  IMAD.MOV.U32 R25, RZ, RZ, R18 ;  /* 0x000000ffff197224 */ /* 0x000fd800078e0012 */
[----:B------:R-:W-:Y:S01]  /*1250*/  @!P1 IMAD.IADD R13, R40, 0x1, R25 ;  /* 0x00000001280d9824 */ /* 0x000fe200078e0219 */
[----:B------:R-:W-:-:S04]  /*1260*/  @!P1 IADD3 R25, R25, 0x80, RZ ;  /* 0x0000008019199810 */ /* 0x000fc80007ffe0ff */
[----:B------:R-:W-:-:S13]  /*1270*/  ISETP.GE.AND P6, PT, R25, R19, PT ;  /* 0x000000131900720c */ /* 0x000fda0003fc6270 */
[----:B------:R-:W-:Y:S01]  /*1280*/  @!P6 IMAD.IADD R9, R40, 0x1, R25 ;  /* 0x000000012809e824 */ /* 0x000fe200078e0219 */
[----:B------:R-:W0:Y:S01]  /*1290*/  @!P6 LDC.64 R2, c[0x0][0x230] ;  /* 0x00008c00ff02eb82 */ /* 0x000e220000000a00 */
[----:B------:R-:W-:-:S05]  /*12a0*/  @!P6 VIADD R25, R25, 0x80 ;  /* 0x000000801919e836 */ /* 0x000fca0000000000 */
[----:B------:R-:W-:-:S13]  /*12b0*/  ISETP.GE.AND P5, PT, R25, R19, PT ;  /* 0x000000131900720c */ /* 0x000fda0003fa6270 */
[----:B------:R-:W-:Y:S01]  /*12c0*/  @!P5 IMAD.IADD R27, R40, 0x1, R25 ;  /* 0x00000001281bd824 */ /* 0x000fe200078e0219 */
[----:B------:R-:W-:Y:S01]  /*12d0*/  @!P5 IADD3 R25, R25, 0x80, RZ ;  /* 0x000000801919d810 */ /* 0x000fe20007ffe0ff */
[----:B------:R-:W1:Y:S03]  /*12e0*/  @!P5 LDC.64 R6, c[0x0][0x230] ;  /* 0x00008c00ff06db82 */ /* 0x000e660000000a00 */
[----:B------:R-:W-:Y:S01]  /*12f0*/  ISETP.GE.AND P4, PT, R25, R19, PT ;  /* 0x000000131900720c */ /* 0x000fe20003f86270 */
[----:B0-----:R-:W-:-:S04]  /*1300*/  @!P6 IMAD.WIDE.U32 R8, R9, 0x8, R2 ;  /* 0x000000080908e825 */ /* 0x001fc800078e0002 */
[----:B------:R-:W0:Y:S01]  /*1310*/  @!P1 LDC.64 R2, c[0x0][0x230] ;  /* 0x00008c00ff029b82 */ /* 0x000e220000000a00 */
[----:B------:R2:W5:Y:S07]  /*1320*/  @!P6 LDG.E.64 R4, desc[UR4][R8.64] ;  /* 0x000000040804e981 */ /* 0x00056e000c1e1b00 */
[----:B------:R-:W-:Y:S01]  /*1330*/  @!P4 IMAD.IADD R29, R40, 0x1, R25 ;  /* 0x00000001281dc824 */ /* 0x000fe200078e0219 */
[----:B------:R-:W3:Y:S01]  /*1340*/  @!P4 LDC.64 R22, c[0x0][0x230] ;  /* 0x00008c00ff16cb82 */ /* 0x000ee20000000a00 */
[----:B------:R-:W-:-:S05]  /*1350*/  @!P4 VIADD R25, R25, 0x80 ;  /* 0x000000801919c836 */ /* 0x000fca0000000000 */
[----:B------:R-:W-:-:S13]  /*1360*/  ISETP.GE.AND P3, PT, R25, R19, PT ;  /* 0x000000131900720c */ /* 0x000fda0003f66270 */
[----:B------:R-:W-:Y:S01]  /*1370*/  @!P3 IMAD.IADD R31, R40, 0x1, R25 ;  /* 0x00000001281fb824 */ /* 0x000fe200078e0219 */
[----:B------:R-:W-:Y:S01]  /*1380*/  @!P3 IADD3 R25, R25, 0x80, RZ ;  /* 0x000000801919b810 */ /* 0x000fe20007ffe0ff */
[----:B------:R-:W4:Y:S03]  /*1390*/  @!P3 LDC.64 R20, c[0x0][0x230] ;  /* 0x00008c00ff14bb82 */ /* 0x000f260000000a00 */
[----:B------:R-:W-:-:S13]  /*13a0*/  ISETP.GE.AND P2, PT, R25, R19, PT ;  /* 0x000000131900720c */ /* 0x000fda0003f46270 */
[----:B------:R-:W-:Y:S01]  /*13b0*/  @!P2 IMAD.IADD R33, R40, 0x1, R25 ;  /* 0x000000012821a824 */ /* 0x000fe200078e0219 */
[----:B------:R-:W1:Y:S01]  /*13c0*/  @!P2 LDC.64 R16, c[0x0][0x230] ;  /* 0x00008c00ff10ab82 */ /* 0x000e620000000a00 */
[----:B------:R-:W-:-:S05]  /*13d0*/  @!P2 VIADD R25, R25, 0x80 ;  /* 0x000000801919a836 */ /* 0x000fca0000000000 */
[----:B------:R-:W-:-:S13]  /*13e0*/  ISETP.GE.AND P0, PT, R25, R19, PT ;  /* 0x000000131900720c */ /* 0x000fda0003f06270 */
[----:B------:R-:W-:Y:S01]  /*13f0*/  @!P0 IMAD.IADD R35, R40, 0x1, R25 ;  /* 0x0000000128238824 */ /* 0x000fe200078e0219 */
[----:B------:R-:W-:Y:S01]  /*1400*/  @!P0 IADD3 R25, R25, 0x80, RZ ;  /* 0x0000008019198810 */ /* 0x000fe20007ffe0ff */
[----:B------:R-:W0:Y:S03]  /*1410*/  @!P0 LDC.64 R14, c[0x0][0x230] ;  /* 0x00008c00ff0e8b82 */ /* 0x000e260000000a00 */
[----:B------:R-:W-:-:S13]  /*1420*/  ISETP.GE.AND P6, PT, R25, R19, PT ;  /* 0x000000131900720c */ /* 0x000fda0003fc6270 */
[----:B------:R-:W0:Y:S01]  /*1430*/  @!P6 LDC.64 R10, c[0x0][0x230] ;  /* 0x00008c00ff0aeb82 */ /* 0x000e220000000a00 */
[----:B------:R-:W-:Y:S02]  /*1440*/  @!P6 IMAD.IADD R25, R40, 0x1, R25 ;  /* 0x000000012819e824 */ /* 0x000fe400078e0219 */
[----:B----4-:R-:W-:Y:S01]  /*1450*/  @!P3 IMAD.WIDE.U32 R20, R31, 0x8, R20 ;  /* 0x000000081f14b825 */ /* 0x010fe200078e0014 */
[----:B--2---:R-:W-:-:S03]  /*1460*/  CS2R R8, SRZ ;  /* 0x0000000000087805 */ /* 0x004fc6000001ff00 */
[----:B---3--:R-:W-:-:S04]  /*1470*/  @!P4 IMAD.WIDE.U32 R28, R29, 0x8, R22 ;  /* 0x000000081d1cc825 */ /* 0x008fc800078e0016 */
[----:B-1----:R-:W-:Y:S01]  /*1480*/  @!P2 IMAD.WIDE.U32 R30, R33, 0x8, R16 ;  /* 0x00000008211ea825 */ /* 0x002fe200078e0010 */
[----:B------:R-:W-:Y:S01]  /*1490*/  CS2R R16, SRZ ;  /* 0x0000000000107805 */ /* 0x000fe2000001ff00 */
[----:B------:R1:W5:Y:S02]  /*14a0*/  @!P4 LDG.E.64 R8, desc[UR4][R28.64] ;  /* 0x000000041c08c981 */ /* 0x000364000c1e1b00 */
[----:B------:R-:W-:Y:S01]  /*14b0*/  @!P5 IMAD.WIDE.U32 R26, R27, 0x8, R6 ;  /* 0x000000081b1ad825 */ /* 0x000fe200078e0006 */
[----:B------:R-:W-:-:S03]  /*14c0*/  CS2R R6, SRZ ;  /* 0x0000000000067805 */ /* 0x000fc6000001ff00 */
[----:B0-----:R-:W-:Y:S01]  /*14d0*/  @!P0 IMAD.WIDE.U32 R32, R35, 0x8, R14 ;  /* 0x0000000823208825 */ /* 0x001fe200078e000e */
[----:B------:R-:W-:Y:S02]  /*14e0*/  CS2R R14, SRZ ;  /* 0x00000000000e7805 */ /* 0x000fe4000001ff00 */
[----:B------:R1:W5:Y:S01]  /*14f0*/  @!P5 LDG.E.64 R6, desc[UR4][R26.64] ;  /* 0x000000041a06d981 */ /* 0x000362000c1e1b00 */
[----:B------:R-:W-:Y:S01]  /*1500*/  @!P1 IMAD.WIDE.U32 R22, R13, 0x8, R2 ;  /* 0x000000080d169825 */ /* 0x000fe200078e0002 */
[----:B------:R-:W-:Y:S02]  /*1510*/  CS2R R12, SRZ ;  /* 0x00000000000c7805 */ /* 0x000fe4000001ff00 */
[----:B------:R-:W-:Y:S01]  /*1520*/  CS2R R2, SRZ ;  /* 0x0000000000027805 */ /* 0x000fe2000001ff00 */
[----:B------:R1:W5:Y:S01]  /*1530*/  @!P0 LDG.E.64 R14, desc[UR4][R32.64] ;  /* 0x00000004200e8981 */ /* 0x000362000c1e1b00 */
[----:B------:R-:W-:Y:S01]  /*1540*/  @!P6 IMAD.WIDE.U32 R24, R25, 0x8, R10 ;  /* 0x000000081918e825 */ /* 0x000fe200078e000a */
[----:B------:R-:W-:-:S02]  /*1550*/  CS2R R10, SRZ ;  /* 0x00000000000a7805 */ /* 0x000fc4000001ff00 */
[----:B------:R1:W5:Y:S04]  /*1560*/  @!P2 LDG.E.64 R12, desc[UR4][R30.64] ;  /* 0x000000041e0ca981 */ /* 0x000368000c1e1b00 */
[----:B------:R1:W5:Y:S04]  /*1570*/  @!P3 LDG.E.64 R10, desc[UR4][R20.64] ;  /* 0x00000004140ab981 */ /* 0x000368000c1e1b00 */
        /* <DEDUP_REMOVED lines=32> */
.L_x_1288:
[----:B------:R-:W-:Y:S05]  /*1780*/  BSYNC B2 ;  /* 0x0000000000027941 */ /* 0x000fea0003800000 */
.L_x_1287:
[----:B------:R-:W-:Y:S01]  /*1790*/  IMAD.MOV.U32 R36, RZ, RZ, R2 ;  /* 0x000000ffff247224 */ /* 0x000fe200078e0002 */
[----:B------:R-:W-:-:S07]  /*17a0*/  MOV R37, R3 ;  /* 0x0000000300257202 */ /* 0x000fce0000000f00 */
.L_x_1286:
[----:B------:R-:W-:Y:S05]  /*17b0*/  BSYNC B1 ;  /* 0x0000000000017941 */ /* 0x000fea0003800000 */
.L_x_1285:
[----:B------:R-:W-:Y:S01]  /*17c0*/  VIADD R0, R18, 0x80 ;  /* 0x0000008012007836 */ /* 0x000fe20000000000 */
[----:B------:R-:W-:Y:S04]  /*17d0*/  BSSY B1, `(.L_x_1289) ;  /* 0x0000022000017945 */ /* 0x000fe80003800000 */
[----:B------:R-:W-:-:S13]  /*17e0*/  ISETP.GE.AND P0, PT, R0, R19, PT ;  /* 0x000000130000720c */ /* 0x000fda0003f06270 */
        /* <DEDUP_REMOVED lines=29> */
.L_x_1292:
[----:B------:R-:W-:Y:S05]  /*19c0*/  BSYNC B2 ;  /* 0x0000000000027941 */ /* 0x000fea0003800000 */
.L_x_1291:
[----:B------:R-:W-:Y:S01]  /*19d0*/  IMAD.MOV.U32 R34, RZ, RZ, R2 ;  /* 0x000000ffff227224 */ /* 0x000fe200078e0002 */
[----:B------:R-:W-:-:S07]  /*19e0*/  MOV R35, R3 ;  /* 0x0000000300237202 */ /* 0x000fce0000000f00 */
.L_x_1290:
[----:B------:R-:W-:Y:S05]  /*19f0*/  BSYNC B1 ;  /* 0x0000000000017941 */ /* 0x000fea0003800000 */
.L_x_1289:
        /* <DEDUP_REMOVED lines=32> */
.L_x_1296:
[----:B------:R-:W-:Y:S05]  /*1c00*/  BSYNC B2 ;  /* 0x0000000000027941 */ /* 0x000fea0003800000 */
.L_x_1295:
[----:B------:R-:W-:Y:S01]  /*1c10*/  IMAD.MOV.U32 R22, RZ, RZ, R2 ;  /* 0x000000ffff167224 */ /* 0x000fe200078e0002 */
[----:B------:R-:W-:-:S07]  /*1c20*/  MOV R23, R3 ;  /* 0x0000000300177202 */ /* 0x000fce0000000f00 */
.L_x_1294:
[----:B------:R-:W-:Y:S05]  /*1c30*/  BSYNC B1 ;  /* 0x0000000000017941 */ /* 0x000fea0003800000 */
.L_x_1293:
[----:B------:R-:W-:Y:S01]  /*1c40*/  VIADD R0, R18, 0x180 ;  /* 0x0000018012007836 */ /* 0x000fe20000000000 */
[----:B------:R-:W-:Y:S04]  /*1c50*/  BSSY B1, `(.L_x_1297) ;  /* 0x0000022000017945 */ /* 0x000fe80003800000 */
[----:B------:R-:W-:-:S13]  /*1c60*/  ISETP.GE.AND P0, PT, R0, R19, PT ;  /* 0x000000130000720c */ /* 0x000fda0003f06270 */
[----:B------:R-:W-:Y:S05]  /*1c70*/  @P0 BRA `(.L_x_1298) ;  /* 0x00000000007c0947 */ /* 0x000fea0003800000 */
[----:B-----5:R-:W0:Y:S01]  /*1c80*/  LDC.64 R6, c[0x0][0x218] ;  /* 0x00008600ff067b82 */ /* 0x020e220000000a00 */
[----:B-1----:R-:W-:Y:S02]  /*1c90*/  IMAD.MOV.U32 R20, RZ, RZ, 0x0 ;  /* 0x00000000ff147424 */ /* 0x002fe400078e00ff */
[----:B------:R-:W-:Y:S01]  /*1ca0*/  IMAD.MOV.U32 R21, RZ, RZ, 0x3ff00000 ;  /* 0x3ff00000ff157424 */ /* 0x000fe200078e00ff */
[----:B0-----:R-:W-:-:S14]  /*1cb0*/  DSETP.GT.AND P0, PT, R8, R6, PT ;  /* 0x000000060800722a */ /* 0x001fdc0003f04000 */
        /* <DEDUP_REMOVED lines=24> */
.L_x_1300:
[----:B------:R-:W-:Y:S05]  /*1e40*/  BSYNC B2 ;  /* 0x0000000000027941 */ /* 0x000fea0003800000 */
.L_x_1299:
[----:B------:R-:W-:Y:S01]  /*1e50*/  IMAD.MOV.U32 R20, RZ, RZ, R2 ;  /* 0x000000ffff147224 */ /* 0x000fe200078e0002 */
[----:B------:R-:W-:-:S07]  /*1e60*/  MOV R21, R3 ;  /* 0x0000000300157202 */ /* 0x000fce0000000f00 */
.L_x_1298:
[----:B------:R-:W-:Y:S05]  /*1e70*/  BSYNC B1 ;  /* 0x0000000000017941 */ /* 0x000fea0003800000 */
.L_x_1297:
[----:B------:R-:W-:Y:S01]  /*1e80*/  VIADD R0, R18, 0x200 ;  /* 0x0000020012007836 */ /* 0x000fe20000000000 */
[----:B------:R-:W-:Y:S04]  /*1e90*/  BSSY B1, `(.L_x_1301) ;  /* 0x0000022000017945 */ /* 0x000fe80003800000 */
[----:B------:R-:W-:-:S13]  /*1ea0*/  ISETP.GE.AND P0, PT, R0, R19, PT ;  /* 0x000000130000720c */ /* 0x000fda0003f06270 */
[----:B------:R-:W-:Y:S05]  /*1eb0*/  @P0 BRA `(.L_x_1302) ;  /* 0x00000000007c0947 */ /* 0x000fea0003800000 */
[----:B-----5:R-:W0:Y:S01]  /*1ec0*/  LDC.64 R6, c[0x0][0x218] ;  /* 0x00008600ff067b82 */ /* 0x020e220000000a00 */
[----:B------:R-:W-:Y:S02]  /*1ed0*/  IMAD.MOV.U32 R8, RZ, RZ, 0x0 ;  /* 0x00000000ff087424 */ /* 0x000fe400078e00ff */
        /* <DEDUP_REMOVED lines=9> */
[----:B------:R-:W2:Y:S02]  /*1f70*/  MUFU.RCP64H R3, R11 ;  /* 0x0000000b00037308 */ /* 0x000ea40000001800 */
[----:B--2---:R-:W-:Y:S01]  /*1f80*/  DFMA R4, -R10, R2, 1 ;  /* 0x3ff000000a04742b */ /* 0x004fe20000000102 */
        /* <DEDUP_REMOVED lines=14> */
[----:B-1----:R-:W-:Y:S05]  /*2070*/  CALL.REL.NOINC `($__internal_4_$__cuda_sm20_div_rn_f64_full) ;  /* 0x0000000800b07944 */ /* 0x002fea0003c00000 */
.L_x_1304:
[----:B------:R-:W-:Y:S05]  /*2080*/  BSYNC B2 ;  /* 0x0000000000027941 */ /* 0x000fea0003800000 */
.L_x_1303:
[----:B------:R-:W-:Y:S01]  /*2090*/  IMAD.MOV.U32 R8, RZ, RZ, R2 ;  /* 0x000000ffff087224 */ /* 0x000fe200078e0002 */
[----:B------:R-:W-:-:S07]  /*20a0*/  MOV R9, R3 ;  /* 0x0000000300097202 */ /* 0x000fce0000000f00 */
.L_x_1302:
[----:B------:R-:W-:Y:S05]  /*20b0*/  BSYNC B1 ;  /* 0x0000000000017941 */ /* 0x000fea0003800000 */
.L_x_1301:
[----:B------:R-:W-:Y:S01]  /*20c0*/  VIADD R0, R18, 0x280 ;  /* 0x0000028012007836 */ /* 0x000fe20000000000 */
[----:B------:R-:W-:Y:S04]  /*20d0*/  BSSY B1, `(.L_x_1305) ;  /* 0x0000022000017945 */ /* 0x000fe80003800000 */
[----:B------:R-:W-:-:S13]  /*20e0*/  ISETP.GE.AND P0, PT, R0, R19, PT ;  /* 0x000000130000720c */ /* 0x000fda0003f06270 */
[----:B------:R-:W-:Y:S05]  /*20f0*/  @P0 BRA `(.L_x_1306) ;  /* 0x00000000007c0947 */ /* 0x000fea0003800000 */
[----:B-----5:R-:W0:Y:S01]  /*2100*/  LDC.64 R10, c[0x0][0x218] ;  /* 0x00008600ff0a7b82 */ /* 0x020e220000000a00 */
        /* <DEDUP_REMOVED lines=24> */
[----:B------:R-:W-:Y:S02]  /*2290*/  MOV R2, R13 ;  /* 0x0000000d00027202 */ /* 0x000fe40000000f00 */
[----:B------:R-:W-:-:S07]  /*22a0*/  MOV R0, 0x22c0 ;  /* 0x000022c000007802 */ /* 0x000fce0000000f00 */
[----:B-1----:R-:W-:Y:S05]  /*22b0*/  CALL.REL.NOINC `($__internal_4_$__cuda_sm20_div_rn_f64_full) ;  /* 0x0000000800207944 */ /* 0x002fea0003c00000 */
.L_x_1308:
[----:B------:R-:W-:Y:S05]  /*22c0*/  BSYNC B2 ;  /* 0x0000000000027941 */ /* 0x000fea0003800000 */
.L_x_1307:
[----:B------:R-:W-:Y:S02]  /*22d0*/  IMAD.MOV.U32 R6, RZ, RZ, R2 ;  /* 0x000000ffff067224 */ /* 0x000fe400078e0002 */
[----:B------:R-:W-:-:S07]  /*22e0*/  IMAD.MOV.U32 R7, RZ, RZ, R3 ;  /* 0x000000ffff077224 */ /* 0x000fce00078e0003 */
.L_x_1306:
[----:B------:R-:W-:Y:S05]  /*22f0*/  BSYNC B1 ;  /* 0x0000000000017941 */ /* 0x000fea0003800000 */
.L_x_1305:
[----:B------:R-:W-:Y:S01]  /*2300*/  IADD3 R0, R18, 0x300, RZ ;  /* 0x0000030012007810 */ /* 0x000fe20007ffe0ff */
[----:B------:R-:W-:Y:S03]  /*2310*/  BSSY B1, `(.L_x_1309) ;  /* 0x0000022000017945 */ /* 0x000fe60003800000 */
        /* <DEDUP_REMOVED lines=30> */
.L_x_1312:
[----:B------:R-:W-:Y:S05]  /*2500*/  BSYNC B2 ;  /* 0x0000000000027941 */ /* 0x000fea0003800000 */
.L_x_1311:
[----:B------:R-:W-:Y:S01]  /*2510*/  MOV R4, R2 ;  /* 0x0000000200047202 */ /* 0x000fe20000000f00 */
[----:B------:R-:W-:-:S07]  /*2520*/  IMAD.MOV.U32 R5, RZ, RZ, R3 ;  /* 0x000000ffff057224 */ /* 0x000fce00078e0003 */
.L_x_1310:
[----:B------:R-:W-:Y:S05]  /*2530*/  BSYNC B1 ;  /* 0x0000000000017941 */ /* 0x000fea0003800000 */
.L_x_1309:
[----:B------:R-:W-:Y:S01]  /*2540*/  VIADD R0, R18, 0x380 ;  /* 0x0000038012007836 */ /* 0x000fe20000000000 */
[----:B------:R-:W-:Y:S04]  /*2550*/  BSSY B1, `(.L_x_1313) ;  /* 0x0000022000017945 */ /* 0x000fe80003800000 */
[----:B------:R-:W-:-:S13]  /*2560*/  ISETP.GE.AND P0, PT, R0, R19, PT ;  /* 0x000000130000720c */ /* 0x000fda0003f06270 */
[----:B------:R-:W-:Y:S05]  /*2570*/  @P0 BRA `(.L_x_1314) ;  /* 0x00000000007c0947 */ /* 0x000fea0003800000 */
[----:B-----5:R-:W0:Y:S01]  /*2580*/  LDC.64 R12, c[0x0][0x218] ;  /* 0x00008600ff0c7b82 */ /* 0x020e220000000a00 */
[----:B------:R-:W-:Y:S01]  /*2590*/  MOV R10, 0x0 ;  /* 0x00000000000a7802 */ /* 0x000fe20000000f00 */
        /* <DEDUP_REMOVED lines=25> */
[----:B-1----:R-:W-:Y:S05]  /*2730*/  CALL.REL.NOINC `($__internal_4_$__cuda_sm20_div_rn_f64_full) ;  /* 0x0000000400007944 */ /* 0x002fea0003c00000 */
.L_x_1316:
[----:B------:R-:W-:Y:S05]  /*2740*/  BSYNC B2 ;  /* 0x0000000000027941 */ /* 0x000fea0003800000 */
.L_x_1315:
[----:B------:R-:W-:Y:S01]  /*2750*/  IMAD.MOV.U32 R10, RZ, RZ, R2 ;  /* 0x000000ffff0a7224 */ /* 0x000fe200078e0002 */
[----:B------:R-:W-:-:S07]  /*2760*/  MOV R11, R3 ;  /* 0x00000003000b7202 */ /* 0x000fce0000000f00 */
.L_x_1314:
[----:B------:R-:W-:Y:S05]  /*2770*/  BSYNC B1 ;  /* 0x0000000000017941 */ /* 0x000fea0003800000 */
.L_x_1313:
[----:B-----5:R-:W0:Y:S01]  /*2780*/  @!P1 S2R R15, SR_TID.X ;  /* 0x00000000000f9919 */ /* 0x020e220000002100 */
[----:B------:R-:W2:Y:S01]  /*2790*/  @!P1 LDC.64 R2, c[0x0][0x228] ;  /* 0x00008a00ff029b82 */ /* 0x000ea20000000a00 */
[----:B------:R-:W-:Y:S04]  /*27a0*/  BSSY B0, `(.L_x_1317) ;  /* 0x0000031000007945 */ /* 0x000fe80003800000 */
[----:B------:R-:W-:Y:S01]  /*27b0*/  BSSY B1, `(.L_x_1318) ;  /* 0x0000029000017945 */ /* 0x000fe20003800000 */
[----:B0-----:R-:W-:Y:S02]  /*27c0*/  @!P1 IMAD.IADD R13, R40, 0x1, R15 ;  /* 0x00000001280d9824 */ /* 0x001fe400078e020f */
[----:B------:R-:W-:Y:S02]  /*27d0*/  @!P1 VIADD R18, R15, 0x80 ;  /* 0x000000800f129836 */ /* 0x000fe40000000000 */
[----:B--2---:R-:W-:-:S03]  /*27e0*/  @!P1 IMAD.WIDE.U32 R2, R13, 0x8, R2 ;  /* 0x000000080d029825 */ /* 0x004fc600078e0002 */
[----:B------:R-:W-:Y:S02]  /*27f0*/  ISETP.GE.AND P0, PT, R18, R19, PT ;  /* 0x000000131200720c */ /* 0x000fe40003f06270 */
[----:B------:R0:W-:Y:S11]  /*2800*/  @!P1 STG.E.64 desc[UR4][R2.64], R36 ;  /* 0x0000002402009986 */ /* 0x0001f6000c101b04 */
[----:B------:R-:W-:Y:S05]  /*2810*/  @P0 BRA `(.L_x_1319) ;  /* 0x0000000000300947 */ /* 0x000fea0003800000 */
[----:B0-----:R-:W0:Y:S01]  /*2820*/  LDC.64 R2, c[0x0][0x228] ;  /* 0x00008a00ff027b82 */ /* 0x001e220000000a00 */
[----:B------:R-:W-:Y:S01]  /*2830*/  IADD3 R13, R40, R18, RZ ;  /* 0x00000012280d7210 */ /* 0x000fe20007ffe0ff */
[----:B------:R-:W-:-:S05]  /*2840*/  VIADD R18, R18, 0x80 ;  /* 0x0000008012127836 */ /* 0x000fca0000000000 */
[----:B------:R-:W-:Y:S01]  /*2850*/  ISETP.GE.AND P0, PT, R18, R19, PT ;  /* 0x000000131200720c */ /* 0x000fe20003f06270 */
[----:B0-----:R-:W-:-:S05]  /*2860*/  IMAD.WIDE.U32 R2, R13, 0x8, R2 ;  /* 0x000000080d027825 */ /* 0x001fca00078e0002 */
[----:B------:R0:W-:Y:S07]  /*2870*/  STG.E.64 desc[UR4][R2.64], R34 ;  /* 0x0000002202007986 */ /* 0x0001ee000c101b04 */
[----:B------:R-:W-:Y:S05]  /*2880*/  @P0 BRA `(.L_x_1320) ;  /* 0x0000000000300947 */ /* 0x000fea0003800000 */
[----:B0-----:R-:W0:Y:S01]  /*2890*/  LDC.64 R2, c[0x0][0x228] ;  /* 0x00008a00ff027b82 */ /* 0x001e220000000a00 */
[----:B------:R-:W-:Y:S01]  /*28a0*/  IMAD.IADD R13, R40, 0x1, R18 ;  /* 0x00000001280d7824 */ /* 0x000fe200078e0212 */
[----:B------:R-:W-:-:S03]  /*28b0*/  IADD3 R18, R18, 0x80, RZ ;  /* 0x0000008012127810 */ /* 0x000fc60007ffe0ff */
[----:B0-----:R-:W-:-:S05]  /*28c0*/  IMAD.WIDE.U32 R2, R13, 0x8, R2 ;  /* 0x000000080d027825 */ /* 0x001fca00078e0002 */
[----:B------:R2:W-:Y:S02]  /*28d0*/  STG.E.64 desc[UR4][R2.64], R22 ;  /* 0x0000001602007986 */ /* 0x0005e4000c101b04 */
.L_x_1319:
[----:B------:R-:W-:-:S13]  /*28e0*/  ISETP.GE.AND P0, PT, R18, R19, PT ;  /* 0x000000131200720c */ /* 0x000fda0003f06270 */
[----:B------:R-:W-:Y:S05]  /*28f0*/  @P0 BRA `(.L_x_1321) ;  /* 0x0000000000300947 */ /* 0x000fea0003800000 */
[----:B0-2---:R-:W0:Y:S01]  /*2900*/  LDC.64 R2, c[0x0][0x228] ;  /* 0x00008a00ff027b82 */ /* 0x005e220000000a00 */
[----:B------:R-:W-:Y:S02]  /*2910*/  IMAD.IADD R13, R40, 0x1, R18 ;  /* 0x00000001280d7824 */ /* 0x000fe400078e0212 */
[----:B------:R-:W-:Y:S02]  /*2920*/  VIADD R18, R18, 0x80 ;  /* 0x0000008012127836 */ /* 0x000fe40000000000 */
[----:B0-----:R-:W-:-:S05]  /*2930*/  IMAD.WIDE.U32 R2, R13, 0x8, R2 ;  /* 0x000000080d027825 */ /* 0x001fca00078e0002 */
[----:B------:R2:W-:Y:S02]  /*2940*/  STG.E.64 desc[UR4][R2.64], R20 ;  /* 0x0000001402007986 */ /* 0x0005e4000c101b04 */
.L_x_1320:
[----:B------:R-:W-:-:S13]  /*2950*/  ISETP.GE.AND P0, PT, R18, R19, PT ;  /* 0x000000131200720c */ /* 0x000fda0003f06270 */
[----:B------:R-:W-:Y:S05]  /*2960*/  @P0 BRA `(.L_x_1322) ;  /* 0x0000000000340947 */ /* 0x000fea0003800000 */
[----:B0-2---:R-:W0:Y:S01]  /*2970*/  LDC.64 R2, c[0x0][0x228] ;  /* 0x00008a00ff027b82 */ /* 0x005e220000000a00 */
[----:B------:R-:W-:Y:S01]  /*2980*/  IADD3 R13, R40, R18, RZ ;  /* 0x00000012280d7210 */ /* 0x000fe20007ffe0ff */
[----:B------:R-:W-:-:S04]  /*2990*/  VIADD R18, R18, 0x80 ;  /* 0x0000008012127836 */ /* 0x000fc80000000000 */
[----:B0-----:R-:W-:-:S05]  /*29a0*/  IMAD.WIDE.U32 R2, R13, 0x8, R2 ;  /* 0x000000080d027825 */ /* 0x001fca00078e0002 */
[----:B------:R3:W-:Y:S02]  /*29b0*/  STG.E.64 desc[UR4][R2.64], R8 ;  /* 0x0000000802007986 */ /* 0x0007e4000c101b04 */
.L_x_1321:
[----:B------:R-:W-:-:S13]  /*29c0*/  ISETP.GE.AND P0, PT, R18, R19, PT ;  /* 0x000000131200720c */ /* 0x000fda0003f06270 */
[----:B------:R-:W-:Y:S05]  /*29d0*/  @P0 BREAK B1 ;  /* 0x0000000000010942 */ /* 0x000fea0003800000 */
[----:B------:R-:W-:Y:S05]  /*29e0*/  @P0 BRA `(.L_x_1323) ;  /* 0x0000000000300947 */ /* 0x000fea0003800000 */
[----:B0-23--:R-:W0:Y:S01]  /*29f0*/  LDC.64 R2, c[0x0][0x228] ;  /* 0x00008a00ff027b82 */ /* 0x00de220000000a00 */
[----:B------:R-:W-:Y:S01]  /*2a00*/  IMAD.IADD R9, R40, 0x1, R18 ;  /* 0x0000000128097824 */ /* 0x000fe200078e0212 */
[----:B------:R-:W-:-:S03]  /*2a10*/  IADD3 R18, R18, 0x80, RZ ;  /* 0x0000008012127810 */ /* 0x000fc60007ffe0ff */
[----:B0-----:R-:W-:-:S05]  /*2a20*/  IMAD.WIDE.U32 R2, R9, 0x8, R2 ;  /* 0x0000000809027825 */ /* 0x001fca00078e0002 */
[----:B------:R3:W-:Y:S02]  /*2a30*/  STG.E.64 desc[UR4][R2.64], R6 ;  /* 0x0000000602007986 */ /* 0x0007e4000c101b04 */
.L_x_1322:
[----:B------:R-:W-:Y:S05]  /*2a40*/  BSYNC B1 ;  /* 0x0000000000017941 */ /* 0x000fea0003800000 */
.L_x_1318:
[----:B------:R-:W-:-:S13]  /*2a50*/  ISETP.GE.AND P0, PT, R18, R19, PT ;  /* 0x000000131200720c */ /* 0x000fda0003f06270 */
[----:B0-23--:R-:W0:Y:S01]  /*2a60*/  @!P0 LDC.64 R2, c[0x0][0x228] ;  /* 0x00008a00ff028b82 */ /* 0x00de220000000a00 */
[----:B------:R-:W-:Y:S02]  /*2a70*/  @!P0 IMAD.IADD R7, R40, 0x1, R18 ;  /* 0x0000000128078824 */ /* 0x000fe400078e0212 */
[----:B------:R-:W-:Y:S02]  /*2a80*/  @!P0 VIADD R18, R18, 0x80 ;  /* 0x0000008012128836 */ /* 0x000fe40000000000 */
[----:B0-----:R-:W-:-:S05]  /*2a90*/  @!P0 IMAD.WIDE.U32 R2, R7, 0x8, R2 ;  /* 0x0000000807028825 */ /* 0x001fca00078e0002 */
[----:B------:R4:W-:Y:S02]  /*2aa0*/  @!P0 STG.E.64 desc[UR4][R2.64], R4 ;  /* 0x0000000402008986 */ /* 0x0009e4000c101b04 */
.L_x_1323:
[----:B------:R-:W-:Y:S05]  /*2ab0*/  BSYNC B0 ;  /* 0x0000000000007941 */ /* 0x000fea0003800000 */
.L_x_1317:
[----:B------:R-:W-:Y:S05]  /*2ac0*/  WARPSYNC.ALL ;  /* 0x0000000000007948 */ /* 0x000fea0003800000 */
[----:B------:R-:W-:-:S13]  /*2ad0*/  ISETP.GE.AND P0, PT, R18, R19, PT ;  /* 0x000000131200720c */ /* 0x000fda0003f06270 */
[----:B------:R-:W-:Y:S05]  /*2ae0*/  @P0 EXIT ;  /* 0x000000000000094d */ /* 0x000fea0003800000 */
[----:B0-234-:R-:W0:Y:S01]  /*2af0*/  LDC.64 R2, c[0x0][0x228] ;  /* 0x00008a00ff027b82 */ /* 0x01de220000000a00 */
[----:B------:R-:W-:-:S05]  /*2b00*/  IADD3 R5, R40, R18, RZ ;  /* 0x0000001228057210 */ /* 0x000fca0007ffe0ff */
[----:B0-----:R-:W-:-:S05]  /*2b10*/  IMAD.WIDE.U32 R2, R5, 0x8, R2 ;  /* 0x0000000805027825 */ /* 0x001fca00078e0002 */
[----:B------:R-:W-:Y:S01]  /*2b20*/  STG.E.64 desc[UR4][R2.64], R10 ;  /* 0x0000000a02007986 */ /* 0x000fe2000c101b04 */
[----:B------:R-:W-:Y:S05]  /*2b30*/  EXIT ;  /* 0x000000000000794d */ /* 0x000fea0003800000 */
        .weak           $__internal_4_$__cuda_sm20_div_rn_f64_full
        .type           $__internal_4_$__cuda_sm20_div_rn_f64_full,@function
        .size           $__internal_4_$__cuda_sm20_div_rn_f64_full,(.L_x_1493 - $__internal_4_$__cuda_sm20_div_rn_f64_full)
$__internal_4_$__cuda_sm20_div_rn_f64_full:
[C---:B------:R-:W-:Y:S01]  /*2b40*/  FSETP.GEU.AND P0, PT, |R2|.reuse, 1.469367938527859385e-39, PT ;  /* 0x001000000200780b */ /* 0x040fe20003f0e200 */
[----:B------:R-:W-:Y:S01]  /*2b50*/  IMAD.MOV.U32 R24, RZ, RZ, R3 ;  /* 0x000000ffff187224 */ /* 0x000fe200078e0003 */
[C---:B------:R-:W-:Y:S01]  /*2b60*/  LOP3.LUT R26, R2.reuse, 0x800fffff, RZ, 0xc0, !PT ;  /* 0x800fffff021a7812 */ /* 0x040fe200078ec0ff */
[----:B------:R-:W-:Y:S01]  /*2b70*/  IMAD.MOV.U32 R25, RZ, RZ, R2 ;  /* 0x000000ffff197224 */ /* 0x000fe200078e0002 */
[----:B------:R-:W-:Y:S01]  /*2b80*/  LOP3.LUT R38, R2, 0x7ff00000, RZ, 0xc0, !PT ;  /* 0x7ff0000002267812 */ /* 0x000fe200078ec0ff */
[----:B------:R-:W-:Y:S01]  /*2b90*/  IMAD.MOV.U32 R28, RZ, RZ, 0x1 ;  /* 0x00000001ff1c7424 */ /* 0x000fe200078e00ff */
[----:B------:R-:W-:Y:S01]  /*2ba0*/  LOP3.LUT R27, R26, 0x3ff00000, RZ, 0xfc, !PT ;  /* 0x3ff000001a1b7812 */ /* 0x000fe200078efcff */
[----:B------:R-:W-:Y:S01]  /*2bb0*/  IMAD.MOV.U32 R43, RZ, RZ, 0x1ca00000 ;  /* 0x1ca00000ff2b7424 */ /* 0x000fe200078e00ff */
[----:B------:R-:W-:-:S05]  /*2bc0*/  MOV R26, R3 ;  /* 0x00000003001a7202 */ /* 0x000fca0000000f00 */
        /* <DEDUP_REMOVED lines=9> */
[----:B------:R-:W-:-:S03]  /*2c60*/  IMAD.MOV.U32 R39, RZ, RZ, R41 ;  /* 0x000000ffff277224 */ /* 0x000fc600078e0029 */
[----:B------:R-:W-:Y:S02]  /*2c70*/  SEL R28, R43, 0x63400000, !P2 ;  /* 0x634000002b1c7807 */ /* 0x000fe40005000000 */
[----:B------:R-:W-:Y:S01]  /*2c80*/  FSETP.GEU.AND P2, PT, |R31|, 1.469367938527859385e-39, PT ;  /* 0x001000001f00780b */ /* 0x000fe20003f4e200 */
[----:B------:R-:W-:Y:S01]  /*2c90*/  DFMA R2, R32, -R26, 1 ;  /* 0x3ff000002002742b */ /* 0x000fe2000000081a */
[----:B------:R-:W-:Y:S02]  /*2ca0*/  LOP3.LUT R29, R28, 0x800fffff, R31, 0xf8, !PT ;  /* 0x800fffff1c1d7812 */ /* 0x000fe400078ef81f */
[----:B------:R-:W-:-:S05]  /*2cb0*/  MOV R28, R30 ;  /* 0x0000001e001c7202 */ /* 0x000fca0000000f00 */
[----:B------:R-:W-:-:S04]  /*2cc0*/  DFMA R32, R32, R2, R32 ;  /* 0x000000022020722b */ /* 0x000fc80000000020 */
[----:B------:R-:W-:Y:S07]  /*2cd0*/  @P2 BRA `(.L_x_1324) ;  /* 0x0000000000202947 */ /* 0x000fee0003800000 */
        /* <DEDUP_REMOVED lines=8> */
.L_x_1324:
[----:B------:R-:W-:Y:S01]  /*2d60*/  VIADD R2, R39, 0xffffffff ;  /* 0xffffffff27027836 */ /* 0x000fe20000000000 */
[----:B------:R-:W-:Y:S01]  /*2d70*/  @!P0 LOP3.LUT R38, R27, 0x7ff00000, RZ, 0xc0, !PT ;  /* 0x7ff000001b268812 */ /* 0x000fe200078ec0ff */
[----:B------:R-:W-:Y:S01]  /*2d80*/  DMUL R30, R32, R28 ;  /* 0x0000001c201e7228 */ /* 0x000fe20000000000 */
[----:B------:R-:W-:Y:S02]  /*2d90*/  BSSY B0, `(.L_x_1325) ;  /* 0x000003e000007945 */ /* 0x000fe40003800000 */
[----:B------:R-:W-:Y:S02]  /*2da0*/  ISETP.GT.U32.AND P0, PT, R2, 0x7feffffe, PT ;  /* 0x7feffffe0200780c */ /* 0x000fe40003f04070 */
[----:B------:R-:W-:-:S03]  /*2db0*/  IADD3 R42, R38, -0x1, RZ ;  /* 0xffffffff262a7810 */ /* 0x000fc60007ffe0ff */
        /* <DEDUP_REMOVED lines=22> */
[----:B------:R-:W-:Y:S02]  /*2f20*/  MOV R24, RZ ;  /* 0x000000ff00187202 */ /* 0x000fe40000000f00 */
[----:B------:R-:W-:-:S04]  /*2f30*/  IADD3 R38, -R38, -0x43300000, RZ ;  /* 0xbcd0000026267810 */ /* 0x000fc80007ffe1ff */
[----:B------:R-:W-:Y:S02]  /*2f40*/  DFMA R24, R2, -R24, R30 ;  /* 0x800000180218722b */ /* 0x000fe4000000001e */
[----:B------:R-:W-:-:S08]  /*2f50*/  DMUL.RP R30, R30, R32 ;  /* 0x000000201e1e7228 */ /* 0x000fd00000008000 */
[----:B------:R-:W-:Y:S02]  /*2f60*/  FSETP.NEU.AND P0, PT, |R25|, R38, PT ;  /* 0x000000261900720b */ /* 0x000fe40003f0d200 */
[----:B------:R-:W-:Y:S02]  /*2f70*/  LOP3.LUT R26, R31, R26, RZ, 0x3c, !PT ;  /* 0x0000001a1f1a7212 */ /* 0x000fe400078e3cff */
[----:B------:R-:W-:Y:S02]  /*2f80*/  FSEL R30, R30, R2, !P0 ;  /* 0x000000021e1e7208 */ /* 0x000fe40004000000 */
[----:B------:R-:W-:-:S05]  /*2f90*/  FSEL R2, R26, R3, !P0 ;  /* 0x000000031a027208 */ /* 0x000fca0004000000 */
[----:B------:R-:W-:Y:S02]  /*2fa0*/  IMAD.MOV.U32 R3, RZ, RZ, R2 ;  /* 0x000000ffff037224 */ /* 0x000fe400078e0002 */
[----:B------:R-:W-:Y:S01]  /*2fb0*/  IMAD.MOV.U32 R2, RZ, RZ, R30 ;  /* 0x000000ffff027224 */ /* 0x000fe200078e001e */
[----:B------:R-:W-:Y:S06]  /*2fc0*/  BRA `(.L_x_1327) ;  /* 0x0000000000687947 */ /* 0x000fec0003800000 */
.L_x_1326:
[----:B------:R-:W-:Y:S01]  /*2fd0*/  MOV R26, UR6 ;  /* 0x00000006001a7c02 */ /* 0x000fe20008000f00 */
        /* <DEDUP_REMOVED lines=13> */
[----:B------:R-:W-:Y:S02]  /*30b0*/  @!P0 IMAD.MOV.U32 R3, RZ, RZ, R2 ;  /* 0x000000ffff038224 */ /* 0x000fe400078e0002 */
[----:B------:R-:W-:Y:S01]  /*30c0*/  @!P0 IMAD.MOV.U32 R2, RZ, RZ, RZ ;  /* 0x000000ffff028224 */ /* 0x000fe200078e00ff */
[----:B------:R-:W-:Y:S01]  /*30d0*/  @P0 MOV R2, RZ ;  /* 0x000000ff00020202 */ /* 0x000fe20000000f00 */
[----:B------:R-:W-:Y:S01]  /*30e0*/  @P0 IMAD.MOV.U32 R3, RZ, RZ, R24 ;  /* 0x000000ffff030224 */ /* 0x000fe200078e0018 */
[----:B------:R-:W-:Y:S06]  /*30f0*/  BRA `(.L_x_1327) ;  /* 0x00000000001c7947 */ /* 0x000fec0003800000 */
.L_x_1329:
[----:B------:R-:W-:-:S05]  /*3100*/  LOP3.LUT R2, R25, 0x80000, RZ, 0xfc, !PT ;  /* 0x0008000019027812 */ /* 0x000fca00078efcff */
[----:B------:R-:W-:Y:S01]  /*3110*/  IMAD.MOV.U32 R3, RZ, RZ, R2 ;  /* 0x000000ffff037224 */ /* 0x000fe200078e0002 */
[----:B------:R-:W-:Y:S01]  /*3120*/  MOV R2, R24 ;  /* 0x0000001800027202 */ /* 0x000fe20000000f00 */
[----:B------:R-:W-:Y:S06]  /*3130*/  BRA `(.L_x_1327) ;  /* 0x00000000000c7947 */ /* 0x000fec0003800000 */
.L_x_1328:
[----:B------:R-:W-:-:S05]  /*3140*/  LOP3.LUT R2, R27, 0x80000, RZ, 0xfc, !PT ;  /* 0x000800001b027812 */ /* 0x000fca00078efcff */
[----:B------:R-:W-:Y:S02]  /*3150*/  IMAD.MOV.U32 R3, RZ, RZ, R2 ;  /* 0x000000ffff037224 */ /* 0x000fe400078e0002 */
[----:B------:R-:W-:-:S07]  /*3160*/  IMAD.MOV.U32 R2, RZ, RZ, R26 ;  /* 0x000000ffff027224 */ /* 0x000fce00078e001a */
.L_x_1327:
[----:B------:R-:W-:Y:S05]  /*3170*/  BSYNC B0 ;  /* 0x0000000000007941 */ /* 0x000fea0003800000 */
.L_x_1325:
[----:B------:R-:W-:Y:S01]  /*3180*/  MOV R24, R0 ;  /* 0x0000000000187202 */ /* 0x000fe20000000f00 */
[----:B------:R-:W-:-:S04]  /*3190*/  IMAD.MOV.U32 R25, RZ, RZ, 0x0 ;  /* 0x00000000ff197424 */ /* 0x000fc800078e00ff */
[----:B------:R-:W-:Y:S05]  /*31a0*/  RET.REL.NODEC R24 `(_ZN2at6native29vectorized_elementwise_kernelILi2EZZZNS0_53_GLOBAL__N__52d73765_15_RenormKernel_cu_9e10b42f_309824renorm_scale_factor_implERNS_18TensorIteratorBaseEdENKUlvE_clEvENKUlvE_clEvEUldE_St5arrayIPcLm2EEEEviT0_T1_) ;  /* 0xffffffcc18947950 */ /* 0x000fea0003c3ffff */
.L_x_1330:
        /* <DEDUP_REMOVED lines=13> */
.L_x_1493:


//--------------------- .text._ZN2at6native29vectorized_elementwise_kernelILi4EZZZNS0_53_GLOBAL__N__52d73765_15_RenormKernel_cu_9e10b42f_309824renorm_scale_factor_implERNS_18TensorIteratorBaseEdENKUlvE_clEvENKUlvE_clEvEUldE_St5arrayIPcLm2EEEEviT0_T1_ --------------------------
	.section	.text._ZN2at6native29vectorized_elementwise_kernelILi4EZZZNS0_53_GLOBAL__N__52d73765_15_RenormKernel_cu_9e10b42f_309824renorm_scale_factor_implERNS_18TensorIteratorBaseEdENKUlvE_clEvENKUlvE_clEvEUldE_St5arrayIPcLm2EEEEviT0_T1_,"ax",@progbits
	.align	128
        .global         _ZN2at6native29vectorized_elementwise_kernelILi4EZZZNS0_53_GLOBAL__N__52d73765_15_RenormKernel_cu_9e10b42f_309824renorm_scale_factor_implERNS_18TensorIteratorBaseEdENKUlvE_clEvENKUlvE_clEvEUldE_St5arrayIPcLm2EEEEviT0_T1_
        .type           _ZN2at6native29vectorized_elementwise_kernelILi4EZZZNS0_53_GLOBAL__N__52d73765_15_RenormKernel_cu_9e10b42f_309824renorm_scale_factor_implERNS_18TensorIteratorBaseEdENKUlvE_clEvENKUlvE_clEvEUldE_St5arrayIPcLm2EEEEviT0_T1_,@function
        .size           _ZN2at6native29vectorized_elementwise_kernelILi4EZZZNS0_53_GLOBAL__N__52d73765_15_RenormKernel_cu_9e10b42f_309824renorm_scale_factor_implERNS_18TensorIteratorBaseEdENKUlvE_clEvENKUlvE_clEvEUldE_St5arrayIPcLm2EEEEviT0_T1_,(.L_x_1494 - _ZN2at6native29vectorized_elementwise_kernelILi4EZZZNS0_53_GLOBAL__N__52d73765_15_RenormKernel_cu_9e10b42f_309824renorm_scale_factor_implERNS_18TensorIteratorBaseEdENKUlvE_clEvENKUlvE_clEvEUldE_St5arrayIPcLm2EEEEviT0_T1_)
        .other          _ZN2at6native29vectorized_elementwise_kernelILi4EZZZNS0_53_GLOBAL__N__52d73765_15_RenormKernel_cu_9e10b42f_309824renorm_scale_factor_implERNS_18TensorIteratorBaseEdENKUlvE_clEvENKUlvE_clEvEUldE_St5arrayIPcLm2EEEEviT0_T1_,@"STO_CUDA_ENTRY STV_DEFAULT"
_ZN2at6native29vectorized_elementwise_kernelILi4EZZZNS0_53_GLOBAL__N__52d73765_15_RenormKernel_cu_9e10b42f_309824renorm_scale_factor_implERNS_18TensorIteratorBaseEdENKUlvE_clEvENKUlvE_clEvEUldE_St5arrayIPcLm2EEEEviT0_T1_:
.text._ZN2at6native29vectorized_elementwise_kernelILi4EZZZNS0_53_GLOBAL__N__52d73765_15_RenormKernel_cu_9e10b42f_309824renorm_scale_factor_implERNS_18TensorIteratorBaseEdENKUlvE_clEvENKUlvE_clEvEUldE_St5arrayIPcLm2EEEEviT0_T1_:
        /* <DEDUP_REMOVED lines=47> */
[----:B-----5:R-:W-:Y:S05]  /*02f0*/  CALL.REL.NOINC `($__internal_5_$__cuda_sm20_div_rn_f64_full) ;  /* 0x0000002800107944 */ /* 0x020fea0003c00000 */
.L_x_1335:
[----:B------:R-:W-:Y:S05]  /*0300*/  BSYNC B2 ;  /* 0x0000000000027941 */ /* 0x000fea0003800000 */
.L_x_1334:
[----:B------:R-:W-:Y:S02]  /*0310*/  IMAD.MOV.U32 R12, RZ, RZ, R2 ;  /* 0x000000ffff0c7224 */ /* 0x000fe400078e0002 */
[----:B------:R-:W-:-:S07]  /*0320*/  IMAD.MOV.U32 R13, RZ, RZ, R3 ;  /* 0x000000ffff0d7224 */ /* 0x000fce00078e0003 */
.L_x_1333:
[----:B------:R-:W-:Y:S05]  /*0330*/  BSYNC B1 ;  /* 0x0000000000017941 */ /* 0x000fea0003800000 */
.L_x_1332:
        /* <DEDUP_REMOVED lines=26> */
[----:B-----5:R-:W-:Y:S05]  /*04e0*/  CALL.REL.NOINC `($__internal_5_$__cuda_sm20_div_rn_f64_full) ;  /* 0x0000002400947944 */ /* 0x020fea0003c00000 */
.L_x_1339:
[----:B------:R-:W-:Y:S05]  /*04f0*/  BSYNC B2 ;  /* 0x0000000000027941 */ /* 0x000fea0003800000 */
.L_x_1338:
[----:B------:R-:W-:Y:S02]  /*0500*/  IMAD.MOV.U32 R14, RZ, RZ, R2 ;  /* 0x000000ffff0e7224 */ /* 0x000fe400078e0002 */
[----:B------:R-:W-:-:S07]  /*0510*/  IMAD.MOV.U32 R15, RZ, RZ, R3 ;  /* 0x000000ffff0f7224 */ /* 0x000fce00078e0003 */
.L_x_1337:
[----:B------:R-:W-:Y:S05]  /*0520*/  BSYNC B1 ;  /* 0x0000000000017941 */ /* 0x000fea0003800000 */
.L_x_1336:
        /* <DEDUP_REMOVED lines=30> */
[----:B------:R-:W-:Y:S05]  /*0710*/  CALL.REL.NOINC `($__internal_5_$__cuda_sm20_div_rn_f64_full) ;  /* 0x0000002400087944 */ /* 0x000fea0003c00000 */
.L_x_1343:
[----:B------:R-:W-:Y:S05]  /*0720*/  BSYNC B2 ;  /* 0x0000000000027941 */ /* 0x000fea0003800000 */
.L_x_1342:
[----:B------:R-:W-:Y:S01]  /*0730*/  IMAD.MOV.U32 R16, RZ, RZ, R2 ;  /* 0x000000ffff107224 */ /* 0x000fe200078e0002 */
[----:B------:R-:W-:-:S07]  /*0740*/  MOV R17, R3 ;  /* 0x0000000300117202 */ /* 0x000fce0000000f00 */
.L_x_1341:
[----:B------:R-:W-:Y:S05]  /*0750*/  BSYNC B1 ;  /* 0x0000000000017941 */ /* 0x000fea0003800000 */
.L_x_1340:
        /* <DEDUP_REMOVED lines=27> */
.L_x_1347:
[----:B------:R-:W-:Y:S05]  /*0910*/  BSYNC B2 ;  /* 0x0000000000027941 */ /* 0x000fea0003800000 */
.L_x_1346:
[----:B------:R-:W-:Y:S01]  /*0920*/  MOV R18, R2 ;  /* 0x0000000200127202 */ /* 0x000fe20000000f00 */
[----:B------:R-:W-:-:S07]  /*0930*/  IMAD.MOV.U32 R19, RZ, RZ, R3 ;  /* 0x000000ffff137224 */ /* 0x000fce00078e0003 */
.L_x_1345:
[----:B------:R-:W-:Y:S05]  /*0940*/  BSYNC B1 ;  /* 0x0000000000017941 */ /* 0x000fea0003800000 */
.L_x_1344:
        /* <DEDUP_REMOVED lines=30> */
[----:B------:R-:W-:Y:S05]  /*0b30*/  CALL.REL.NOINC `($__internal_5_$__cuda_sm20_div_rn_f64_full) ;  /* 0x0000002000007944 */ /* 0x000fea0003c00000 */
.L_x_1351:
[----:B------:R-:W-:Y:S05]  /*0b40*/  BSYNC B2 ;  /* 0x0000000000027941 */ /* 0x000fea0003800000 */
.L_x_1350:
[----:B------:R-:W-:Y:S02]  /*0b50*/  IMAD.MOV.U32 R20, RZ, RZ, R2 ;  /* 0x000000ffff147224 */ /* 0x000fe400078e0002 */
[----:B------:R-:W-:-:S07]  /*0b60*/  IMAD.MOV.U32 R21, RZ, RZ, R3 ;  /* 0x000000ffff157224 */ /* 0x000fce00078e0003 */
.L_x_1349:
[----:B------:R-:W-:Y:S05]  /*0b70*/  BSYNC B1 ;  /* 0x0000000000017941 */ /* 0x000fea0003800000 */
.L_x_1348:
        /* <DEDUP_REMOVED lines=26> */
[----:B------:R-:W-:Y:S05]  /*0d20*/  CALL.REL.NOINC `($__internal_5_$__cuda_sm20_div_rn_f64_full) ;  /* 0x0000001c00847944 */ /* 0x000fea0003c00000 */
.L_x_1355:
[----:B------:R-:W-:Y:S05]  /*0d30*/  BSYNC B2 ;  /* 0x0000000000027941 */ /* 0x000fea0003800000 */
.L_x_1354:
[----:B------:R-:W-:Y:S02]  /*0d40*/  IMAD.MOV.U32 R22, RZ, RZ, R2 ;  /* 0x000000ffff167224 */ /* 0x000fe400078e0002 */
[----:B------:R-:W-:-:S07]  /*0d50*/  IMAD.MOV.U32 R23, RZ, RZ, R3 ;  /* 0x000000ffff177224 */ /* 0x000fce00078e0003 */
.L_x_1353:
[----:B------:R-:W-:Y:S05]  /*0d60*/  BSYNC B1 ;  /* 0x0000000000017941 */ /* 0x000fea0003800000 */
.L_x_1352:
        /* <DEDUP_REMOVED lines=31> */
.L_x_1359:
[----:B------:R-:W-:Y:S05]  /*0f60*/  BSYNC B2 ;  /* 0x0000000000027941 */ /* 0x000fea0003800000 */
.L_x_1358:
[----:B------:R-:W-:Y:S01]  /*0f70*/  IMAD.MOV.U32 R4, RZ, RZ, R2 ;  /* 0x000000ffff047224 */ /* 0x000fe200078e0002 */
[----:B------:R-:W-:-:S07]  /*0f80*/  MOV R5, R3 ;  /* 0x0000000300057202 */ /* 0x000fce0000000f00 */
.L_x_1357:
[----:B------:R-:W-:Y:S05]  /*0f90*/  BSYNC B1 ;  /* 0x0000000000017941 */ /* 0x000fea0003800000 */
.L_x_1356:
        /* <DEDUP_REMOVED lines=27> */
.L_x_1363:
[----:B------:R-:W-:Y:S05]  /*1150*/  BSYNC B2 ;  /* 0x0000000000027941 */ /* 0x000fea0003800000 */
.L_x_1362:
[----:B------:R-:W-:Y:S01]  /*1160*/  MOV R6, R2 ;  /* 0x0000000200067202 */ /* 0x000fe20000000f00 */
[----:B------:R-:W-:-:S07]  /*1170*/  IMAD.MOV.U32 R7, RZ, RZ, R3 ;  /* 0x000000ffff077224 */ /* 0x000fce00078e0003 */
.L_x_1361:
[----:B------:R-:W-:Y:S05]  /*1180*/  BSYNC B1 ;  /* 0x0000000000017941 */ /* 0x000fea0003800000 */
.L_x_1360:
        /* <DEDUP_REMOVED lines=8> */
.L_x_1331:
        /* <DEDUP_REMOVED lines=87> */
.L_x_1367:
[----:B------:R-:W-:Y:S05]  /*1780*/  BSYNC B2 ;  /* 0x0000000000027941 */ /* 0x000fea0003800000 */
.L_x_1366:
[----:B------:R-:W-:Y:S01]  /*1790*/  IMAD.MOV.U32 R36, RZ, RZ, R2 ;  /* 0x000000ffff247224 */ /* 0x000fe200078e0002 */
[----:B------:R-:W-:-:S07]  /*17a0*/  MOV R37, R3 ;  /* 0x0000000300257202 */ /* 0x000fce0000000f00 */
.L_x_1365:
[----:B------:R-:W-:Y:S05]  /*17b0*/  BSYNC B1 ;  /* 0x0000000000017941 */ /* 0x000fea0003800000 */
.L_x_1364:
        /* <DEDUP_REMOVED lines=32> */
.L_x_1371:
[----:B------:R-:W-:Y:S05]  /*19c0*/  BSYNC B2 ;  /* 0x0000000000027941 */ /* 0x000fea0003800000 */
.L_x_1370:
[----:B------:R-:W-:Y:S01]  /*19d0*/  IMAD.MOV.U32 R34, RZ, RZ, R2 ;  /* 0x000000ffff227224 */ /* 0x000fe200078e0002 */
[----:B------:R-:W-:-:S07]  /*19e0*/  MOV R35, R3 ;  /* 0x0000000300237202 */ /* 0x000fce0000000f00 */
.L_x_1369:
[----:B------:R-:W-:Y:S05]  /*19f0*/  BSYNC B1 ;  /* 0x0000000000017941 */ /* 0x000fea0003800000 */
.L_x_1368:
        /* <DEDUP_REMOVED lines=32> */
.L_x_1375:
[----:B------:R-:W-:Y:S05]  /*1c00*/  BSYNC B2 ;  /* 0x0000000000027941 */ /* 0x000fea0003800000 */
.L_x_1374:
[----:B------:R-:W-:Y:S01]  /*1c10*/  IMAD.MOV.U32 R22, RZ, RZ, R2 ;  /* 0x000000ffff167224 */ /* 0x000fe200078e0002 */
[----:B------:R-:W-:-:S07]  /*1c20*/  MOV R23, R3 ;  /* 0x0000000300177202 */ /* 0x000fce0000000f00 */
.L_x_1373:
[----:B------:R-:W-:Y:S05]  /*1c30*/  BSYNC B1 ;  /* 0x0000000000017941 */ /* 0x000fea0003800000 */
.L_x_1372:
        /* <DEDUP_REMOVED lines=32> */
.L_x_1379:
[----:B------:R-:W-:Y:S05]  /*1e40*/  BSYNC B2 ;  /* 0x0000000000027941 */ /* 0x000fea0003800000 */
.L_x_1378:
[----:B------:R-:W-:Y:S01]  /*1e50*/  IMAD.MOV.U32 R20, RZ, RZ, R2 ;  /* 0x000000ffff147224 */ /* 0x000fe200078e0002 */
[----:B------:R-:W-:-:S07]  /*1e60*/  MOV R21, R3 ;  /* 0x0000000300157202 */ /* 0x000fce0000000f00 */
.L_x_1377:
[----:B------:R-:W-:Y:S05]  /*1e70*/  BSYNC B1 ;  /* 0x0000000000017941 */ /* 0x000fea0003800000 */
.L_x_1376:
        /* <DEDUP_REMOVED lines=31> */
[----:B-1----:R-:W-:Y:S05]  /*2070*/  CALL.REL.NOINC `($__internal_5_$__cuda_sm20_div_rn_f64_full) ;  /* 0x0000000800b07944 */ /* 0x002fea0003c00000 */
.L_x_1383:
[----:B------:R-:W-:Y:S05]  /*2080*/  BSYNC B2 ;  /* 0x0000000000027941 */ /* 0x000fea0003800000 */
.L_x_1382:
[----:B------:R-:W-:Y:S01]  /*2090*/  IMAD.MOV.U32 R8, RZ, RZ, R2 ;  /* 0x000000ffff087224 */ /* 0x000fe200078e0002 */
[----:B------:R-:W-:-:S07]  /*20a0*/  MOV R9, R3 ;  /* 0x0000000300097202 */ /* 0x000fce0000000f00 */
.L_x_1381:
[----:B------:R-:W-:Y:S05]  /*20b0*/  BSYNC B1 ;  /* 0x0000000000017941 */ /* 0x000fea0003800000 */
.L_x_1380:
        /* <DEDUP_REMOVED lines=31> */
[----:B-1----:R-:W-:Y:S05]  /*22b0*/  CALL.REL.NOINC `($__internal_5_$__cuda_sm20_div_rn_f64_full) ;  /* 0x0000000800207944 */ /* 0x002fea0003c00000 */
.L_x_1387:
[----:B------:R-:W-:Y:S05]  /*22c0*/  BSYNC B2 ;  /* 0x0000000000027941 */ /* 0x000fea0003800000 */
.L_x_1386:
[----:B------:R-:W-:Y:S02]  /*22d0*/  IMAD.MOV.U32 R6, RZ, RZ, R2 ;  /* 0x000000ffff067224 */ /* 0x000fe400078e0002 */
[----:B------:R-:W-:-:S07]  /*22e0*/  IMAD.MOV.U32 R7, RZ, RZ, R3 ;  /* 0x000000ffff077224 */ /* 0x000fce00078e0003 */
.L_x_1385:
[----:B------:R-:W-:Y:S05]  /*22f0*/  BSYNC B1 ;  /* 0x0000000000017941 */ /* 0x000fea0003800000 */
.L_x_1384:
        /* <DEDUP_REMOVED lines=32> */
.L_x_1391:
[----:B------:R-:W-:Y:S05]  /*2500*/  BSYNC B2 ;  /* 0x0000000000027941 */ /* 0x000fea0003800000 */
.L_x_1390:
[----:B------:R-:W-:Y:S01]  /*2510*/  MOV R4, R2 ;  /* 0x0000000200047202 */ /* 0x000fe20000000f00 */
[----:B------:R-:W-:-:S07]  /*2520*/  IMAD.MOV.U32 R5, RZ, RZ, R3 ;  /* 0x000000ffff057224 */ /* 0x000fce00078e0003 */
.L_x_1389:
[----:B------:R-:W-:Y:S05]  /*2530*/  BSYNC B1 ;  /* 0x0000000000017941 */ /* 0x000fea0003800000 */
.L_x_1388:
        /* <DEDUP_REMOVED lines=31> */
[----:B-1----:R-:W-:Y:S05]  /*2730*/  CALL.REL.NOINC `($__internal_5_$__cuda_sm20_div_rn_f64_full) ;  /* 0x0000000400007944 */ /* 0x002fea0003c00000 */
.L_x_1395:
[----:B------:R-:W-:Y:S05]  /*2740*/  BSYNC B2 ;  /* 0x0000000000027941 */ /* 0x000fea0003800000 */
.L_x_1394:
[----:B------:R-:W-:Y:S01]  /*2750*/  IMAD.MOV.U32 R10, RZ, RZ, R2 ;  /* 0x000000ffff0a7224 */ /* 0x000fe200078e0002 */
[----:B------:R-:W-:-:S07]  /*2760*/  MOV R11, R3 ;  /* 0x00000003000b7202 */ /* 0x000fce0000000f00 */
.L_x_1393:
[----:B------:R-:W-:Y:S05]  /*2770*/  BSYNC B1 ;  /* 0x0000000000017941 */ /* 0x000fea0003800000 */
.L_x_1392:
        /* <DEDUP_REMOVED lines=22> */
.L_x_1398:
[----:B------:R-:W-:-:S13]  /*28e0*/  ISETP.GE.AND P0, PT, R18, R19, PT ;  /* 0x000000131200720c */ /* 0x000fda0003f06270 */
[----:B------:R-:W-:Y:S05]  /*28f0*/  @P0 BRA `(.L_x_1400) ;  /* 0x0000000000300947 */ /* 0x000fea0003800000 */
[----:B0-2---:R-:W0:Y:S01]  /*2900*/  LDC.64 R2, c[0x0][0x228] ;  /* 0x00008a00ff027b82 */ /* 0x005e220000000a00 */
[----:B------:R-:W-:Y:S02]  /*2910*/  IMAD.IADD R13, R40, 0x1, R18 ;  /* 0x00000001280d7824 */ /* 0x000fe400078e0212 */
[----:B------:R-:W-:Y:S02]  /*2920*/  VIADD R18, R18, 0x80 ;  /* 0x0000008012127836 */ /* 0x000fe40000000000 */
[----:B0-----:R-:W-:-:S05]  /*2930*/  IMAD.WIDE.U32 R2, R13, 0x8, R2 ;  /* 0x000000080d027825 */ /* 0x001fca00078e0002 */
[----:B------:R2:W-:Y:S02]  /*2940*/  STG.E.64 desc[UR4][R2.64], R20 ;  /* 0x0000001402007986 */ /* 0x0005e4000c101b04 */
.L_x_1399:
[----:B------:R-:W-:-:S13]  /*2950*/  ISETP.GE.AND P0, PT, R18, R19, PT ;  /* 0x000000131200720c */ /* 0x000fda0003f06270 */
[----:B------:R-:W-:Y:S05]  /*2960*/  @P0 BRA `(.L_x_1401) ;  /* 0x0000000000340947 */ /* 0x000fea0003800000 */
[----:B0-2---:R-:W0:Y:S01]  /*2970*/  LDC.64 R2, c[0x0][0x228] ;  /* 0x00008a00ff027b82 */ /* 0x005e220000000a00 */
[----:B------:R-:W-:Y:S01]  /*2980*/  IADD3 R13, R40, R18, RZ ;  /* 0x00000012280d7210 */ /* 0x000fe20007ffe0ff */
[----:B------:R-:W-:-:S04]  /*2990*/  VIADD R18, R18, 0x80 ;  /* 0x0000008012127836 */ /* 0x000fc80000000000 */
[----:B0-----:R-:W-:-:S05]  /*29a0*/  IMAD.WIDE.U32 R2, R13, 0x8, R2 ;  /* 0x000000080d027825 */ /* 0x001fca00078e0002 */
[----:B------:R3:W-:Y:S02]  /*29b0*/  STG.E.64 desc[UR4][R2.64], R8 ;  /* 0x0000000802007986 */ /* 0x0007e4000c101b04 */
.L_x_1400:
        /* <DEDUP_REMOVED lines=8> */
.L_x_1401:
[----:B------:R-:W-:Y:S05]  /*2a40*/  BSYNC B1 ;  /* 0x0000000000017941 */ /* 0x000fea0003800000 */
.L_x_1397:
[----:B------:R-:W-:-:S13]  /*2a50*/  ISETP.GE.AND P0, PT, R18, R19, PT ;  /* 0x000000131200720c */ /* 0x000fda0003f06270 */
[----:B0-23--:R-:W0:Y:S01]  /*2a60*/  @!P0 LDC.64 R2, c[0x0][0x228] ;  /* 0x00008a00ff028b82 */ /* 0x00de220000000a00 */
[----:B------:R-:W-:Y:S02]  /*2a70*/  @!P0 IMAD.IADD R7, R40, 0x1, R18 ;  /* 0x0000000128078824 */ /* 0x000fe400078e0212 */
[----:B------:R-:W-:Y:S02]  /*2a80*/  @!P0 VIADD R18, R18, 0x80 ;  /* 0x0000008012128836 */ /* 0x000fe40000000000 */
[----:B0-----:R-:W-:-:S05]  /*2a90*/  @!P0 IMAD.WIDE.U32 R2, R7, 0x8, R2 ;  /* 0x0000000807028825 */ /* 0x001fca00078e0002 */
[----:B------:R4:W-:Y:S02]  /*2aa0*/  @!P0 STG.E.64 desc[UR4][R2.64], R4 ;  /* 0x0000000402008986 */ /* 0x0009e4000c101b04 */
.L_x_1402:
[----:B------:R-:W-:Y:S05]  /*2ab0*/  BSYNC B0 ;  /* 0x0000000000007941 */ /* 0x000fea0003800000 */
.L_x_1396:
        /* <DEDUP_REMOVED lines=8> */
        .weak           $__internal_5_$__cuda_sm20_div_rn_f64_full
        .type           $__internal_5_$__cuda_sm20_div_rn_f64_full,@function
        .size           $__internal_5_$__cuda_sm20_div_rn_f64_full,(.L_x_1494 - $__internal_5_$__cuda_sm20_div_rn_f64_full)
$__internal_5_$__cuda_sm20_div_rn_f64_full:
        /* <DEDUP_REMOVED lines=34> */
.L_x_1403:
        /* <DEDUP_REMOVED lines=39> */
.L_x_1405:
        /* <DEDUP_REMOVED lines=19> */
.L_x_1408:
[----:B------:R-:W-:-:S05]  /*3100*/  LOP3.LUT R2, R25, 0x80000, RZ, 0xfc, !PT ;  /* 0x0008000019027812 */ /* 0x000fca00078efcff */
[----:B------:R-:W-:Y:S01]  /*3110*/  IMAD.MOV.U32 R3, RZ, RZ, R2 ;  /* 0x000000ffff037224 */ /* 0x000fe200078e0002 */
[----:B------:R-:W-:Y:S01]  /*3120*/  MOV R2, R24 ;  /* 0x0000001800027202 */ /* 0x000fe20000000f00 */
[----:B------:R-:W-:Y:S06]  /*3130*/  BRA `(.L_x_1406) ;  /* 0x00000000000c7947 */ /* 0x000fec0003800000 */
.L_x_1407:
[----:B------:R-:W-:-:S05]  /*3140*/  LOP3.LUT R2, R27, 0x80000, RZ, 0xfc, !PT ;  /* 0x000800001b027812 */ /* 0x000fca00078efcff */
[----:B------:R-:W-:Y:S02]  /*3150*/  IMAD.MOV.U32 R3, RZ, RZ, R2 ;  /* 0x000000ffff037224 */ /* 0x000fe400078e0002 */
[----:B------:R-:W-:-:S07]  /*3160*/  IMAD.MOV.U32 R2, RZ, RZ, R26 ;  /* 0x000000ffff027224 */ /* 0x000fce00078e001a */
.L_x_1406:
[----:B------:R-:W-:Y:S05]  /*3170*/  BSYNC B0 ;  /* 0x0000000000007941 */ /* 0x000fea0003800000 */
.L_x_1404:
[----:B------:R-:W-:Y:S01]  /*3180*/  MOV R24, R0 ;  /* 0x0000000000187202 */ /* 0x000fe20000000f00 */
[----:B------:R-:W-:-:S04]  /*3190*/  IMAD.MOV.U32 R25, RZ, RZ, 0x0 ;  /* 0x00000000ff197424 */ /* 0x000fc800078e00ff */
[----:B------:R-:W-:Y:S05]  /*31a0*/  RET.REL.NODEC R24 `(_ZN2at6native29vectorized_elementwise_kernelILi4EZZZNS0_53_GLOBAL__N__52d73765_15_RenormKernel_cu_9e10b42f_309824renorm_scale_factor_implERNS_18TensorIteratorBaseEdENKUlvE_clEvENKUlvE_clEvEUldE_St5arrayIPcLm2EEEEviT0_T1_) ;  /* 0xffffffcc18947950 */ /* 0x000fea0003c3ffff */
.L_x_1409:
        /* <DEDUP_REMOVED lines=13> */
.L_x_1494:


//--------------------- .text._ZN2at6native29vectorized_elementwise_kernelILi8EZZZNS0_53_GLOBAL__N__52d73765_15_RenormKernel_cu_9e10b42f_309824renorm_scale_factor_implERNS_18TensorIteratorBaseEdENKUlvE_clEvENKUlvE_clEvEUldE_St5arrayIPcLm2EEEEviT0_T1_ --------------------------
	.section	.text._ZN2at6native29vectorized_elementwise_kernelILi8EZZZNS0_53_GLOBAL__N__52d73765_15_RenormKernel_cu_9e10b42f_309824renorm_scale_factor_implERNS_18TensorIteratorBaseEdENKUlvE_clEvENKUlvE_clEvEUldE_St5arrayIPcLm2EEEEviT0_T1_,"ax",@progbits
	.align	128
        .global         _ZN2at6native29vectorized_elementwise_kernelILi8EZZZNS0_53_GLOBAL__N__52d73765_15_RenormKernel_cu_9e10b42f_309824renorm_scale_factor_implERNS_18TensorIteratorBaseEdENKUlvE_clEvENKUlvE_clEvEUldE_St5arrayIPcLm2EEEEviT0_T1_
        .type           _ZN2at6native29vectorized_elementwise_kernelILi8EZZZNS0_53_GLOBAL__N__52d73765_15_RenormKernel_cu_9e10b42f_309824renorm_scale_factor_implERNS_18TensorIteratorBaseEdENKUlvE_clEvENKUlvE_clEvEUldE_St5arrayIPcLm2EEEEviT0_T1_,@function
        .size           _ZN2at6native29vectorized_elementwise_kernelILi8EZZZNS0_53_GLOBAL__N__52d73765_15_RenormKernel_cu_9e10b42f_309824renorm_scale_factor_implERNS_18TensorIteratorBaseEdENKUlvE_clEvENKUlvE_clEvEUldE_St5arrayIPcLm2EEEEviT0_T1_,(.L_x_1495 - _ZN2at6native29vectorized_elementwise_kernelILi8EZZZNS0_53_GLOBAL__N__52d73765_15_RenormKernel_cu_9e10b42f_309824renorm_scale_factor_implERNS_18TensorIteratorBaseEdENKUlvE_clEvENKUlvE_clEvEUldE_St5arrayIPcLm2EEEEviT0_T1_)
        .other          _ZN2at6native29vectorized_elementwise_kernelILi8EZZZNS0_53_GLOBAL__N__52d73765_15_RenormKernel_cu_9e10b42f_309824renorm_scale_factor_implERNS_18TensorIteratorBaseEdENKUlvE_clEvENKUlvE_clEvEUldE_St5arrayIPcLm2EEEEviT0_T1_,@"STO_CUDA_ENTRY STV_DEFAULT"
_ZN2at6native29vectorized_elementwise_kernelILi8EZZZNS0_53_GLOBAL__N__52d73765_15_RenormKernel_cu_9e10b42f_309824renorm_scale_factor_implERNS_18TensorIteratorBaseEdENKUlvE_clEvENKUlvE_clEvEUldE_St5arrayIPcLm2EEEEviT0_T1_:
.text._ZN2at6native29vectorized_elementwise_kernelILi8EZZZNS0_53_GLOBAL__N__52d73765_15_RenormKernel_cu_9e10b42f_309824renorm_scale_factor_implERNS_18TensorIteratorBaseEdENKUlvE_clEvENKUlvE_clEvEUldE_St5arrayIPcLm2EEEEviT0_T1_:
        /* <DEDUP_REMOVED lines=47> */
[----:B-----5:R-:W-:Y:S05]  /*02f0*/  CALL.REL.NOINC `($__internal_6_$__cuda_sm20_div_rn_f64_full) ;  /* 0x0000002800107944 */ /* 0x020fea0003c00000 */
.L_x_1414:
[----:B------:R-:W-:Y:S05]  /*0300*/  BSYNC B2 ;  /* 0x0000000000027941 */ /* 0x000fea0003800000 */
.L_x_1413:
[----:B------:R-:W-:Y:S02]  /*0310*/  IMAD.MOV.U32 R12, RZ, RZ, R2 ;  /* 0x000000ffff0c7224 */ /* 0x000fe400078e0002 */
[----:B------:R-:W-:-:S07]  /*0320*/  IMAD.MOV.U32 R13, RZ, RZ, R3 ;  /* 0x000000ffff0d7224 */ /* 0x000fce00078e0003 */
.L_x_1412:
[----:B------:R-:W-:Y:S05]  /*0330*/  BSYNC B1 ;  /* 0x0000000000017941 */ /* 0x000fea0003800000 */
.L_x_1411:
        /* <DEDUP_REMOVED lines=26> */
[----:B-----5:R-:W-:Y:S05]  /*04e0*/  CALL.REL.NOINC `($__internal_6_$__cuda_sm20_div_rn_f64_full) ;  /* 0x0000002400947944 */ /* 0x020fea0003c00000 */
.L_x_1418:
[----:B------:R-:W-:Y:S05]  /*04f0*/  BSYNC B2 ;  /* 0x0000000000027941 */ /* 0x000fea0003800000 */
.L_x_1417:
[----:B------:R-:W-:Y:S02]  /*0500*/  IMAD.MOV.U32 R14, RZ, RZ, R2 ;  /* 0x000000ffff0e7224 */ /* 0x000fe400078e0002 */
[----:B------:R-:W-:-:S07]  /*0510*/  IMAD.MOV.U32 R15, RZ, RZ, R3 ;  /* 0x000000ffff0f7224 */ /* 0x000fce00078e0003 */
.L_x_1416:
[----:B------:R-:W-:Y:S05]  /*0520*/  BSYNC B1 ;  /* 0x0000000000017941 */ /* 0x000fea0003800000 */
.L_x_1415:
        /* <DEDUP_REMOVED lines=30> */
[----:B------:R-:W-:Y:S05]  /*0710*/  CALL.REL.NOINC `($__internal_6_$__cuda_sm20_div_rn_f64_full) ;  /* 0x0000002400087944 */ /* 0x000fea0003c00000 */
.L_x_1422:
[----:B------:R-:W-:Y:S05]  /*0720*/  BSYNC B2 ;  /* 0x0000000000027941 */ /* 0x000fea0003800000 */
.L_x_1421:
[----:B------:R-:W-:Y:S01]  /*0730*/  IMAD.MOV.U32 R16, RZ, RZ, R2 ;  /* 0x000000ffff107224 */ /* 0x000fe200078e0002 */
[----:B------:R-:W-:-:S07]  /*0740*/  MOV R17, R3 ;  /* 0x0000000300117202 */ /* 0x000fce0000000f00 */
.L_x_1420:
[----:B------:R-:W-:Y:S05]  /*0750*/  BSYNC B1 ;  /* 0x0000000000017941 */ /* 0x000fea0003800000 */
.L_x_1419:
        /* <DEDUP_REMOVED lines=27> */
.L_x_1426:
[----:B------:R-:W-:Y:S05]  /*0910*/  BSYNC B2 ;  /* 0x0000000000027941 */ /* 0x000fea0003800000 */
.L_x_1425:
[----:B------:R-:W-:Y:S01]  /*0920*/  MOV R18, R2 ;  /* 0x0000000200127202 */ /* 0x000fe20000000f00 */
[----:B------:R-:W-:-:S07]  /*0930*/  IMAD.MOV.U32 R19, RZ, RZ, R3 ;  /* 0x000000ffff137224 */ /* 0x000fce00078e0003 */
.L_x_1424:
[----:B------:R-:W-:Y:S05]  /*0940*/  BSYNC B1 ;  /* 0x0000000000017941 */ /* 0x000fea0003800000 */
.L_x_1423:
        /* <DEDUP_REMOVED lines=30> */
[----:B------:R-:W-:Y:S05]  /*0b30*/  CALL.REL.NOINC `($__internal_6_$__cuda_sm20_div_rn_f64_full) ;  /* 0x0000002000007944 */ /* 0x000fea0003c00000 */
.L_x_1430:
[----:B------:R-:W-:Y:S05]  /*0b40*/  BSYNC B2 ;  /* 0x0000000000027941 */ /* 0x000fea0003800000 */
.L_x_1429:
[----:B------:R-:W-:Y:S02]  /*0b50*/  IMAD.MOV.U32 R20, RZ, RZ, R2 ;  /* 0x000000ffff147224 */ /* 0x000fe400078e0002 */
[----:B------:R-:W-:-:S07]  /*0b60*/  IMAD.MOV.U32 R21, RZ, RZ, R3 ;  /* 0x000000ffff157224 */ /* 0x000fce00078e0003 */
.L_x_1428:
[----:B------:R-:W-:Y:S05]  /*0b70*/  BSYNC B1 ;  /* 0x0000000000017941 */ /* 0x000fea0003800000 */
.L_x_1427:
        /* <DEDUP_REMOVED lines=26> */
[----:B------:R-:W-:Y:S05]  /*0d20*/  CALL.REL.NOINC `($__internal_6_$__cuda_sm20_div_rn_f64_full) ;  /* 0x0000001c00847944 */ /* 0x000fea0003c00000 */
.L_x_1434:
[----:B------:R-:W-:Y:S05]  /*0d30*/  BSYNC B2 ;  /* 0x0000000000027941 */ /* 0x000fea0003800000 */
.L_x_1433:
[----:B------:R-:W-:Y:S02]  /*0d40*/  IMAD.MOV.U32 R22, RZ, RZ, R2 ;  /* 0x000000ffff167224 */ /* 0x000fe400078e0002 */
[----:B------:R-:W-:-:S07]  /*0d50*/  IMAD.MOV.U32 R23, RZ, RZ, R3 ;  /* 0x000000ffff177224 */ /* 0x000fce00078e0003 */
.L_x_1432:
[----:B------:R-:W-:Y:S05]  /*0d60*/  BSYNC B1 ;  /* 0x0000000000017941 */ /* 0x000fea0003800000 */
.L_x_1431:
        /* <DEDUP_REMOVED lines=31> */
.L_x_1438:
[----:B------:R-:W-:Y:S05]  /*0f60*/  BSYNC B2 ;  /* 0x0000000000027941 */ /* 0x000fea0003800000 */
.L_x_1437:
[----:B------:R-:W-:Y:S01]  /*0f70*/  IMAD.MOV.U32 R4, RZ, RZ, R2 ;  /* 0x000000ffff047224 */ /* 0x000fe200078e0002 */
[----:B------:R-:W-:-:S07]  /*0f80*/  MOV R5, R3 ;  /* 0x0000000300057202 */ /* 0x000fce0000000f00 */
.L_x_1436:
[----:B------:R-:W-:Y:S05]  /*0f90*/  BSYNC B1 ;  /* 0x0000000000017941 */ /* 0x000fea0003800000 */
.L_x_1435:
        /* <DEDUP_REMOVED lines=27> */
.L_x_1442:
[----:B------:R-:W-:Y:S05]  /*1150*/  BSYNC B2 ;  /* 0x0000000000027941 */ /* 0x000fea0003800000 */
.L_x_1441:
[----:B------:R-:W-:Y:S01]  /*1160*/  MOV R6, R2 ;  /* 0x0000000200067202 */ /* 0x000fe20000000f00 */
[----:B------:R-:W-:-:S07]  /*1170*/  IMAD.MOV.U32 R7, RZ, RZ, R3 ;  /* 0x000000ffff077224 */ /* 0x000fce00078e0003 */
.L_x_1440:
[----:B------:R-:W-:Y:S05]  /*1180*/  BSYNC B1 ;  /* 0x0000000000017941 */ /* 0x000fea0003800000 */
.L_x_1439:
        /* <DEDUP_REMOVED lines=8> */
.L_x_1410:
        /* <DEDUP_REMOVED lines=87> */
.L_x_1446:
[----:B------:R-:W-:Y:S05]  /*1780*/  BSYNC B2 ;  /* 0x0000000000027941 */ /* 0x000fea0003800000 */
.L_x_1445:
[----:B------:R-:W-:Y:S01]  /*1790*/  IMAD.MOV.U32 R36, RZ, RZ, R2 ;  /* 0x000000ffff247224 */ /* 0x000fe200078e0002 */
[----:B------:R-:W-:-:S07]  /*17a0*/  MOV R37, R3 ;  /* 0x0000000300257202 */ /* 0x000fce0000000f00 */
.L_x_1444:
[----:B------:R-:W-:Y:S05]  /*17b0*/  BSYNC B1 ;  /* 0x0000000000017941 */ /* 0x000fea0003800000 */
.L_x_1443:
        /* <DEDUP_REMOVED lines=32> */
.L_x_1450:
[----:B------:R-:W-:Y:S05]  /*19c0*/  BSYNC B2 ;  /* 0x0000000000027941 */ /* 0x000fea0003800000 */
.L_x_1449:
[----:B------:R-:W-:Y:S01]  /*19d0*/  IMAD.MOV.U32 R34, RZ, RZ, R2 ;  /* 0x000000ffff227224 */ /* 0x000fe200078e0002 */
[----:B------:R-:W-:-:S07]  /*19e0*/  MOV R35, R3 ;  /* 0x0000000300237202 */ /* 0x000fce0000000f00 */
.L_x_1448:
[----:B------:R-:W-:Y:S05]  /*19f0*/  BSYNC B1 ;  /* 0x0000000000017941 */ /* 0x000fea0003800000 */
.L_x_1447:
        /* <DEDUP_REMOVED lines=32> */
.L_x_1454:
[----:B------:R-:W-:Y:S05]  /*1c00*/  BSYNC B2 ;  /* 0x0000000000027941 */ /* 0x000fea0003800000 */
.L_x_1453:
[----:B------:R-:W-:Y:S01]  /*1c10*/  IMAD.MOV.U32 R22, RZ, RZ, R2 ;  /* 0x000000ffff167224 */ /* 0x000fe200078e0002 */
[----:B------:R-:W-:-:S07]  /*1c20*/  MOV R23, R3 ;  /* 0x0000000300177202 */ /* 0x000fce0000000f00 */
.L_x_1452:
[----:B------:R-:W-:Y:S05]  /*1c30*/  BSYNC B1 ;  /* 0x0000000000017941 */ /* 0x000fea0003800000 */
.L_x_1451:
        /* <DEDUP_REMOVED lines=32> */
.L_x_1458:
[----:B------:R-:W-:Y:S05]  /*1e40*/  BSYNC B2 ;  /* 0x0000000000027941 */ /* 0x000fea0003800000 */
.L_x_1457:
[----:B------:R-:W-:Y:S01]  /*1e50*/  IMAD.MOV.U32 R20, RZ, RZ, R2 ;  /* 0x000000ffff147224 */ /* 0x000fe200078e0002 */
[----:B------:R-:W-:-:S07]  /*1e60*/  MOV R21, R3 ;  /* 0x0000000300157202 */ /* 0x000fce0000000f00 */
.L_x_1456:
[----:B------:R-:W-:Y:S05]  /*1e70*/  BSYNC B1 ;  /* 0x0000000000017941 */ /* 0x000fea0003800000 */
.L_x_1455:
        /* <DEDUP_REMOVED lines=31> */
[----:B-1----:R-:W-:Y:S05]  /*2070*/  CALL.REL.NOINC `($__internal_6_$__cuda_sm20_div_rn_f64_full) ;  /* 0x0000000800b07944 */ /* 0x002fea0003c00000 */
.L_x_1462:
[----:B------:R-:W-:Y:S05]  /*2080*/  BSYNC B2 ;  /* 0x0000000000027941 */ /* 0x000fea0003800000 */
.L_x_1461:
[----:B------:R-:W-:Y:S01]  /*2090*/  IMAD.MOV.U32 R8, RZ, RZ, R2 ;  /* 0x000000ffff087224 */ /* 0x000fe200078e0002 */
[----:B------:R-:W-:-:S07]  /*20a0*/  MOV R9, R3 ;  /* 0x0000000300097202 */ /* 0x000fce0000000f00 */
.L_x_1460:
[----:B------:R-:W-:Y:S05]  /*20b0*/  BSYNC B1 ;  /* 0x0000000000017941 */ /* 0x000fea0003800000 */
.L_x_1459:
        /* <DEDUP_REMOVED lines=31> */
[----:B-1----:R-:W-:Y:S05]  /*22b0*/  CALL.REL.NOINC `($__internal_6_$__cuda_sm20_div_rn_f64_full) ;  /* 0x0000000800207944 */ /* 0x002fea0003c00000 */
.L_x_1466:
[----:B------:R-:W-:Y:S05]  /*22c0*/  BSYNC B2 ;  /* 0x0000000000027941 */ /* 0x000fea0003800000 */
.L_x_1465:
[----:B------:R-:W-:Y:S02]  /*22d0*/  IMAD.MOV.U32 R6, RZ, RZ, R2 ;  /* 0x000000ffff067224 */ /* 0x000fe400078e0002 */
[----:B------:R-:W-:-:S07]  /*22e0*/  IMAD.MOV.U32 R7, RZ, RZ, R3 ;  /* 0x000000ffff077224 */ /* 0x000fce00078e0003 */
.L_x_1464:
[----:B------:R-:W-:Y:S05]  /*22f0*/  BSYNC B1 ;  /* 0x0000000000017941 */ /* 0x000fea0003800000 */
.L_x_1463:
        /* <DEDUP_REMOVED lines=32> */
.L_x_1470:
[----:B------:R-:W-:Y:S05]  /*2500*/  BSYNC B2 ;  /* 0x0000000000027941 */ /* 0x000fea0003800000 */
.L_x_1469:
[----:B------:R-:W-:Y:S01]  /*2510*/  MOV R4, R2 ;  /* 0x0000000200047202 */ /* 0x000fe20000000f00 */
[----:B------:R-:W-:-:S07]  /*2520*/  IMAD.MOV.U32 R5, RZ, RZ, R3 ;  /* 0x000000ffff057224 */ /* 0x000fce00078e0003 */
.L_x_1468:
[----:B------:R-:W-:Y:S05]  /*2530*/  BSYNC B1 ;  /* 0x0000000000017941 */ /* 0x000fea0003800000 */
.L_x_1467:
        /* <DEDUP_REMOVED lines=31> */
[----:B-1----:R-:W-:Y:S05]  /*2730*/  CALL.REL.NOINC `($__internal_6_$__cuda_sm20_div_rn_f64_full) ;  /* 0x0000000400007944 */ /* 0x002fea0003c00000 */
.L_x_1474:
[----:B------:R-:W-:Y:S05]  /*2740*/  BSYNC B2 ;  /* 0x0000000000027941 */ /* 0x000fea0003800000 */
.L_x_1473:
[----:B------:R-:W-:Y:S01]  /*2750*/  IMAD.MOV.U32 R10, RZ, RZ, R2 ;  /* 0x000000ffff0a7224 */ /* 0x000fe200078e0002 */
[----:B------:R-:W-:-:S07]  /*2760*/  MOV R11, R3 ;  /* 0x00000003000b7202 */ /* 0x000fce0000000f00 */
.L_x_1472:
[----:B------:R-:W-:Y:S05]  /*2770*/  BSYNC B1 ;  /* 0x0000000000017941 */ /* 0x000fea0003800000 */
.L_x_1471:
        /* <DEDUP_REMOVED lines=22> */
.L_x_1477:
[----:B------:R-:W-:-:S13]  /*28e0*/  ISETP.GE.AND P0, PT, R18, R19, PT ;  /* 0x000000131200720c */ /* 0x000fda0003f06270 */
[----:B------:R-:W-:Y:S05]  /*28f0*/  @P0 BRA `(.L_x_1479) ;  /* 0x0000000000300947 */ /* 0x000fea0003800000 */
[----:B0-2---:R-:W0:Y:S01]  /*2900*/  LDC.64 R2, c[0x0][0x228] ;  /* 0x00008a00ff027b82 */ /* 0x005e220000000a00 */
[----:B------:R-:W-:Y:S02]  /*2910*/  IMAD.IADD R13, R40, 0x1, R18 ;  /* 0x00000001280d7824 */ /* 0x000fe400078e0212 */
[----:B------:R-:W-:Y:S02]  /*2920*/  VIADD R18, R18, 0x80 ;  /* 0x0000008012127836 */ /* 0x000fe40000000000 */
[----:B0-----:R-:W-:-:S05]  /*2930*/  IMAD.WIDE.U32 R2, R13, 0x8, R2 ;  /* 0x000000080d027825 */ /* 0x001fca00078e0002 */
[----:B------:R2:W-:Y:S02]  /*2940*/  STG.E.64 desc[UR4][R2.64], R20 ;  /* 0x0000001402007986 */ /* 0x0005e4000c101b04 */
.L_x_1478:
[----:B------:R-:W-:-:S13]  /*2950*/  ISETP.GE.AND P0, PT, R18, R19, PT ;  /* 0x000000131200720c */ /* 0x000fda0003f06270 */
[----:B------:R-:W-:Y:S05]  /*2960*/  @P0 BRA `(.L_x_1480) ;  /* 0x0000000000340947 */ /* 0x000fea0003800000 */
[----:B0-2---:R-:W0:Y:S01]  /*2970*/  LDC.64 R2, c[0x0][0x228] ;  /* 0x00008a00ff027b82 */ /* 0x005e220000000a00 */
[----:B------:R-:W-:Y:S01]  /*2980*/  IADD3 R13, R40, R18, RZ ;  /* 0x00000012280d7210 */ /* 0x000fe20007ffe0ff */
[----:B------:R-:W-:-:S04]  /*2990*/  VIADD R18, R18, 0x80 ;  /* 0x0000008012127836 */ /* 0x000fc80000000000 */
[----:B0-----:R-:W-:-:S05]  /*29a0*/  IMAD.WIDE.U32 R2, R13, 0x8, R2 ;  /* 0x000000080d027825 */ /* 0x001fca00078e0002 */
[----:B------:R3:W-:Y:S02]  /*29b0*/  STG.E.64 desc[UR4][R2.64], R8 ;  /* 0x0000000802007986 */ /* 0x0007e4000c101b04 */
.L_x_1479:
        /* <DEDUP_REMOVED lines=8> */
.L_x_1480:
[----:B------:R-:W-:Y:S05]  /*2a40*/  BSYNC B1 ;  /* 0x0000000000017941 */ /* 0x000fea0003800000 */
.L_x_1476:
[----:B------:R-:W-:-:S13]  /*2a50*/  ISETP.GE.AND P0, PT, R18, R19, PT ;  /* 0x000000131200720c */ /* 0x000fda0003f06270 */
[----:B0-23--:R-:W0:Y:S01]  /*2a60*/  @!P0 LDC.64 R2, c[0x0][0x228] ;  /* 0x00008a00ff028b82 */ /* 0x00de220000000a00 */
[----:B------:R-:W-:Y:S02]  /*2a70*/  @!P0 IMAD.IADD R7, R40, 0x1, R18 ;  /* 0x0000000128078824 */ /* 0x000fe400078e0212 */
[----:B------:R-:W-:Y:S02]  /*2a80*/  @!P0 VIADD R18, R18, 0x80 ;  /* 0x0000008012128836 */ /* 0x000fe40000000000 */
[----:B0-----:R-:W-:-:S05]  /*2a90*/  @!P0 IMAD.WIDE.U32 R2, R7, 0x8, R2 ;  /* 0x0000000807028825 */ /* 0x001fca00078e0002 */
[----:B------:R4:W-:Y:S02]  /*2aa0*/  @!P0 STG.E.64 desc[UR4][R2.64], R4 ;  /* 0x0000000402008986 */ /* 0x0009e4000c101b04 */
.L_x_1481:
[----:B------:R-:W-:Y:S05]  /*2ab0*/  BSYNC B0 ;  /* 0x0000000000007941 */ /* 0x000fea0003800000 */
.L_x_1475:
        /* <DEDUP_REMOVED lines=8> */
        .weak           $__internal_6_$__cuda_sm20_div_rn_f64_full
        .type           $__internal_6_$__cuda_sm20_div_rn_f64_full,@function
        .size           $__internal_6_$__cuda_sm20_div_rn_f64_full,(.L_x_1495 - $__internal_6_$__cuda_sm20_div_rn_f64_full)
$__internal_6_$__cuda_sm20_div_rn_f64_full:
        /* <DEDUP_REMOVED lines=34> */
.L_x_1482:
        /* <DEDUP_REMOVED lines=39> */
.L_x_1484:
        /* <DEDUP_REMOVED lines=19> */
.L_x_1487:
[----:B------:R-:W-:-:S05]  /*3100*/  LOP3.LUT R2, R25, 0x80000, RZ, 0xfc, !PT ;  /* 0x0008000019027812 */ /* 0x000fca00078efcff */
[----:B------:R-:W-:Y:S01]  /*3110*/  IMAD.MOV.U32 R3, RZ, RZ, R2 ;  /* 0x000000ffff037224 */ /* 0x000fe200078e0002 */
[----:B------:R-:W-:Y:S01]  /*3120*/  MOV R2, R24 ;  /* 0x0000001800027202 */ /* 0x000fe20000000f00 */
[----:B------:R-:W-:Y:S06]  /*3130*/  BRA `(.L_x_1485) ;  /* 0x00000000000c7947 */ /* 0x000fec0003800000 */
.L_x_1486:
[----:B------:R-:W-:-:S05]  /*3140*/  LOP3.LUT R2, R27, 0x80000, RZ, 0xfc, !PT ;  /* 0x000800001b027812 */ /* 0x000fca00078efcff */
[----:B------:R-:W-:Y:S02]  /*3150*/  IMAD.MOV.U32 R3, RZ, RZ, R2 ;  /* 0x000000ffff037224 */ /* 0x000fe400078e0002 */
[----:B------:R-:W-:-:S07]  /*3160*/  IMAD.MOV.U32 R2, RZ, RZ, R26 ;  /* 0x000000ffff027224 */ /* 0x000fce00078e001a */
.L_x_1485:
[----:B------:R-:W-:Y:S05]  /*3170*/  BSYNC B0 ;  /* 0x0000000000007941 */ /* 0x000fea0003800000 */
.L_x_1483:
[----:B------:R-:W-:Y:S01]  /*3180*/  MOV R24, R0 ;  /* 0x0000000000187202 */ /* 0x000fe20000000f00 */
[----:B------:R-:W-:-:S04]  /*3190*/  IMAD.MOV.U32 R25, RZ, RZ, 0x0 ;  /* 0x00000000ff197424 */ /* 0x000fc800078e00ff */
[----:B------:R-:W-:Y:S05]  /*31a0*/  RET.REL.NODEC R24 `(_ZN2at6native29vectorized_elementwise_kernelILi8EZZZNS0_53_GLOBAL__N__52d73765_15_RenormKernel_cu_9e10b42f_309824renorm_scale_factor_implERNS_18TensorIteratorBaseEdENKUlvE_clEvENKUlvE_clEvEUldE_St5arrayIPcLm2EEEEviT0_T1_) ;  /* 0xffffffcc18947950 */ /* 0x000fea0003c3ffff */
.L_x_1488:
        /* <DEDUP_REMOVED lines=13> */
.L_x_1495:


//--------------------- .nv.global.init           --------------------------
	.section	.nv.global.init,"aw",@progbits
.nv.global.init:
	.type		$str$5,@object
	.size		$str$5,(__unnamed_1 - $str$5)
$str$5:
        /*0000*/ 	.byte	0x66, 0x61, 0x6c, 0x73, 0x65, 0x00
	.type		__unnamed_1,@object
	.size		__unnamed_1,(__unnamed_3 - __unnamed_1)
__unnamed_1:
        /*0006*/ 	.byte	0x66, 0x65, 0x74, 0x63, 0x68, 0x5f, 0x61, 0x6e, 0x64, 0x5f, 0x63, 0x61, 0x73, 0x74, 0x00
	.type		__unnamed_3,@object
	.size		__unnamed_3,(__unnamed_2 - __unnamed_3)
__unnamed_3:
        /*0015*/ 	.byte	0x66, 0x65, 0x74, 0x63, 0x68, 0x5f, 0x61, 0x6e, 0x64, 0x5f, 0x63, 0x61, 0x73, 0x74, 0x00
	.type		__unnamed_2,@object
	.size		__unnamed_2,(__unnamed_4 - __unnamed_2)
__unnamed_2:
        /*0024*/ 	.byte	0x63, 0x61, 0x73, 0x74, 0x5f, 0x61, 0x6e, 0x64, 0x5f, 0x73, 0x74, 0x6f, 0x72, 0x65, 0x00
	.type		__unnamed_4,@object
	.size		__unnamed_4,($str$6 - __unnamed_4)
__unnamed_4:
        /*0033*/ 	.byte	0x63, 0x61, 0x73, 0x74, 0x5f, 0x61, 0x6e, 0x64, 0x5f, 0x73, 0x74, 0x6f, 0x72, 0x65, 0x00
	.type		$str$6,@object
	.size		$str$6,(.L_33 - $str$6)
$str$6:
        /*0042*/ 	.byte	0x2f, 0x72, 0x6f, 0x6f, 0x74, 0x2f, 0x2e, 0x70, 0x79, 0x65, 0x6e, 0x76, 0x2f, 0x76, 0x65, 0x72
        /*0052*/ 	.byte	0x73, 0x69, 0x6f, 0x6e, 0x73, 0x2f, 0x33, 0x2e, 0x31, 0x33, 0x2e, 0x31, 0x32, 0x2f, 0x6c, 0x69
        /*0062*/ 	.byte	0x62, 0x2f, 0x70, 0x79, 0x74, 0x68, 0x6f, 0x6e, 0x33, 0x2e, 0x31, 0x33, 0x2f, 0x73, 0x69, 0x74
        /*0072*/ 	.byte	0x65, 0x2d, 0x70, 0x61, 0x63, 0x6b, 0x61, 0x67, 0x65, 0x73, 0x2f, 0x74, 0x6f, 0x72, 0x63, 0x68
        /*0082*/ 	.byte	0x2f, 0x69, 0x6e, 0x63, 0x6c, 0x75, 0x64, 0x65, 0x2f, 0x63, 0x31, 0x30, 0x2f, 0x63, 0x6f, 0x72
        /*0092*/ 	.byte	0x65, 0x2f, 0x44, 0x79, 0x6e, 0x61, 0x6d, 0x69, 0x63, 0x43, 0x61, 0x73, 0x74, 0x2e, 0x68, 0x00
.L_33:


//--------------------- .nv.shared.reserved.0     --------------------------
	.section	.nv.shared.reserved.0,"aw",@nobits
	.weak		__nv_reservedSMEM_offset_0_alias
	.size		__nv_reservedSMEM_offset_0_alias, 0, 0
	.other		__nv_reservedSMEM_offset_0_alias,@"STO_CUDA_RESERVED_SHARED STV_DEFAULT"
__nv_reservedSMEM_offset_0_alias:
	.zero		0


//--------------------- .nv.global                --------------------------
	.section	.nv.global,"aw",@nobits
.nv.global:
	.type		_ZN51_INTERNAL_52d73765_15_RenormKernel_cu_9e10b42f_30984cuda3std3__48in_placeE,@object
	.size		_ZN51_INTERNAL_52d73765_15_RenormKernel_cu_9e10b42f_30984cuda3std3__48in_placeE,(_ZN51_INTERNAL_52d73765_15_RenormKernel_cu_9e10b42f_30984cuda3std6ranges3__45__cpo8distanceE - _ZN51_INTERNAL_52d73765_15_RenormKernel_cu_9e10b42f_30984cuda3std3__48in_placeE)
_ZN51_INTERNAL_52d73765_15_RenormKernel_cu_9e10b42f_30984cuda3std3__48in_placeE:
	.zero		1
	.type		_ZN51_INTERNAL_52d73765_15_RenormKernel_cu_9e10b42f_30984cuda3std6ranges3__45__cpo8distanceE,@object
	.size		_ZN51_INTERNAL_52d73765_15_RenormKernel_cu_9e10b42f_30984cuda3std6ranges3__45__cpo8distanceE,(_ZN51_INTERNAL_52d73765_15_RenormKernel_cu_9e10b42f_30984cuda3std3__45__cpo6cbeginE - _ZN51_INTERNAL_52d73765_15_RenormKernel_cu_9e10b42f_30984cuda3std6ranges3__45__cpo8distanceE)
_ZN51_INTERNAL_52d73765_15_RenormKernel_cu_9e10b42f_30984cuda3std6ranges3__45__cpo8distanceE:
	.zero		1
	.type		_ZN51_INTERNAL_52d73765_15_RenormKernel_cu_9e10b42f_30984cuda3std3__45__cpo6cbeginE,@object
	.size		_ZN51_INTERNAL_52d73765_15_RenormKernel_cu_9e10b42f_30984cuda3std3__45__cpo6cbeginE,(_ZN51_INTERNAL_52d73765_15_RenormKernel_cu_9e10b42f_30984cuda3std6ranges3__45__cpo7advanceE - _ZN51_INTERNAL_52d73765_15_RenormKernel_cu_9e10b42f_30984cuda3std3__45__cpo6cbeginE)
_ZN51_INTERNAL_52d73765_15_RenormKernel_cu_9e10b42f_30984cuda3std3__45__cpo6cbeginE:
	.zero		1
	.type		_ZN51_INTERNAL_52d73765_15_RenormKernel_cu_9e10b42f_30984cuda3std6ranges3__45__cpo7advanceE,@object
	.size		_ZN51_INTERNAL_52d73765_15_RenormKernel_cu_9e10b42f_30984cuda3std6ranges3__45__cpo7advanceE,(_ZN51_INTERNAL_52d73765_15_RenormKernel_cu_9e10b42f_30984cuda3std3__45__cpo7crbeginE - _ZN51_INTERNAL_52d73765_15_RenormKernel_cu_9e10b42f_30984cuda3std6ranges3__45__cpo7advanceE)
_ZN51_INTERNAL_52d73765_15_RenormKernel_cu_9e10b42f_30984cuda3std6ranges3__45__cpo7advanceE:
	.zero		1
	.type		_ZN51_INTERNAL_52d73765_15_RenormKernel_cu_9e10b42f_30984cuda3std3__45__cpo7crbeginE,@object
	.size		_ZN51_INTERNAL_52d73765_15_RenormKernel_cu_9e10b42f_30984cuda3std3__45__cpo7crbeginE,(_ZN51_INTERNAL_52d73765_15_RenormKernel_cu_9e10b42f_30984cuda3std6ranges3__45__cpo4dataE - _ZN51_INTERNAL_52d73765_15_RenormKernel_cu_9e10b42f_30984cuda3std3__45__cpo7crbeginE)
_ZN51_INTERNAL_52d73765_15_RenormKernel_cu_9e10b42f_30984cuda3std3__45__cpo7crbeginE:
	.zero		1
	.type		_ZN51_INTERNAL_52d73765_15_RenormKernel_cu_9e10b42f_30984cuda3std6ranges3__45__cpo4dataE,@object
	.size		_ZN51_INTERNAL_52d73765_15_RenormKernel_cu_9e10b42f_30984cuda3std6ranges3__45__cpo4dataE,(_ZN51_INTERNAL_52d73765_15_RenormKernel_cu_9e10b42f_30984cuda3std6ranges3__45__cpo5beginE - _ZN51_INTERNAL_52d73765_15_RenormKernel_cu_9e10b42f_30984cuda3std6ranges3__45__cpo4dataE)
_ZN51_INTERNAL_52d73765_15_RenormKernel_cu_9e10b42f_30984cuda3std6ranges3__45__cpo4dataE:
	.zero		1
	.type		_ZN51_INTERNAL_52d73765_15_RenormKernel_cu_9e10b42f_30984cuda3std6ranges3__45__cpo5beginE,@object
	.size		_ZN51_INTERNAL_52d73765_15_RenormKernel_cu_9e10b42f_30984cuda3std6ranges3__45__cpo5beginE,(_ZN51_INTERNAL_52d73765_15_RenormKernel_cu_9e10b42f_30984cuda3std3__453_GLOBAL__N__52d73765_15_RenormKernel_cu_9e10b42f_30986ignoreE - _ZN51_INTERNAL_52d73765_15_RenormKernel_cu_9e10b42f_30984cuda3std6ranges3__45__cpo5beginE)
_ZN51_INTERNAL_52d73765_15_RenormKernel_cu_9e10b42f_30984cuda3std6ranges3__45__cpo5beginE:
	.zero		1
	.type		_ZN51_INTERNAL_52d73765_15_RenormKernel_cu_9e10b42f_30984cuda3std3__453_GLOBAL__N__52d73765_15_RenormKernel_cu_9e10b42f_30986ignoreE,@object
	.size		_ZN51_INTERNAL_52d73765_15_RenormKernel_cu_9e10b42f_30984cuda3std3__453_GLOBAL__N__52d73765_15_RenormKernel_cu_9e10b42f_30986ignoreE,(_ZN51_INTERNAL_52d73765_15_RenormKernel_cu_9e10b42f_30984cuda3std6ranges3__45__cpo4sizeE - _ZN51_INTERNAL_52d73765_15_RenormKernel_cu_9e10b42f_30984cuda3std3__453_GLOBAL__N__52d73765_15_RenormKernel_cu_9e10b42f_30986ignoreE)
_ZN51_INTERNAL_52d73765_15_RenormKernel_cu_9e10b42f_30984cuda3std3__453_GLOBAL__N__52d73765_15_RenormKernel_cu_9e10b42f_30986ignoreE:
	.zero		1
	.type		_ZN51_INTERNAL_52d73765_15_RenormKernel_cu_9e10b42f_30984cuda3std6ranges3__45__cpo4sizeE,@object
	.size		_ZN51_INTERNAL_52d73765_15_RenormKernel_cu_9e10b42f_30984cuda3std6ranges3__45__cpo4sizeE,(_ZN51_INTERNAL_52d73765_15_RenormKernel_cu_9e10b42f_30984cuda3std3__45__cpo5beginE - _ZN51_INTERNAL_52d73765_15_RenormKernel_cu_9e10b42f_30984cuda3std6ranges3__45__cpo4sizeE)
_ZN51_INTERNAL_52d73765_15_RenormKernel_cu_9e10b42f_30984cuda3std6ranges3__45__cpo4sizeE:
	.zero		1
	.type		_ZN51_INTERNAL_52d73765_15_RenormKernel_cu_9e10b42f_30984cuda3std3__45__cpo5beginE,@object
	.size		_ZN51_INTERNAL_52d73765_15_RenormKernel_cu_9e10b42f_30984cuda3std3__45__cpo5beginE,(_ZN51_INTERNAL_52d73765_15_RenormKernel_cu_9e10b42f_30984cuda3std6ranges3__45__cpo6cbeginE - _ZN51_INTERNAL_52d73765_15_RenormKernel_cu_9e10b42f_30984cuda3std3__45__cpo5beginE)
_ZN51_INTERNAL_52d73765_15_RenormKernel_cu_9e10b42f_30984cuda3std3__45__cpo5beginE:
	.zero		1
	.type		_ZN51_INTERNAL_52d73765_15_RenormKernel_cu_9e10b42f_30984cuda3std6ranges3__45__cpo6cbeginE,@object
	.size		_ZN51_INTERNAL_52d73765_15_RenormKernel_cu_9e10b42f_30984cuda3std6ranges3__45__cpo6cbeginE,(_ZN51_INTERNAL_52d73765_15_RenormKernel_cu_9e10b42f_30984cuda3std3__45__cpo6rbeginE - _ZN51_INTERNAL_52d73765_15_RenormKernel_cu_9e10b42f_30984cuda3std6ranges3__45__cpo6cbeginE)
_ZN51_INTERNAL_52d73765_15_RenormKernel_cu_9e10b42f_30984cuda3std6ranges3__45__cpo6cbeginE:
	.zero		1
	.type		_ZN51_INTERNAL_52d73765_15_RenormKernel_cu_9e10b42f_30984cuda3std3__45__cpo6rbeginE,@object
	.size		_ZN51_INTERNAL_52d73765_15_RenormKernel_cu_9e10b42f_30984cuda3std3__45__cpo6rbeginE,(_ZN51_INTERNAL_52d73765_15_RenormKernel_cu_9e10b42f_30984cuda3std6ranges3__45__cpo4nextE - _ZN51_INTERNAL_52d73765_15_RenormKernel_cu_9e10b42f_30984cuda3std3__45__cpo6rbeginE)
_ZN51_INTERNAL_52d73765_15_RenormKernel_cu_9e10b42f_30984cuda3std3__45__cpo6rbeginE:
	.zero		1
	.type		_ZN51_INTERNAL_52d73765_15_RenormKernel_cu_9e10b42f_30984cuda3std6ranges3__45__cpo4nextE,@object
	.size		_ZN51_INTERNAL_52d73765_15_RenormKernel_cu_9e10b42f_30984cuda3std6ranges3__45__cpo4nextE,(_ZN51_INTERNAL_52d73765_15_RenormKernel_cu_9e10b42f_30984cuda3std6ranges3__45__cpo4swapE - _ZN51_INTERNAL_52d73765_15_RenormKernel_cu_9e10b42f_30984cuda3std6ranges3__45__cpo4nextE)
_ZN51_INTERNAL_52d73765_15_RenormKernel_cu_9e10b42f_30984cuda3std6ranges3__45__cpo4nextE:
	.zero		1
	.type		_ZN51_INTERNAL_52d73765_15_RenormKernel_cu_9e10b42f_30984cuda3std6ranges3__45__cpo4swapE,@object
	.size		_ZN51_INTERNAL_52d73765_15_RenormKernel_cu_9e10b42f_30984cuda3std6ranges3__45__cpo4swapE,(_ZN51_INTERNAL_52d73765_15_RenormKernel_cu_9e10b42f_30984cuda3std3__420unreachable_sentinelE - _ZN51_INTERNAL_52d73765_15_RenormKernel_cu_9e10b42f_30984cuda3std6ranges3__45__cpo4swapE)
_ZN51_INTERNAL_52d73765_15_RenormKernel_cu_9e10b42f_30984cuda3std6ranges3__45__cpo4swapE:
	.zero		1
	.type		_ZN51_INTERNAL_52d73765_15_RenormKernel_cu_9e10b42f_30984cuda3std3__420unreachable_sentinelE,@object
	.size		_ZN51_INTERNAL_52d73765_15_RenormKernel_cu_9e10b42f_30984cuda3std3__420unreachable_sentinelE,(_ZN51_INTERNAL_52d73765_15_RenormKernel_cu_9e10b42f_30986thrust23THRUST_300001_SM_900_NS6system6detail10sequential3seqE - _ZN51_INTERNAL_52d73765_15_RenormKernel_cu_9e10b42f_30984cuda3std3__420unreachable_sentinelE)
_ZN51_INTERNAL_52d73765_15_RenormKernel_cu_9e10b42f_30984cuda3std3__420unreachable_sentinelE:
	.zero		1
	.type		_ZN51_INTERNAL_52d73765_15_RenormKernel_cu_9e10b42f_30986thrust23THRUST_300001_SM_900_NS6system6detail10sequential3seqE,@object
	.size		_ZN51_INTERNAL_52d73765_15_RenormKernel_cu_9e10b42f_30986thrust23THRUST_300001_SM_900_NS6system6detail10sequential3seqE,(_ZN51_INTERNAL_52d73765_15_RenormKernel_cu_9e10b42f_30984cuda3std3__45__cpo4cendE - _ZN51_INTERNAL_52d73765_15_RenormKernel_cu_9e10b42f_30986thrust23THRUST_300001_SM_900_NS6system6detail10sequential3seqE)
_ZN51_INTERNAL_52d73765_15_RenormKernel_cu_9e10b42f_30986thrust23THRUST_300001_SM_900_NS6system6detail10sequential3seqE:
	.zero		1
	.type		_ZN51_INTERNAL_52d73765_15_RenormKernel_cu_9e10b42f_30984cuda3std3__45__cpo4cendE,@object
	.size		_ZN51_INTERNAL_52d73765_15_RenormKernel_cu_9e10b42f_30984cuda3std3__45__cpo4cendE,(_ZN51_INTERNAL_52d73765_15_RenormKernel_cu_9e10b42f_30984cuda3std6ranges3__45__cpo9iter_swapE - _ZN51_INTERNAL_52d73765_15_RenormKernel_cu_9e10b42f_30984cuda3std3__45__cpo4cendE)
_ZN51_INTERNAL_52d73765_15_RenormKernel_cu_9e10b42f_30984cuda3std3__45__cpo4cendE:
	.zero		1
	.type		_ZN51_INTERNAL_52d73765_15_RenormKernel_cu_9e10b42f_30984cuda3std6ranges3__45__cpo9iter_swapE,@object
	.size		_ZN51_INTERNAL_52d73765_15_RenormKernel_cu_9e10b42f_30984cuda3std6ranges3__45__cpo9iter_swapE,(_ZN51_INTERNAL_52d73765_15_RenormKernel_cu_9e10b42f_30984cuda3std3__45__cpo5crendE - _ZN51_INTERNAL_52d73765_15_RenormKernel_cu_9e10b42f_30984cuda3std6ranges3__45__cpo9iter_swapE)
_ZN51_INTERNAL_52d73765_15_RenormKernel_cu_9e10b42f_30984cuda3std6ranges3__45__cpo9iter_swapE:
	.zero		1
	.type		_ZN51_INTERNAL_52d73765_15_RenormKernel_cu_9e10b42f_30984cuda3std3__45__cpo5crendE,@object
	.size		_ZN51_INTERNAL_52d73765_15_RenormKernel_cu_9e10b42f_30984cuda3std3__45__cpo5crendE,(_ZN51_INTERNAL_52d73765_15_RenormKernel_cu_9e10b42f_30984cuda3std6ranges3__45__cpo5cdataE - _ZN51_INTERNAL_52d73765_15_RenormKernel_cu_9e10b42f_30984cuda3std3__45__cpo5crendE)
_ZN51_INTERNAL_52d73765_15_RenormKernel_cu_9e10b42f_30984cuda3std3__45__cpo5crendE:
	.zero		1
	.type		_ZN51_INTERNAL_52d73765_15_RenormKernel_cu_9e10b42f_30984cuda3std6ranges3__45__cpo5cdataE,@object
	.size		_ZN51_INTERNAL_52d73765_15_RenormKernel_cu_9e10b42f_30984cuda3std6ranges3__45__cpo5cdataE,(_ZN51_INTERNAL_52d73765_15_RenormKernel_cu_9e10b42f_30984cuda3std6ranges3__45__cpo3endE - _ZN51_INTERNAL_52d73765_15_RenormKernel_cu_9e10b42f_30984cuda3std6ranges3__45__cpo5cdataE)
_ZN51_INTERNAL_52d73765_15_RenormKernel_cu_9e10b42f_30984cuda3std6ranges3__45__cpo5cdataE:
	.zero		1
	.type		_ZN51_INTERNAL_52d73765_15_RenormKernel_cu_9e10b42f_30984cuda3std6ranges3__45__cpo3endE,@object
	.size		_ZN51_INTERNAL_52d73765_15_RenormKernel_cu_9e10b42f_30984cuda3std6ranges3__45__cpo3endE,(_ZN51_INTERNAL_52d73765_15_RenormKernel_cu_9e10b42f_30984cuda3std3__419piecewise_constructE - _ZN51_INTERNAL_52d73765_15_RenormKernel_cu_9e10b42f_30984cuda3std6ranges3__45__cpo3endE)
_ZN51_INTERNAL_52d73765_15_RenormKernel_cu_9e10b42f_30984cuda3std6ranges3__45__cpo3endE:
	.zero		1
	.type		_ZN51_INTERNAL_52d73765_15_RenormKernel_cu_9e10b42f_30984cuda3std3__419piecewise_constructE,@object
	.size		_ZN51_INTERNAL_52d73765_15_RenormKernel_cu_9e10b42f_30984cuda3std3__419piecewise_constructE,(_ZN51_INTERNAL_52d73765_15_RenormKernel_cu_9e10b42f_30984cuda3std6ranges3__45__cpo5ssizeE - _ZN51_INTERNAL_52d73765_15_RenormKernel_cu_9e10b42f_30984cuda3std3__419piecewise_constructE)
_ZN51_INTERNAL_52d73765_15_RenormKernel_cu_9e10b42f_30984cuda3std3__419piecewise_constructE:
	.zero		1
	.type		_ZN51_INTERNAL_52d73765_15_RenormKernel_cu_9e10b42f_30984cuda3std6ranges3__45__cpo5ssizeE,@object
	.size		_ZN51_INTERNAL_52d73765_15_RenormKernel_cu_9e10b42f_30984cuda3std6ranges3__45__cpo5ssizeE,(_ZN51_INTERNAL_52d73765_15_RenormKernel_cu_9e10b42f_30984cuda3std3__45__cpo3endE - _ZN51_INTERNAL_52d73765_15_RenormKernel_cu_9e10b42f_30984cuda3std6ranges3__45__cpo5ssizeE)
_ZN51_INTERNAL_52d73765_15_RenormKernel_cu_9e10b42f_30984cuda3std6ranges3__45__cpo5ssizeE:
	.zero		1
	.type		_ZN51_INTERNAL_52d73765_15_RenormKernel_cu_9e10b42f_30984cuda3std3__45__cpo3endE,@object
	.size		_ZN51_INTERNAL_52d73765_15_RenormKernel_cu_9e10b42f_30984cuda3std3__45__cpo3endE,(_ZN51_INTERNAL_52d73765_15_RenormKernel_cu_9e10b42f_30984cuda3std6ranges3__45__cpo4cendE - _ZN51_INTERNAL_52d73765_15_RenormKernel_cu_9e10b42f_30984cuda3std3__45__cpo3endE)
_ZN51_INTERNAL_52d73765_15_RenormKernel_cu_9e10b42f_30984cuda3std3__45__cpo3endE:
	.zero		1
	.type		_ZN51_INTERNAL_52d73765_15_RenormKernel_cu_9e10b42f_30984cuda3std6ranges3__45__cpo4cendE,@object
	.size		_ZN51_INTERNAL_52d73765_15_RenormKernel_cu_9e10b42f_30984cuda3std6ranges3__45__cpo4cendE,(_ZN51_INTERNAL_52d73765_15_RenormKernel_cu_9e10b42f_30984cuda3std3__45__cpo4rendE - _ZN51_INTERNAL_52d73765_15_RenormKernel_cu_9e10b42f_30984cuda3std6ranges3__45__cpo4cendE)
_ZN51_INTERNAL_52d73765_15_RenormKernel_cu_9e10b42f_30984cuda3std6ranges3__45__cpo4cendE:
	.zero		1
	.type		_ZN51_INTERNAL_52d73765_15_RenormKernel_cu_9e10b42f_30984cuda3std3__45__cpo4rendE,@object
	.size		_ZN51_INTERNAL_52d73765_15_RenormKernel_cu_9e10b42f_30984cuda3std3__45__cpo4rendE,(_ZN51_INTERNAL_52d73765_15_RenormKernel_cu_9e10b42f_30984cuda3std6ranges3__45__cpo4prevE - _ZN51_INTERNAL_52d73765_15_RenormKernel_cu_9e10b42f_30984cuda3std3__45__cpo4rendE)
_ZN51_INTERNAL_52d73765_15_RenormKernel_cu_9e10b42f_30984cuda3std3__45__cpo4rendE:
	.zero		1
	.type		_ZN51_INTERNAL_52d73765_15_RenormKernel_cu_9e10b42f_30984cuda3std6ranges3__45__cpo4prevE,@object
	.size		_ZN51_INTERNAL_52d73765_15_RenormKernel_cu_9e10b42f_30984cuda3std6ranges3__45__cpo4prevE,(_ZN51_INTERNAL_52d73765_15_RenormKernel_cu_9e10b42f_30984cuda3std6ranges3__45__cpo9iter_moveE - _ZN51_INTERNAL_52d73765_15_RenormKernel_cu_9e10b42f_30984cuda3std6ranges3__45__cpo4prevE)
_ZN51_INTERNAL_52d73765_15_RenormKernel_cu_9e10b42f_30984cuda3std6ranges3__45__cpo4prevE:
	.zero		1
	.type		_ZN51_INTERNAL_52d73765_15_RenormKernel_cu_9e10b42f_30984cuda3std6ranges3__45__cpo9iter_moveE,@object
	.size		_ZN51_INTERNAL_52d73765_15_RenormKernel_cu_9e10b42f_30984cuda3std6ranges3__45__cpo9iter_moveE,(.L_17 - _ZN51_INTERNAL_52d73765_15_RenormKernel_cu_9e10b42f_30984cuda3std6ranges3__45__cpo9iter_moveE)
_ZN51_INTERNAL_52d73765_15_RenormKernel_cu_9e10b42f_30984cuda3std6ranges3__45__cpo9iter_moveE:
	.zero		1
.L_17:


//--------------------- .nv.constant0._ZN2at6native18elementwise_kernelILi128ELi4EZNS0_15gpu_kernel_implIZZZNS0_53_GLOBAL__N__52d73765_15_RenormKernel_cu_9e10b42f_309824renorm_scale_factor_implERNS_18TensorIteratorBaseEdENKUlvE_clEvENKUlvE0_clEvEUlfE_EEvS5_RKT_EUliE_EEviT1_ --------------------------
	.section	.nv.constant0._ZN2at6native18elementwise_kernelILi128ELi4EZNS0_15gpu_kernel_implIZZZNS0_53_GLOBAL__N__52d73765_15_RenormKernel_cu_9e10b42f_309824renorm_scale_factor_implERNS_18TensorIteratorBaseEdENKUlvE_clEvENKUlvE0_clEvEUlfE_EEvS5_RKT_EUliE_EEviT1_,"a",@progbits
	.sectionflags	@""
	.align	4
.nv.constant0._ZN2at6native18elementwise_kernelILi128ELi4EZNS0_15gpu_kernel_implIZZZNS0_53_GLOBAL__N__52d73765_15_RenormKernel_cu_9e10b42f_309824renorm_scale_factor_implERNS_18TensorIteratorBaseEdENKUlvE_clEvENKUlvE0_clEvEUlfE_EEvS5_RKT_EUliE_EEviT1_:
	.zero		1088


//--------------------- .nv.constant0._ZN2at6native27unrolled_elementwise_kernelIZZZNS0_53_GLOBAL__N__52d73765_15_RenormKernel_cu_9e10b42f_309824renorm_scale_factor_implERNS_18TensorIteratorBaseEdENKUlvE_clEvENKUlvE0_clEvEUlfE_St5arrayIPcLm2EELi4E23TrivialOffsetCalculatorILi1EjESC_NS0_6memory12LoadWithCastILi1EEENSD_13StoreWithCastILi1EEEEEviT_T0_T2_T3_T4_T5_ --------------------------
	.section	.nv.constant0._ZN2at6native27unrolled_elementwise_kernelIZZZNS0_53_GLOBAL__N__52d73765_15_RenormKernel_cu_9e10b42f_309824renorm_scale_factor_implERNS_18TensorIteratorBaseEdENKUlvE_clEvENKUlvE0_clEvEUlfE_St5arrayIPcLm2EELi4E23TrivialOffsetCalculatorILi1EjESC_NS0_6memory12LoadWithCastILi1EEENSD_13StoreWithCastILi1EEEEEviT_T0_T2_T3_T4_T5_,"a",@progbits
	.sectionflags	@""
	.align	4
.nv.constant0._ZN2at6native27unrolled_elementwise_kernelIZZZNS0_53_GLOBAL__N__52d73765_15_RenormKernel_cu_9e10b42f_309824renorm_scale_factor_implERNS_18TensorIteratorBaseEdENKUlvE_clEvENKUlvE0_clEvEUlfE_St5arrayIPcLm2EELi4E23TrivialOffsetCalculatorILi1EjESC_NS0_6memory12LoadWithCastILi1EEENSD_13StoreWithCastILi1EEEEEviT_T0_T2_T3_T4_T5_:
	.zero		588


//--------------------- .nv.constant0._ZN2at6native18elementwise_kernelILi128ELi2EZNS0_22gpu_kernel_impl_nocastIZZZNS0_53_GLOBAL__N__52d73765_15_RenormKernel_cu_9e10b42f_309824renorm_scale_factor_implERNS_18TensorIteratorBaseEdENKUlvE_clEvENKUlvE0_clEvEUlfE_EEvS5_RKT_EUliE_EEviT1_ --------------------------
	.section	.nv.constant0._ZN2at6native18elementwise_kernelILi128ELi2EZNS0_22gpu_kernel_impl_nocastIZZZNS0_53_GLOBAL__N__52d73765_15_RenormKernel_cu_9e10b42f_309824renorm_scale_factor_implERNS_18TensorIteratorBaseEdENKUlvE_clEvENKUlvE0_clEvEUlfE_EEvS5_RKT_EUliE_EEviT1_,"a",@progbits
	.sectionflags	@""
	.align	4
.nv.constant0._ZN2at6native18elementwise_kernelILi128ELi2EZNS0_22gpu_kernel_impl_nocastIZZZNS0_53_GLOBAL__N__52d73765_15_RenormKernel_cu_9e10b42f_309824renorm_scale_factor_implERNS_18TensorIteratorBaseEdENKUlvE_clEvENKUlvE0_clEvEUlfE_EEvS5_RKT_EUliE_EEviT1_:
	.zero		1080


//--------------------- .nv.constant0._ZN2at6native27unrolled_elementwise_kernelIZZZNS0_53_GLOBAL__N__52d73765_15_RenormKernel_cu_9e10b42f_309824renorm_scale_factor_implERNS_18TensorIteratorBaseEdENKUlvE_clEvENKUlvE0_clEvEUlfE_St5arrayIPcLm2EELi4E23TrivialOffsetCalculatorILi1EjESC_NS0_6memory15LoadWithoutCastENSD_16StoreWithoutCastEEEviT_T0_T2_T3_T4_T5_ --------------------------
	.section	.nv.constant0._ZN2at6native27unrolled_elementwise_kernelIZZZNS0_53_GLOBAL__N__52d73765_15_RenormKernel_cu_9e10b42f_309824renorm_scale_factor_implERNS_18TensorIteratorBaseEdENKUlvE_clEvENKUlvE0_clEvEUlfE_St5arrayIPcLm2EELi4E23TrivialOffsetCalculatorILi1EjESC_NS0_6memory15LoadWithoutCastENSD_16StoreWithoutCastEEEviT_T0_T2_T3_T4_T5_,"a",@progbits
	.sectionflags	@""
	.align	4
.nv.constant0._ZN2at6native27unrolled_elementwise_kernelIZZZNS0_53_GLOBAL__N__52d73765_15_RenormKernel_cu_9e10b42f_309824renorm_scale_factor_implERNS_18TensorIteratorBaseEdENKUlvE_clEvENKUlvE0_clEvEUlfE_St5arrayIPcLm2EELi4E23TrivialOffsetCalculatorILi1EjESC_NS0_6memory15LoadWithoutCastENSD_16StoreWithoutCastEEEviT_T0_T2_T3_T4_T5_:
	.zero		572


//--------------------- .nv.constant0._ZN2at6native29vectorized_elementwise_kernelILi2EZZZNS0_53_GLOBAL__N__52d73765_15_RenormKernel_cu_9e10b42f_309824renorm_scale_factor_implERNS_18TensorIteratorBaseEdENKUlvE_clEvENKUlvE0_clEvEUlfE_St5arrayIPcLm2EEEEviT0_T1_ --------------------------
	.section	.nv.constant0._ZN2at6native29vectorized_elementwise_kernelILi2EZZZNS0_53_GLOBAL__N__52d73765_15_RenormKernel_cu_9e10b42f_309824renorm_scale_factor_implERNS_18TensorIteratorBaseEdENKUlvE_clEvENKUlvE0_clEvEUlfE_St5arrayIPcLm2EEEEviT0_T1_,"a",@progbits
	.sectionflags	@""
	.align	4
.nv.constant0._ZN2at6native29vectorized_elementwise_kernelILi2EZZZNS0_53_GLOBAL__N__52d73765_15_RenormKernel_cu_9e10b42f_309824renorm_scale_factor_implERNS_18TensorIteratorBaseEdENKUlvE_clEvENKUlvE0_clEvEUlfE_St5arrayIPcLm2EEEEviT0_T1_:
	.zero		568


//--------------------- .nv.constant0._ZN2at6native29vectorized_elementwise_kernelILi4EZZZNS0_53_GLOBAL__N__52d73765_15_RenormKernel_cu_9e10b42f_309824renorm_scale_factor_implERNS_18TensorIteratorBaseEdENKUlvE_clEvENKUlvE0_clEvEUlfE_St5arrayIPcLm2EEEEviT0_T1_ --------------------------
	.section	.nv.constant0._ZN2at6native29vectorized_elementwise_kernelILi4EZZZNS0_53_GLOBAL__N__52d73765_15_RenormKernel_cu_9e10b42f_309824renorm_scale_factor_implERNS_18TensorIteratorBaseEdENKUlvE_clEvENKUlvE0_clEvEUlfE_St5arrayIPcLm2EEEEviT0_T1_,"a",@progbits
	.sectionflags	@""
	.align	4
.nv.constant0._ZN2at6native29vectorized_elementwise_kernelILi4EZZZNS0_53_GLOBAL__N__52d73765_15_RenormKernel_cu_9e10b42f_309824renorm_scale_factor_implERNS_18TensorIteratorBaseEdENKUlvE_clEvENKUlvE0_clEvEUlfE_St5arrayIPcLm2EEEEviT0_T1_:
	.zero		568


//--------------------- .nv.constant0._ZN2at6native29vectorized_elementwise_kernelILi8EZZZNS0_53_GLOBAL__N__52d73765_15_RenormKernel_cu_9e10b42f_309824renorm_scale_factor_implERNS_18TensorIteratorBaseEdENKUlvE_clEvENKUlvE0_clEvEUlfE_St5arrayIPcLm2EEEEviT0_T1_ --------------------------
	.section	.nv.constant0._ZN2at6native29vectorized_elementwise_kernelILi8EZZZNS0_53_GLOBAL__N__52d73765_15_RenormKernel_cu_9e10b42f_309824renorm_scale_factor_implERNS_18TensorIteratorBaseEdENKUlvE_clEvENKUlvE0_clEvEUlfE_St5arrayIPcLm2EEEEviT0_T1_,"a",@progbits
	.sectionflags	@""
	.align	4
.nv.constant0._ZN2at6native29vectorized_elementwise_kernelILi8EZZZNS0_53_GLOBAL__N__52d73765_15_RenormKernel_cu_9e10b42f_309824renorm_scale_factor_implERNS_18TensorIteratorBaseEdENKUlvE_clEvENKUlvE0_clEvEUlfE_St5arrayIPcLm2EEEEviT0_T1_:
	.zero		568


//--------------------- .nv.constant0._ZN2at6native18elementwise_kernelILi128ELi4EZNS0_15gpu_kernel_implIZZZNS0_53_GLOBAL__N__52d73765_15_RenormKernel_cu_9e10b42f_309824renorm_scale_factor_implERNS_18TensorIteratorBaseEdENKUlvE_clEvENKUlvE_clEvEUldE_EEvS5_RKT_EUliE_EEviT1_ --------------------------
	.section	.nv.constant0._ZN2at6native18elementwise_kernelILi128ELi4EZNS0_15gpu_kernel_implIZZZNS0_53_GLOBAL__N__52d73765_15_RenormKernel_cu_9e10b42f_309824renorm_scale_factor_implERNS_18TensorIteratorBaseEdENKUlvE_clEvENKUlvE_clEvEUldE_EEvS5_RKT_EUliE_EEviT1_,"a",@progbits
	.sectionflags	@""
	.align	4
.nv.constant0._ZN2at6native18elementwise_kernelILi128ELi4EZNS0_15gpu_kernel_implIZZZNS0_53_GLOBAL__N__52d73765_15_RenormKernel_cu_9e10b42f_309824renorm_scale_factor_implERNS_18TensorIteratorBaseEdENKUlvE_clEvENKUlvE_clEvEUldE_EEvS5_RKT_EUliE_EEviT1_:
	.zero		1088


//--------------------- .nv.constant0._ZN2at6native27unrolled_elementwise_kernelIZZZNS0_53_GLOBAL__N__52d73765_15_RenormKernel_cu_9e10b42f_309824renorm_scale_factor_implERNS_18TensorIteratorBaseEdENKUlvE_clEvENKUlvE_clEvEUldE_St5arrayIPcLm2EELi4E23TrivialOffsetCalculatorILi1EjESC_NS0_6memory12LoadWithCastILi1EEENSD_13StoreWithCastILi1EEEEEviT_T0_T2_T3_T4_T5_ --------------------------
	.section	.nv.constant0._ZN2at6native27unrolled_elementwise_kernelIZZZNS0_53_GLOBAL__N__52d73765_15_RenormKernel_cu_9e10b42f_309824renorm_scale_factor_implERNS_18TensorIteratorBaseEdENKUlvE_clEvENKUlvE_clEvEUldE_St5arrayIPcLm2EELi4E23TrivialOffsetCalculatorILi1EjESC_NS0_6memory12LoadWithCastILi1EEENSD_13StoreWithCastILi1EEEEEviT_T0_T2_T3_T4_T5_,"a",@progbits
	.sectionflags	@""
	.align	4
.nv.constant0._ZN2at6native27unrolled_elementwise_kernelIZZZNS0_53_GLOBAL__N__52d73765_15_RenormKernel_cu_9e10b42f_309824renorm_scale_factor_implERNS_18TensorIteratorBaseEdENKUlvE_clEvENKUlvE_clEvEUldE_St5arrayIPcLm2EELi4E23TrivialOffsetCalculatorILi1EjESC_NS0_6memory12LoadWithCastILi1EEENSD_13StoreWithCastILi1EEEEEviT_T0_T2_T3_T4_T5_:
	.zero		588


//--------------------- .nv.constant0._ZN2at6native18elementwise_kernelILi128ELi2EZNS0_22gpu_kernel_impl_nocastIZZZNS0_53_GLOBAL__N__52d73765_15_RenormKernel_cu_9e10b42f_309824renorm_scale_factor_implERNS_18TensorIteratorBaseEdENKUlvE_clEvENKUlvE_clEvEUldE_EEvS5_RKT_EUliE_EEviT1_ --------------------------
	.section	.nv.constant0._ZN2at6native18elementwise_kernelILi128ELi2EZNS0_22gpu_kernel_impl_nocastIZZZNS0_53_GLOBAL__N__52d73765_15_RenormKernel_cu_9e10b42f_309824renorm_scale_factor_implERNS_18TensorIteratorBaseEdENKUlvE_clEvENKUlvE_clEvEUldE_EEvS5_RKT_EUliE_EEviT1_,"a",@progbits
	.sectionflags	@""
	.align	4
.nv.constant0._ZN2at6native18elementwise_kernelILi128ELi2EZNS0_22gpu_kernel_impl_nocastIZZZNS0_53_GLOBAL__N__52d73765_15_RenormKernel_cu_9e10b42f_309824renorm_scale_factor_implERNS_18TensorIteratorBaseEdENKUlvE_clEvENKUlvE_clEvEUldE_EEvS5_RKT_EUliE_EEviT1_:
	.zero		1080


//--------------------- .nv.constant0._ZN2at6native27unrolled_elementwise_kernelIZZZNS0_53_GLOBAL__N__52d73765_15_RenormKernel_cu_9e10b42f_309824renorm_scale_factor_implERNS_18TensorIteratorBaseEdENKUlvE_clEvENKUlvE_clEvEUldE_St5arrayIPcLm2EELi4E23TrivialOffsetCalculatorILi1EjESC_NS0_6memory15LoadWithoutCastENSD_16StoreWithoutCastEEEviT_T0_T2_T3_T4_T5_ --------------------------
	.section	.nv.constant0._ZN2at6native27unrolled_elementwise_kernelIZZZNS0_53_GLOBAL__N__52d73765_15_RenormKernel_cu_9e10b42f_309824renorm_scale_factor_implERNS_18TensorIteratorBaseEdENKUlvE_clEvENKUlvE_clEvEUldE_St5arrayIPcLm2EELi4E23TrivialOffsetCalculatorILi1EjESC_NS0_6memory15LoadWithoutCastENSD_16StoreWithoutCastEEEviT_T0_T2_T3_T4_T5_,"a",@progbits
	.sectionflags	@""
	.align	4
.nv.constant0._ZN2at6native27unrolled_elementwise_kernelIZZZNS0_53_GLOBAL__N__52d73765_15_RenormKernel_cu_9e10b42f_309824renorm_scale_factor_implERNS_18TensorIteratorBaseEdENKUlvE_clEvENKUlvE_clEvEUldE_St5arrayIPcLm2EELi4E23TrivialOffsetCalculatorILi1EjESC_NS0_6memory15LoadWithoutCastENSD_16StoreWithoutCastEEEviT_T0_T2_T3_T4_T5_:
	.zero		572


//--------------------- .nv.constant0._ZN2at6native29vectorized_elementwise_kernelILi2EZZZNS0_53_GLOBAL__N__52d73765_15_RenormKernel_cu_9e10b42f_309824renorm_scale_factor_implERNS_18TensorIteratorBaseEdENKUlvE_clEvENKUlvE_clEvEUldE_St5arrayIPcLm2EEEEviT0_T1_ --------------------------
	.section	.nv.constant0._ZN2at6native29vectorized_elementwise_kernelILi2EZZZNS0_53_GLOBAL__N__52d73765_15_RenormKernel_cu_9e10b42f_309824renorm_scale_factor_implERNS_18TensorIteratorBaseEdENKUlvE_clEvENKUlvE_clEvEUldE_St5arrayIPcLm2EEEEviT0_T1_,"a",@progbits
	.sectionflags	@""
	.align	4
.nv.constant0._ZN2at6native29vectorized_elementwise_kernelILi2EZZZNS0_53_GLOBAL__N__52d73765_15_RenormKernel_cu_9e10b42f_309824renorm_scale_factor_implERNS_18TensorIteratorBaseEdENKUlvE_clEvENKUlvE_clEvEUldE_St5arrayIPcLm2EEEEviT0_T1_:
	.zero		568


//--------------------- .nv.constant0._ZN2at6native29vectorized_elementwise_kernelILi4EZZZNS0_53_GLOBAL__N__52d73765_15_RenormKernel_cu_9e10b42f_309824renorm_scale_factor_implERNS_18TensorIteratorBaseEdENKUlvE_clEvENKUlvE_clEvEUldE_St5arrayIPcLm2EEEEviT0_T1_ --------------------------
	.section	.nv.constant0._ZN2at6native29vectorized_elementwise_kernelILi4EZZZNS0_53_GLOBAL__N__52d73765_15_RenormKernel_cu_9e10b42f_309824renorm_scale_factor_implERNS_18TensorIteratorBaseEdENKUlvE_clEvENKUlvE_clEvEUldE_St5arrayIPcLm2EEEEviT0_T1_,"a",@progbits
	.sectionflags	@""
	.align	4
.nv.constant0._ZN2at6native29vectorized_elementwise_kernelILi4EZZZNS0_53_GLOBAL__N__52d73765_15_RenormKernel_cu_9e10b42f_309824renorm_scale_factor_implERNS_18TensorIteratorBaseEdENKUlvE_clEvENKUlvE_clEvEUldE_St5arrayIPcLm2EEEEviT0_T1_:
	.zero		568


//--------------------- .nv.constant0._ZN2at6native29vectorized_elementwise_kernelILi8EZZZNS0_53_GLOBAL__N__52d73765_15_RenormKernel_cu_9e10b42f_309824renorm_scale_factor_implERNS_18TensorIteratorBaseEdENKUlvE_clEvENKUlvE_clEvEUldE_St5arrayIPcLm2EEEEviT0_T1_ --------------------------
	.section	.nv.constant0._ZN2at6native29vectorized_elementwise_kernelILi8EZZZNS0_53_GLOBAL__N__52d73765_15_RenormKernel_cu_9e10b42f_309824renorm_scale_factor_implERNS_18TensorIteratorBaseEdENKUlvE_clEvENKUlvE_clEvEUldE_St5arrayIPcLm2EEEEviT0_T1_,"a",@progbits
	.sectionflags	@""
	.align	4
.nv.constant0._ZN2at6native29vectorized_elementwise_kernelILi8EZZZNS0_53_GLOBAL__N__52d73765_15_RenormKernel_cu_9e10b42f_309824renorm_scale_factor_implERNS_18TensorIteratorBaseEdENKUlvE_clEvENKUlvE_clEvEUldE_St5arrayIPcLm2EEEEviT0_T1_:
	.zero		568


//--------------------- SYMBOLS --------------------------

	.type		.nv.reservedSmem.offset0,@object
	.size		.nv.reservedSmem.offset0,0x4
	.type		__assertfail,@function
